//
// Generated by NVIDIA NVVM Compiler
//
// Compiler Build ID: CL-36424714
// Cuda compilation tools, release 13.0, V13.0.88
// Based on NVVM 20.0.0
//

.version 9.0
.target sm_100
.address_size 64

	// .globl	_Z11sha256_cudaPciPxPh
.extern .func  (.param .b64 func_retval0) malloc
(
	.param .b64 malloc_param_0
)
;
.global .align 4 .b8 precalc_xorwow_matrix[102400];
.global .align 4 .b8 precalc_xorwow_offset_matrix[102400];
.global .align 4 .b8 mrg32k3aM1[2304];
.global .align 4 .b8 mrg32k3aM2[2304];
.global .align 4 .b8 mrg32k3aM1SubSeq[2016];
.global .align 4 .b8 mrg32k3aM2SubSeq[2016];
.global .align 4 .b8 mrg32k3aM1Seq[2304];
.global .align 4 .b8 mrg32k3aM2Seq[2304];
.const .align 8 .b8 __cr_lgamma_table[72];
.const .align 4 .b8 dev_k[256];

.visible .entry _Z11sha256_cudaPciPxPh(
	.param .u64 .ptr .align 1 _Z11sha256_cudaPciPxPh_param_0,
	.param .u32 _Z11sha256_cudaPciPxPh_param_1,
	.param .u64 .ptr .align 1 _Z11sha256_cudaPciPxPh_param_2,
	.param .u64 .ptr .align 1 _Z11sha256_cudaPciPxPh_param_3
)
{
	.local .align 8 .b8 	__local_depot0[112];
	.reg .b64 	%SP;
	.reg .b64 	%SPL;
	.reg .pred 	%p<27>;
	.reg .b16 	%rs<145>;
	.reg .b32 	%r<7671>;
	.reg .b32 	%f<4>;
	.reg .b64 	%rd<125>;

	mov.u64 	%SPL, __local_depot0;
	ld.param.u32 	%r91, [_Z11sha256_cudaPciPxPh_param_1];
	ld.param.u64 	%rd20, [_Z11sha256_cudaPciPxPh_param_2];
	cvta.to.global.u64 	%rd21, %rd20;
	add.u64 	%rd1, %SPL, 0;
	mov.u32 	%r92, %ctaid.x;
	mov.u32 	%r93, %ntid.x;
	mov.u32 	%r94, %tid.x;
	mad.lo.s32 	%r95, %r92, %r93, %r94;
	// begin inline asm
	mov.u64 	%rd19, %clock64;
	// end inline asm
	cvt.s64.s32 	%rd23, %r95;
	add.s64 	%rd24, %rd19, %rd23;
	cvt.u32.u64 	%r96, %rd24;
	xor.b32  	%r97, %r96, -1429050551;
	mul.lo.s32 	%r98, %r97, 1099087573;
	{ .reg .b32 tmp; mov.b64 {tmp, %r99}, %rd24; }
	xor.b32  	%r100, %r99, -136515619;
	add.s32 	%r101, %r98, 123456789;
	add.s32 	%r102, %r98, 5783321;
	{ // callseq 0, 0
	.param .b64 param0;
	st.param.b64 	[param0], 32;
	.param .b64 retval0;
	call.uni (retval0), 
	malloc, 
	(
	param0
	);
	ld.param.b64 	%rd25, [retval0];
	} // callseq 0
	shr.u32 	%r103, %r101, 2;
	xor.b32  	%r104, %r103, %r101;
	shl.b32 	%r105, %r102, 4;
	shl.b32 	%r106, %r104, 1;
	xor.b32  	%r107, %r105, %r106;
	xor.b32  	%r108, %r107, %r102;
	xor.b32  	%r109, %r108, %r104;
	mad.lo.s32 	%r110, %r100, -1703105765, %r98;
	add.s32 	%r111, %r110, %r109;
	add.s32 	%r112, %r111, 6977678;
	cvt.rn.f32.u32 	%f1, %r112;
	fma.rn.f32 	%f2, %f1, 0f2F800000, 0f2F000000;
	mul.f32 	%f3, %f2, 0f4E6E6B28;
	cvt.rzi.s32.f32 	%r7651, %f3;
	cvt.s64.s32 	%rd26, %r7651;
	mul.wide.s32 	%rd27, %r95, 8;
	add.s64 	%rd28, %rd21, %rd27;
	st.global.u64 	[%rd28], %rd26;
	setp.eq.s32 	%p1, %r7651, 0;
	@%p1 bra 	$L__BB0_3;
	mov.b32 	%r7650, 0;
$L__BB0_2:
	mul.hi.s32 	%r114, %r7651, 1717986919;
	shr.u32 	%r115, %r114, 31;
	shr.s32 	%r116, %r114, 2;
	add.s32 	%r4, %r116, %r115;
	mul.lo.s32 	%r117, %r4, 10;
	sub.s32 	%r118, %r7651, %r117;
	cvt.u16.u32 	%rs1, %r118;
	add.s16 	%rs2, %rs1, 48;
	cvt.u64.u32 	%rd29, %r7650;
	add.s64 	%rd30, %rd25, %rd29;
	st.u8 	[%rd30], %rs2;
	add.s32 	%r7650, %r7650, 1;
	add.s32 	%r119, %r7651, 9;
	setp.lt.u32 	%p2, %r119, 19;
	mov.u32 	%r7651, %r4;
	@%p2 bra 	$L__BB0_3;
	bra.uni 	$L__BB0_2;
$L__BB0_3:
	mov.b32 	%r7652, 0;
$L__BB0_4:
	mov.u32 	%r6, %r7652;
	cvt.u64.u32 	%rd31, %r6;
	add.s64 	%rd32, %rd25, %rd31;
	ld.u8 	%rs3, [%rd32];
	setp.ne.s16 	%p3, %rs3, 0;
	add.s32 	%r7652, %r6, 1;
	@%p3 bra 	$L__BB0_4;
	mov.b32 	%r7653, 0;
	st.local.u32 	[%rd1+64], %r7653;
	mov.b64 	%rd33, 0;
	st.local.u64 	[%rd1+72], %rd33;
	mov.b32 	%r122, -1150833019;
	mov.b32 	%r123, 1779033703;
	st.local.v2.u32 	[%rd1+80], {%r123, %r122};
	mov.b32 	%r124, -1521486534;
	mov.b32 	%r125, 1013904242;
	st.local.v2.u32 	[%rd1+88], {%r125, %r124};
	mov.b32 	%r126, -1694144372;
	mov.b32 	%r127, 1359893119;
	st.local.v2.u32 	[%rd1+96], {%r127, %r126};
	mov.b32 	%r128, 1541459225;
	mov.b32 	%r129, 528734635;
	st.local.v2.u32 	[%rd1+104], {%r129, %r128};
	add.s32 	%r8, %r6, %r91;
	setp.eq.s32 	%p4, %r8, 0;
	@%p4 bra 	$L__BB0_10;
	ld.const.u32 	%r9, [dev_k+4];
	ld.const.u32 	%r10, [dev_k+8];
	ld.const.u32 	%r11, [dev_k+12];
	ld.const.u32 	%r12, [dev_k+20];
	ld.const.u32 	%r13, [dev_k+24];
	ld.const.u32 	%r14, [dev_k+28];
	ld.const.u32 	%r15, [dev_k+32];
	ld.const.u32 	%r16, [dev_k+36];
	ld.const.u32 	%r17, [dev_k+40];
	ld.const.u32 	%r18, [dev_k+44];
	ld.const.u32 	%r19, [dev_k+52];
	ld.const.u32 	%r20, [dev_k+56];
	ld.const.u32 	%r21, [dev_k+60];
	ld.const.u32 	%r22, [dev_k+64];
	ld.const.u32 	%r23, [dev_k+68];
	ld.const.u32 	%r24, [dev_k+72];
	ld.const.u32 	%r25, [dev_k+76];
	ld.const.u32 	%r26, [dev_k+80];
	ld.const.u32 	%r27, [dev_k+84];
	ld.const.u32 	%r28, [dev_k+88];
	ld.const.u32 	%r29, [dev_k+92];
	ld.const.u32 	%r30, [dev_k+96];
	ld.const.u32 	%r31, [dev_k+100];
	ld.const.u32 	%r32, [dev_k+104];
	ld.const.u32 	%r33, [dev_k+116];
	ld.const.u32 	%r34, [dev_k+120];
	ld.const.u32 	%r35, [dev_k+124];
	ld.const.u32 	%r36, [dev_k+128];
	ld.const.u32 	%r37, [dev_k+132];
	ld.const.u32 	%r38, [dev_k+136];
	ld.const.u32 	%r39, [dev_k+140];
	ld.const.u32 	%r40, [dev_k+144];
	ld.const.u32 	%r41, [dev_k+148];
	ld.const.u32 	%r42, [dev_k+152];
	ld.const.u32 	%r43, [dev_k+244];
	cvt.s64.s32 	%rd3, %r8;
	mov.b32 	%r7653, 0;
	mov.u32 	%r7654, %r7653;
$L__BB0_7:
	cvt.u64.u32 	%rd34, %r7653;
	add.s64 	%rd35, %rd1, %rd34;
	mov.b16 	%rs4, 0;
	st.local.u8 	[%rd35], %rs4;
	ld.local.u32 	%r131, [%rd1+64];
	add.s32 	%r7653, %r131, 1;
	st.local.u32 	[%rd1+64], %r7653;
	setp.ne.s32 	%p5, %r7653, 64;
	@%p5 bra 	$L__BB0_9;
	ld.local.v2.b32 	{%r133, %r134}, [%rd1];
	bfe.u32 	%r135, %r134, 16, 8;
	cvt.u16.u32 	%rs5, %r135;
	bfe.u32 	%r136, %r134, 8, 8;
	bfe.u32 	%r137, %r134, 0, 8;
	bfe.u32 	%r138, %r133, 16, 8;
	cvt.u16.u32 	%rs6, %r138;
	bfe.u32 	%r139, %r133, 8, 8;
	bfe.u32 	%r140, %r133, 0, 8;
	shl.b32 	%r141, %r140, 24;
	shl.b32 	%r142, %r139, 16;
	and.b32  	%r143, %r142, 16711680;
	or.b32  	%r144, %r143, %r141;
	and.b16  	%rs7, %rs6, 255;
	mul.wide.u16 	%r145, %rs7, 256;
	or.b32  	%r146, %r144, %r145;
	bfe.u32 	%r147, %r133, 24, 8;
	or.b32  	%r148, %r146, %r147;
	shl.b32 	%r149, %r137, 24;
	shl.b32 	%r150, %r136, 16;
	and.b32  	%r151, %r150, 16711680;
	or.b32  	%r152, %r151, %r149;
	and.b16  	%rs8, %rs5, 255;
	mul.wide.u16 	%r153, %rs8, 256;
	or.b32  	%r154, %r152, %r153;
	bfe.u32 	%r155, %r134, 24, 8;
	or.b32  	%r156, %r154, %r155;
	ld.local.v2.b32 	{%r157, %r158}, [%rd1+8];
	bfe.u32 	%r159, %r158, 16, 8;
	cvt.u16.u32 	%rs9, %r159;
	bfe.u32 	%r160, %r158, 8, 8;
	bfe.u32 	%r161, %r158, 0, 8;
	bfe.u32 	%r162, %r157, 16, 8;
	cvt.u16.u32 	%rs10, %r162;
	bfe.u32 	%r163, %r157, 8, 8;
	bfe.u32 	%r164, %r157, 0, 8;
	shl.b32 	%r165, %r164, 24;
	shl.b32 	%r166, %r163, 16;
	and.b32  	%r167, %r166, 16711680;
	or.b32  	%r168, %r167, %r165;
	and.b16  	%rs11, %rs10, 255;
	mul.wide.u16 	%r169, %rs11, 256;
	or.b32  	%r170, %r168, %r169;
	bfe.u32 	%r171, %r157, 24, 8;
	or.b32  	%r172, %r170, %r171;
	shl.b32 	%r173, %r161, 24;
	shl.b32 	%r174, %r160, 16;
	and.b32  	%r175, %r174, 16711680;
	or.b32  	%r176, %r175, %r173;
	and.b16  	%rs12, %rs9, 255;
	mul.wide.u16 	%r177, %rs12, 256;
	or.b32  	%r178, %r176, %r177;
	bfe.u32 	%r179, %r158, 24, 8;
	or.b32  	%r180, %r178, %r179;
	ld.local.v2.b32 	{%r181, %r182}, [%rd1+16];
	bfe.u32 	%r183, %r182, 16, 8;
	cvt.u16.u32 	%rs13, %r183;
	bfe.u32 	%r184, %r182, 8, 8;
	bfe.u32 	%r185, %r182, 0, 8;
	bfe.u32 	%r186, %r181, 16, 8;
	cvt.u16.u32 	%rs14, %r186;
	bfe.u32 	%r187, %r181, 8, 8;
	bfe.u32 	%r188, %r181, 0, 8;
	shl.b32 	%r189, %r188, 24;
	shl.b32 	%r190, %r187, 16;
	and.b32  	%r191, %r190, 16711680;
	or.b32  	%r192, %r191, %r189;
	and.b16  	%rs15, %rs14, 255;
	mul.wide.u16 	%r193, %rs15, 256;
	or.b32  	%r194, %r192, %r193;
	bfe.u32 	%r195, %r181, 24, 8;
	or.b32  	%r196, %r194, %r195;
	shl.b32 	%r197, %r185, 24;
	shl.b32 	%r198, %r184, 16;
	and.b32  	%r199, %r198, 16711680;
	or.b32  	%r200, %r199, %r197;
	and.b16  	%rs16, %rs13, 255;
	mul.wide.u16 	%r201, %rs16, 256;
	or.b32  	%r202, %r200, %r201;
	bfe.u32 	%r203, %r182, 24, 8;
	or.b32  	%r204, %r202, %r203;
	ld.local.v2.b32 	{%r205, %r206}, [%rd1+24];
	bfe.u32 	%r207, %r206, 16, 8;
	cvt.u16.u32 	%rs17, %r207;
	bfe.u32 	%r208, %r206, 8, 8;
	bfe.u32 	%r209, %r206, 0, 8;
	bfe.u32 	%r210, %r205, 16, 8;
	cvt.u16.u32 	%rs18, %r210;
	bfe.u32 	%r211, %r205, 8, 8;
	bfe.u32 	%r212, %r205, 0, 8;
	shl.b32 	%r213, %r212, 24;
	shl.b32 	%r214, %r211, 16;
	and.b32  	%r215, %r214, 16711680;
	or.b32  	%r216, %r215, %r213;
	and.b16  	%rs19, %rs18, 255;
	mul.wide.u16 	%r217, %rs19, 256;
	or.b32  	%r218, %r216, %r217;
	bfe.u32 	%r219, %r205, 24, 8;
	or.b32  	%r220, %r218, %r219;
	shl.b32 	%r221, %r209, 24;
	shl.b32 	%r222, %r208, 16;
	and.b32  	%r223, %r222, 16711680;
	or.b32  	%r224, %r223, %r221;
	and.b16  	%rs20, %rs17, 255;
	mul.wide.u16 	%r225, %rs20, 256;
	or.b32  	%r226, %r224, %r225;
	bfe.u32 	%r227, %r206, 24, 8;
	or.b32  	%r228, %r226, %r227;
	ld.local.v2.b32 	{%r229, %r230}, [%rd1+32];
	bfe.u32 	%r231, %r230, 16, 8;
	cvt.u16.u32 	%rs21, %r231;
	bfe.u32 	%r232, %r230, 8, 8;
	bfe.u32 	%r233, %r230, 0, 8;
	bfe.u32 	%r234, %r229, 16, 8;
	cvt.u16.u32 	%rs22, %r234;
	bfe.u32 	%r235, %r229, 8, 8;
	bfe.u32 	%r236, %r229, 0, 8;
	shl.b32 	%r237, %r236, 24;
	shl.b32 	%r238, %r235, 16;
	and.b32  	%r239, %r238, 16711680;
	or.b32  	%r240, %r239, %r237;
	and.b16  	%rs23, %rs22, 255;
	mul.wide.u16 	%r241, %rs23, 256;
	or.b32  	%r242, %r240, %r241;
	bfe.u32 	%r243, %r229, 24, 8;
	or.b32  	%r244, %r242, %r243;
	shl.b32 	%r245, %r233, 24;
	shl.b32 	%r246, %r232, 16;
	and.b32  	%r247, %r246, 16711680;
	or.b32  	%r248, %r247, %r245;
	and.b16  	%rs24, %rs21, 255;
	mul.wide.u16 	%r249, %rs24, 256;
	or.b32  	%r250, %r248, %r249;
	bfe.u32 	%r251, %r230, 24, 8;
	or.b32  	%r252, %r250, %r251;
	ld.local.v2.b32 	{%r253, %r254}, [%rd1+40];
	bfe.u32 	%r255, %r254, 16, 8;
	cvt.u16.u32 	%rs25, %r255;
	bfe.u32 	%r256, %r254, 8, 8;
	bfe.u32 	%r257, %r254, 0, 8;
	bfe.u32 	%r258, %r253, 16, 8;
	cvt.u16.u32 	%rs26, %r258;
	bfe.u32 	%r259, %r253, 8, 8;
	bfe.u32 	%r260, %r253, 0, 8;
	shl.b32 	%r261, %r260, 24;
	shl.b32 	%r262, %r259, 16;
	and.b32  	%r263, %r262, 16711680;
	or.b32  	%r264, %r263, %r261;
	and.b16  	%rs27, %rs26, 255;
	mul.wide.u16 	%r265, %rs27, 256;
	or.b32  	%r266, %r264, %r265;
	bfe.u32 	%r267, %r253, 24, 8;
	or.b32  	%r268, %r266, %r267;
	shl.b32 	%r269, %r257, 24;
	shl.b32 	%r270, %r256, 16;
	and.b32  	%r271, %r270, 16711680;
	or.b32  	%r272, %r271, %r269;
	and.b16  	%rs28, %rs25, 255;
	mul.wide.u16 	%r273, %rs28, 256;
	or.b32  	%r274, %r272, %r273;
	bfe.u32 	%r275, %r254, 24, 8;
	or.b32  	%r276, %r274, %r275;
	ld.local.v2.b32 	{%r277, %r278}, [%rd1+48];
	bfe.u32 	%r279, %r278, 16, 8;
	cvt.u16.u32 	%rs29, %r279;
	bfe.u32 	%r280, %r278, 8, 8;
	bfe.u32 	%r281, %r278, 0, 8;
	bfe.u32 	%r282, %r277, 16, 8;
	cvt.u16.u32 	%rs30, %r282;
	bfe.u32 	%r283, %r277, 8, 8;
	bfe.u32 	%r284, %r277, 0, 8;
	shl.b32 	%r285, %r284, 24;
	shl.b32 	%r286, %r283, 16;
	and.b32  	%r287, %r286, 16711680;
	or.b32  	%r288, %r287, %r285;
	and.b16  	%rs31, %rs30, 255;
	mul.wide.u16 	%r289, %rs31, 256;
	or.b32  	%r290, %r288, %r289;
	bfe.u32 	%r291, %r277, 24, 8;
	or.b32  	%r292, %r290, %r291;
	shl.b32 	%r293, %r281, 24;
	shl.b32 	%r294, %r280, 16;
	and.b32  	%r295, %r294, 16711680;
	or.b32  	%r296, %r295, %r293;
	and.b16  	%rs32, %rs29, 255;
	mul.wide.u16 	%r297, %rs32, 256;
	or.b32  	%r298, %r296, %r297;
	bfe.u32 	%r299, %r278, 24, 8;
	or.b32  	%r300, %r298, %r299;
	ld.local.v2.b32 	{%r301, %r302}, [%rd1+56];
	bfe.u32 	%r303, %r302, 16, 8;
	cvt.u16.u32 	%rs33, %r303;
	bfe.u32 	%r304, %r302, 8, 8;
	bfe.u32 	%r305, %r302, 0, 8;
	bfe.u32 	%r306, %r301, 16, 8;
	cvt.u16.u32 	%rs34, %r306;
	bfe.u32 	%r307, %r301, 8, 8;
	bfe.u32 	%r308, %r301, 0, 8;
	shl.b32 	%r309, %r308, 24;
	shl.b32 	%r310, %r307, 16;
	and.b32  	%r311, %r310, 16711680;
	or.b32  	%r312, %r311, %r309;
	and.b16  	%rs35, %rs34, 255;
	mul.wide.u16 	%r313, %rs35, 256;
	or.b32  	%r314, %r312, %r313;
	bfe.u32 	%r315, %r301, 24, 8;
	or.b32  	%r316, %r314, %r315;
	shl.b32 	%r317, %r305, 24;
	shl.b32 	%r318, %r304, 16;
	and.b32  	%r319, %r318, 16711680;
	or.b32  	%r320, %r319, %r317;
	and.b16  	%rs36, %rs33, 255;
	mul.wide.u16 	%r321, %rs36, 256;
	or.b32  	%r322, %r320, %r321;
	bfe.u32 	%r323, %r302, 24, 8;
	or.b32  	%r324, %r322, %r323;
	shf.l.wrap.b32 	%r325, %r314, %r316, 15;
	shf.l.wrap.b32 	%r326, %r314, %r316, 13;
	xor.b32  	%r327, %r325, %r326;
	shr.u32 	%r328, %r314, 10;
	xor.b32  	%r329, %r327, %r328;
	add.s32 	%r330, %r329, %r252;
	shf.l.wrap.b32 	%r331, %r156, %r156, 25;
	shf.l.wrap.b32 	%r332, %r154, %r156, 14;
	xor.b32  	%r333, %r331, %r332;
	shr.u32 	%r334, %r156, 3;
	xor.b32  	%r335, %r333, %r334;
	add.s32 	%r336, %r330, %r148;
	add.s32 	%r337, %r336, %r335;
	shf.l.wrap.b32 	%r338, %r322, %r324, 15;
	shf.l.wrap.b32 	%r339, %r322, %r324, 13;
	xor.b32  	%r340, %r338, %r339;
	shr.u32 	%r341, %r322, 10;
	xor.b32  	%r342, %r340, %r341;
	add.s32 	%r343, %r342, %r268;
	shf.l.wrap.b32 	%r344, %r172, %r172, 25;
	shf.l.wrap.b32 	%r345, %r170, %r172, 14;
	xor.b32  	%r346, %r344, %r345;
	shr.u32 	%r347, %r172, 3;
	xor.b32  	%r348, %r346, %r347;
	add.s32 	%r349, %r343, %r156;
	add.s32 	%r350, %r349, %r348;
	shf.l.wrap.b32 	%r351, %r337, %r337, 15;
	shf.l.wrap.b32 	%r352, %r337, %r337, 13;
	xor.b32  	%r353, %r351, %r352;
	shr.u32 	%r354, %r337, 10;
	xor.b32  	%r355, %r353, %r354;
	add.s32 	%r356, %r355, %r276;
	shf.l.wrap.b32 	%r357, %r180, %r180, 25;
	shf.l.wrap.b32 	%r358, %r178, %r180, 14;
	xor.b32  	%r359, %r357, %r358;
	shr.u32 	%r360, %r180, 3;
	xor.b32  	%r361, %r359, %r360;
	add.s32 	%r362, %r356, %r172;
	add.s32 	%r363, %r362, %r361;
	shf.l.wrap.b32 	%r364, %r350, %r350, 15;
	shf.l.wrap.b32 	%r365, %r350, %r350, 13;
	xor.b32  	%r366, %r364, %r365;
	shr.u32 	%r367, %r350, 10;
	xor.b32  	%r368, %r366, %r367;
	add.s32 	%r369, %r368, %r292;
	shf.l.wrap.b32 	%r370, %r196, %r196, 25;
	shf.l.wrap.b32 	%r371, %r194, %r196, 14;
	xor.b32  	%r372, %r370, %r371;
	shr.u32 	%r373, %r196, 3;
	xor.b32  	%r374, %r372, %r373;
	add.s32 	%r375, %r369, %r180;
	add.s32 	%r376, %r375, %r374;
	shf.l.wrap.b32 	%r377, %r363, %r363, 15;
	shf.l.wrap.b32 	%r378, %r363, %r363, 13;
	xor.b32  	%r379, %r377, %r378;
	shr.u32 	%r380, %r363, 10;
	xor.b32  	%r381, %r379, %r380;
	add.s32 	%r382, %r381, %r300;
	shf.l.wrap.b32 	%r383, %r204, %r204, 25;
	shf.l.wrap.b32 	%r384, %r202, %r204, 14;
	xor.b32  	%r385, %r383, %r384;
	shr.u32 	%r386, %r204, 3;
	xor.b32  	%r387, %r385, %r386;
	add.s32 	%r388, %r382, %r196;
	add.s32 	%r389, %r388, %r387;
	shf.l.wrap.b32 	%r390, %r376, %r376, 15;
	shf.l.wrap.b32 	%r391, %r376, %r376, 13;
	xor.b32  	%r392, %r390, %r391;
	shr.u32 	%r393, %r376, 10;
	xor.b32  	%r394, %r392, %r393;
	add.s32 	%r395, %r394, %r316;
	shf.l.wrap.b32 	%r396, %r220, %r220, 25;
	shf.l.wrap.b32 	%r397, %r218, %r220, 14;
	xor.b32  	%r398, %r396, %r397;
	shr.u32 	%r399, %r220, 3;
	xor.b32  	%r400, %r398, %r399;
	add.s32 	%r401, %r395, %r204;
	add.s32 	%r402, %r401, %r400;
	shf.l.wrap.b32 	%r403, %r389, %r389, 15;
	shf.l.wrap.b32 	%r404, %r389, %r389, 13;
	xor.b32  	%r405, %r403, %r404;
	shr.u32 	%r406, %r389, 10;
	xor.b32  	%r407, %r405, %r406;
	add.s32 	%r408, %r407, %r324;
	shf.l.wrap.b32 	%r409, %r228, %r228, 25;
	shf.l.wrap.b32 	%r410, %r226, %r228, 14;
	xor.b32  	%r411, %r409, %r410;
	shr.u32 	%r412, %r228, 3;
	xor.b32  	%r413, %r411, %r412;
	add.s32 	%r414, %r408, %r220;
	add.s32 	%r415, %r414, %r413;
	shf.l.wrap.b32 	%r416, %r402, %r402, 15;
	shf.l.wrap.b32 	%r417, %r402, %r402, 13;
	xor.b32  	%r418, %r416, %r417;
	shr.u32 	%r419, %r402, 10;
	xor.b32  	%r420, %r418, %r419;
	add.s32 	%r421, %r420, %r337;
	shf.l.wrap.b32 	%r422, %r244, %r244, 25;
	shf.l.wrap.b32 	%r423, %r242, %r244, 14;
	xor.b32  	%r424, %r422, %r423;
	shr.u32 	%r425, %r244, 3;
	xor.b32  	%r426, %r424, %r425;
	add.s32 	%r427, %r421, %r228;
	add.s32 	%r428, %r427, %r426;
	shf.l.wrap.b32 	%r429, %r415, %r415, 15;
	shf.l.wrap.b32 	%r430, %r415, %r415, 13;
	xor.b32  	%r431, %r429, %r430;
	shr.u32 	%r432, %r415, 10;
	xor.b32  	%r433, %r431, %r432;
	add.s32 	%r434, %r433, %r350;
	shf.l.wrap.b32 	%r435, %r252, %r252, 25;
	shf.l.wrap.b32 	%r436, %r250, %r252, 14;
	xor.b32  	%r437, %r435, %r436;
	shr.u32 	%r438, %r252, 3;
	xor.b32  	%r439, %r437, %r438;
	add.s32 	%r440, %r434, %r244;
	add.s32 	%r441, %r440, %r439;
	shf.l.wrap.b32 	%r442, %r428, %r428, 15;
	shf.l.wrap.b32 	%r443, %r428, %r428, 13;
	xor.b32  	%r444, %r442, %r443;
	shr.u32 	%r445, %r428, 10;
	xor.b32  	%r446, %r444, %r445;
	add.s32 	%r447, %r446, %r363;
	shf.l.wrap.b32 	%r448, %r268, %r268, 25;
	shf.l.wrap.b32 	%r449, %r266, %r268, 14;
	xor.b32  	%r450, %r448, %r449;
	shr.u32 	%r451, %r268, 3;
	xor.b32  	%r452, %r450, %r451;
	add.s32 	%r453, %r447, %r252;
	add.s32 	%r454, %r453, %r452;
	shf.l.wrap.b32 	%r455, %r441, %r441, 15;
	shf.l.wrap.b32 	%r456, %r441, %r441, 13;
	xor.b32  	%r457, %r455, %r456;
	shr.u32 	%r458, %r441, 10;
	xor.b32  	%r459, %r457, %r458;
	add.s32 	%r460, %r459, %r376;
	shf.l.wrap.b32 	%r461, %r276, %r276, 25;
	shf.l.wrap.b32 	%r462, %r274, %r276, 14;
	xor.b32  	%r463, %r461, %r462;
	shr.u32 	%r464, %r276, 3;
	xor.b32  	%r465, %r463, %r464;
	add.s32 	%r466, %r460, %r268;
	add.s32 	%r467, %r466, %r465;
	shf.l.wrap.b32 	%r468, %r454, %r454, 15;
	shf.l.wrap.b32 	%r469, %r454, %r454, 13;
	xor.b32  	%r470, %r468, %r469;
	shr.u32 	%r471, %r454, 10;
	xor.b32  	%r472, %r470, %r471;
	add.s32 	%r473, %r472, %r389;
	shf.l.wrap.b32 	%r474, %r292, %r292, 25;
	shf.l.wrap.b32 	%r475, %r290, %r292, 14;
	xor.b32  	%r476, %r474, %r475;
	shr.u32 	%r477, %r292, 3;
	xor.b32  	%r478, %r476, %r477;
	add.s32 	%r479, %r473, %r276;
	add.s32 	%r480, %r479, %r478;
	shf.l.wrap.b32 	%r481, %r467, %r467, 15;
	shf.l.wrap.b32 	%r482, %r467, %r467, 13;
	xor.b32  	%r483, %r481, %r482;
	shr.u32 	%r484, %r467, 10;
	xor.b32  	%r485, %r483, %r484;
	add.s32 	%r486, %r485, %r402;
	shf.l.wrap.b32 	%r487, %r300, %r300, 25;
	shf.l.wrap.b32 	%r488, %r298, %r300, 14;
	xor.b32  	%r489, %r487, %r488;
	shr.u32 	%r490, %r300, 3;
	xor.b32  	%r491, %r489, %r490;
	add.s32 	%r492, %r486, %r292;
	add.s32 	%r493, %r492, %r491;
	shf.l.wrap.b32 	%r494, %r480, %r480, 15;
	shf.l.wrap.b32 	%r495, %r480, %r480, 13;
	xor.b32  	%r496, %r494, %r495;
	shr.u32 	%r497, %r480, 10;
	xor.b32  	%r498, %r496, %r497;
	add.s32 	%r499, %r498, %r415;
	shf.l.wrap.b32 	%r500, %r316, %r316, 25;
	shf.l.wrap.b32 	%r501, %r314, %r316, 14;
	xor.b32  	%r502, %r500, %r501;
	shr.u32 	%r503, %r316, 3;
	xor.b32  	%r504, %r502, %r503;
	add.s32 	%r505, %r499, %r300;
	add.s32 	%r506, %r505, %r504;
	shf.l.wrap.b32 	%r507, %r493, %r493, 15;
	shf.l.wrap.b32 	%r508, %r493, %r493, 13;
	xor.b32  	%r509, %r507, %r508;
	shr.u32 	%r510, %r493, 10;
	xor.b32  	%r511, %r509, %r510;
	add.s32 	%r512, %r511, %r428;
	shf.l.wrap.b32 	%r513, %r324, %r324, 25;
	shf.l.wrap.b32 	%r514, %r322, %r324, 14;
	xor.b32  	%r515, %r513, %r514;
	shr.u32 	%r516, %r324, 3;
	xor.b32  	%r517, %r515, %r516;
	add.s32 	%r518, %r512, %r316;
	add.s32 	%r519, %r518, %r517;
	shf.l.wrap.b32 	%r520, %r506, %r506, 15;
	shf.l.wrap.b32 	%r521, %r506, %r506, 13;
	xor.b32  	%r522, %r520, %r521;
	shr.u32 	%r523, %r506, 10;
	xor.b32  	%r524, %r522, %r523;
	add.s32 	%r525, %r524, %r441;
	shf.l.wrap.b32 	%r526, %r337, %r337, 25;
	shf.l.wrap.b32 	%r527, %r337, %r337, 14;
	xor.b32  	%r528, %r526, %r527;
	shr.u32 	%r529, %r337, 3;
	xor.b32  	%r530, %r528, %r529;
	add.s32 	%r531, %r525, %r324;
	add.s32 	%r532, %r531, %r530;
	shf.l.wrap.b32 	%r533, %r519, %r519, 15;
	shf.l.wrap.b32 	%r534, %r519, %r519, 13;
	xor.b32  	%r535, %r533, %r534;
	shr.u32 	%r536, %r519, 10;
	xor.b32  	%r537, %r535, %r536;
	add.s32 	%r538, %r537, %r454;
	shf.l.wrap.b32 	%r539, %r350, %r350, 25;
	shf.l.wrap.b32 	%r540, %r350, %r350, 14;
	xor.b32  	%r541, %r539, %r540;
	shr.u32 	%r542, %r350, 3;
	xor.b32  	%r543, %r541, %r542;
	add.s32 	%r544, %r538, %r337;
	add.s32 	%r545, %r544, %r543;
	shf.l.wrap.b32 	%r546, %r532, %r532, 15;
	shf.l.wrap.b32 	%r547, %r532, %r532, 13;
	xor.b32  	%r548, %r546, %r547;
	shr.u32 	%r549, %r532, 10;
	xor.b32  	%r550, %r548, %r549;
	add.s32 	%r551, %r550, %r467;
	shf.l.wrap.b32 	%r552, %r363, %r363, 25;
	shf.l.wrap.b32 	%r553, %r363, %r363, 14;
	xor.b32  	%r554, %r552, %r553;
	shr.u32 	%r555, %r363, 3;
	xor.b32  	%r556, %r554, %r555;
	add.s32 	%r557, %r551, %r350;
	add.s32 	%r558, %r557, %r556;
	shf.l.wrap.b32 	%r559, %r545, %r545, 15;
	shf.l.wrap.b32 	%r560, %r545, %r545, 13;
	xor.b32  	%r561, %r559, %r560;
	shr.u32 	%r562, %r545, 10;
	xor.b32  	%r563, %r561, %r562;
	add.s32 	%r564, %r563, %r480;
	shf.l.wrap.b32 	%r565, %r376, %r376, 25;
	shf.l.wrap.b32 	%r566, %r376, %r376, 14;
	xor.b32  	%r567, %r565, %r566;
	shr.u32 	%r568, %r376, 3;
	xor.b32  	%r569, %r567, %r568;
	add.s32 	%r570, %r564, %r363;
	add.s32 	%r571, %r570, %r569;
	shf.l.wrap.b32 	%r572, %r558, %r558, 15;
	shf.l.wrap.b32 	%r573, %r558, %r558, 13;
	xor.b32  	%r574, %r572, %r573;
	shr.u32 	%r575, %r558, 10;
	xor.b32  	%r576, %r574, %r575;
	add.s32 	%r577, %r576, %r493;
	shf.l.wrap.b32 	%r578, %r389, %r389, 25;
	shf.l.wrap.b32 	%r579, %r389, %r389, 14;
	xor.b32  	%r580, %r578, %r579;
	shr.u32 	%r581, %r389, 3;
	xor.b32  	%r582, %r580, %r581;
	add.s32 	%r583, %r577, %r376;
	add.s32 	%r584, %r583, %r582;
	shf.l.wrap.b32 	%r585, %r571, %r571, 15;
	shf.l.wrap.b32 	%r586, %r571, %r571, 13;
	xor.b32  	%r587, %r585, %r586;
	shr.u32 	%r588, %r571, 10;
	xor.b32  	%r589, %r587, %r588;
	add.s32 	%r590, %r589, %r506;
	shf.l.wrap.b32 	%r591, %r402, %r402, 25;
	shf.l.wrap.b32 	%r592, %r402, %r402, 14;
	xor.b32  	%r593, %r591, %r592;
	shr.u32 	%r594, %r402, 3;
	xor.b32  	%r595, %r593, %r594;
	add.s32 	%r596, %r590, %r389;
	add.s32 	%r597, %r596, %r595;
	shf.l.wrap.b32 	%r598, %r584, %r584, 15;
	shf.l.wrap.b32 	%r599, %r584, %r584, 13;
	xor.b32  	%r600, %r598, %r599;
	shr.u32 	%r601, %r584, 10;
	xor.b32  	%r602, %r600, %r601;
	add.s32 	%r603, %r602, %r519;
	shf.l.wrap.b32 	%r604, %r415, %r415, 25;
	shf.l.wrap.b32 	%r605, %r415, %r415, 14;
	xor.b32  	%r606, %r604, %r605;
	shr.u32 	%r607, %r415, 3;
	xor.b32  	%r608, %r606, %r607;
	add.s32 	%r609, %r603, %r402;
	add.s32 	%r610, %r609, %r608;
	shf.l.wrap.b32 	%r611, %r597, %r597, 15;
	shf.l.wrap.b32 	%r612, %r597, %r597, 13;
	xor.b32  	%r613, %r611, %r612;
	shr.u32 	%r614, %r597, 10;
	xor.b32  	%r615, %r613, %r614;
	add.s32 	%r616, %r615, %r532;
	shf.l.wrap.b32 	%r617, %r428, %r428, 25;
	shf.l.wrap.b32 	%r618, %r428, %r428, 14;
	xor.b32  	%r619, %r617, %r618;
	shr.u32 	%r620, %r428, 3;
	xor.b32  	%r621, %r619, %r620;
	add.s32 	%r622, %r616, %r415;
	add.s32 	%r623, %r622, %r621;
	shf.l.wrap.b32 	%r624, %r610, %r610, 15;
	shf.l.wrap.b32 	%r625, %r610, %r610, 13;
	xor.b32  	%r626, %r624, %r625;
	shr.u32 	%r627, %r610, 10;
	xor.b32  	%r628, %r626, %r627;
	add.s32 	%r629, %r628, %r545;
	shf.l.wrap.b32 	%r630, %r441, %r441, 25;
	shf.l.wrap.b32 	%r631, %r441, %r441, 14;
	xor.b32  	%r632, %r630, %r631;
	shr.u32 	%r633, %r441, 3;
	xor.b32  	%r634, %r632, %r633;
	add.s32 	%r635, %r629, %r428;
	add.s32 	%r636, %r635, %r634;
	shf.l.wrap.b32 	%r637, %r623, %r623, 15;
	shf.l.wrap.b32 	%r638, %r623, %r623, 13;
	xor.b32  	%r639, %r637, %r638;
	shr.u32 	%r640, %r623, 10;
	xor.b32  	%r641, %r639, %r640;
	add.s32 	%r642, %r641, %r558;
	shf.l.wrap.b32 	%r643, %r454, %r454, 25;
	shf.l.wrap.b32 	%r644, %r454, %r454, 14;
	xor.b32  	%r645, %r643, %r644;
	shr.u32 	%r646, %r454, 3;
	xor.b32  	%r647, %r645, %r646;
	add.s32 	%r648, %r642, %r441;
	add.s32 	%r649, %r648, %r647;
	shf.l.wrap.b32 	%r650, %r636, %r636, 15;
	shf.l.wrap.b32 	%r651, %r636, %r636, 13;
	xor.b32  	%r652, %r650, %r651;
	shr.u32 	%r653, %r636, 10;
	xor.b32  	%r654, %r652, %r653;
	add.s32 	%r655, %r654, %r571;
	shf.l.wrap.b32 	%r656, %r467, %r467, 25;
	shf.l.wrap.b32 	%r657, %r467, %r467, 14;
	xor.b32  	%r658, %r656, %r657;
	shr.u32 	%r659, %r467, 3;
	xor.b32  	%r660, %r658, %r659;
	add.s32 	%r661, %r655, %r454;
	add.s32 	%r662, %r661, %r660;
	shf.l.wrap.b32 	%r663, %r649, %r649, 15;
	shf.l.wrap.b32 	%r664, %r649, %r649, 13;
	xor.b32  	%r665, %r663, %r664;
	shr.u32 	%r666, %r649, 10;
	xor.b32  	%r667, %r665, %r666;
	add.s32 	%r668, %r667, %r584;
	shf.l.wrap.b32 	%r669, %r480, %r480, 25;
	shf.l.wrap.b32 	%r670, %r480, %r480, 14;
	xor.b32  	%r671, %r669, %r670;
	shr.u32 	%r672, %r480, 3;
	xor.b32  	%r673, %r671, %r672;
	add.s32 	%r674, %r668, %r467;
	add.s32 	%r675, %r674, %r673;
	shf.l.wrap.b32 	%r676, %r662, %r662, 15;
	shf.l.wrap.b32 	%r677, %r662, %r662, 13;
	xor.b32  	%r678, %r676, %r677;
	shr.u32 	%r679, %r662, 10;
	xor.b32  	%r680, %r678, %r679;
	add.s32 	%r681, %r680, %r597;
	shf.l.wrap.b32 	%r682, %r493, %r493, 25;
	shf.l.wrap.b32 	%r683, %r493, %r493, 14;
	xor.b32  	%r684, %r682, %r683;
	shr.u32 	%r685, %r493, 3;
	xor.b32  	%r686, %r684, %r685;
	add.s32 	%r687, %r681, %r480;
	add.s32 	%r688, %r687, %r686;
	shf.l.wrap.b32 	%r689, %r675, %r675, 15;
	shf.l.wrap.b32 	%r690, %r675, %r675, 13;
	xor.b32  	%r691, %r689, %r690;
	shr.u32 	%r692, %r675, 10;
	xor.b32  	%r693, %r691, %r692;
	add.s32 	%r694, %r693, %r610;
	shf.l.wrap.b32 	%r695, %r506, %r506, 25;
	shf.l.wrap.b32 	%r696, %r506, %r506, 14;
	xor.b32  	%r697, %r695, %r696;
	shr.u32 	%r698, %r506, 3;
	xor.b32  	%r699, %r697, %r698;
	add.s32 	%r700, %r694, %r493;
	add.s32 	%r701, %r700, %r699;
	shf.l.wrap.b32 	%r702, %r688, %r688, 15;
	shf.l.wrap.b32 	%r703, %r688, %r688, 13;
	xor.b32  	%r704, %r702, %r703;
	shr.u32 	%r705, %r688, 10;
	xor.b32  	%r706, %r704, %r705;
	add.s32 	%r707, %r706, %r623;
	shf.l.wrap.b32 	%r708, %r519, %r519, 25;
	shf.l.wrap.b32 	%r709, %r519, %r519, 14;
	xor.b32  	%r710, %r708, %r709;
	shr.u32 	%r711, %r519, 3;
	xor.b32  	%r712, %r710, %r711;
	add.s32 	%r713, %r707, %r506;
	add.s32 	%r714, %r713, %r712;
	shf.l.wrap.b32 	%r715, %r701, %r701, 15;
	shf.l.wrap.b32 	%r716, %r701, %r701, 13;
	xor.b32  	%r717, %r715, %r716;
	shr.u32 	%r718, %r701, 10;
	xor.b32  	%r719, %r717, %r718;
	add.s32 	%r720, %r719, %r636;
	shf.l.wrap.b32 	%r721, %r532, %r532, 25;
	shf.l.wrap.b32 	%r722, %r532, %r532, 14;
	xor.b32  	%r723, %r721, %r722;
	shr.u32 	%r724, %r532, 3;
	xor.b32  	%r725, %r723, %r724;
	add.s32 	%r726, %r720, %r519;
	add.s32 	%r727, %r726, %r725;
	shf.l.wrap.b32 	%r728, %r714, %r714, 15;
	shf.l.wrap.b32 	%r729, %r714, %r714, 13;
	xor.b32  	%r730, %r728, %r729;
	shr.u32 	%r731, %r714, 10;
	xor.b32  	%r732, %r730, %r731;
	add.s32 	%r733, %r732, %r649;
	shf.l.wrap.b32 	%r734, %r545, %r545, 25;
	shf.l.wrap.b32 	%r735, %r545, %r545, 14;
	xor.b32  	%r736, %r734, %r735;
	shr.u32 	%r737, %r545, 3;
	xor.b32  	%r738, %r736, %r737;
	add.s32 	%r739, %r733, %r532;
	add.s32 	%r740, %r739, %r738;
	shf.l.wrap.b32 	%r741, %r727, %r727, 15;
	shf.l.wrap.b32 	%r742, %r727, %r727, 13;
	xor.b32  	%r743, %r741, %r742;
	shr.u32 	%r744, %r727, 10;
	xor.b32  	%r745, %r743, %r744;
	add.s32 	%r746, %r745, %r662;
	shf.l.wrap.b32 	%r747, %r558, %r558, 25;
	shf.l.wrap.b32 	%r748, %r558, %r558, 14;
	xor.b32  	%r749, %r747, %r748;
	shr.u32 	%r750, %r558, 3;
	xor.b32  	%r751, %r749, %r750;
	add.s32 	%r752, %r746, %r545;
	add.s32 	%r753, %r752, %r751;
	shf.l.wrap.b32 	%r754, %r740, %r740, 15;
	shf.l.wrap.b32 	%r755, %r740, %r740, 13;
	xor.b32  	%r756, %r754, %r755;
	shr.u32 	%r757, %r740, 10;
	xor.b32  	%r758, %r756, %r757;
	add.s32 	%r759, %r758, %r675;
	shf.l.wrap.b32 	%r760, %r571, %r571, 25;
	shf.l.wrap.b32 	%r761, %r571, %r571, 14;
	xor.b32  	%r762, %r760, %r761;
	shr.u32 	%r763, %r571, 3;
	xor.b32  	%r764, %r762, %r763;
	add.s32 	%r765, %r759, %r558;
	add.s32 	%r766, %r765, %r764;
	shf.l.wrap.b32 	%r767, %r753, %r753, 15;
	shf.l.wrap.b32 	%r768, %r753, %r753, 13;
	xor.b32  	%r769, %r767, %r768;
	shr.u32 	%r770, %r753, 10;
	xor.b32  	%r771, %r769, %r770;
	add.s32 	%r772, %r771, %r688;
	shf.l.wrap.b32 	%r773, %r584, %r584, 25;
	shf.l.wrap.b32 	%r774, %r584, %r584, 14;
	xor.b32  	%r775, %r773, %r774;
	shr.u32 	%r776, %r584, 3;
	xor.b32  	%r777, %r775, %r776;
	add.s32 	%r778, %r772, %r571;
	add.s32 	%r779, %r778, %r777;
	shf.l.wrap.b32 	%r780, %r766, %r766, 15;
	shf.l.wrap.b32 	%r781, %r766, %r766, 13;
	xor.b32  	%r782, %r780, %r781;
	shr.u32 	%r783, %r766, 10;
	xor.b32  	%r784, %r782, %r783;
	add.s32 	%r785, %r784, %r701;
	shf.l.wrap.b32 	%r786, %r597, %r597, 25;
	shf.l.wrap.b32 	%r787, %r597, %r597, 14;
	xor.b32  	%r788, %r786, %r787;
	shr.u32 	%r789, %r597, 3;
	xor.b32  	%r790, %r788, %r789;
	add.s32 	%r791, %r785, %r584;
	add.s32 	%r792, %r791, %r790;
	shf.l.wrap.b32 	%r793, %r779, %r779, 15;
	shf.l.wrap.b32 	%r794, %r779, %r779, 13;
	xor.b32  	%r795, %r793, %r794;
	shr.u32 	%r796, %r779, 10;
	xor.b32  	%r797, %r795, %r796;
	add.s32 	%r798, %r797, %r714;
	shf.l.wrap.b32 	%r799, %r610, %r610, 25;
	shf.l.wrap.b32 	%r800, %r610, %r610, 14;
	xor.b32  	%r801, %r799, %r800;
	shr.u32 	%r802, %r610, 3;
	xor.b32  	%r803, %r801, %r802;
	add.s32 	%r804, %r798, %r597;
	add.s32 	%r805, %r804, %r803;
	shf.l.wrap.b32 	%r806, %r792, %r792, 15;
	shf.l.wrap.b32 	%r807, %r792, %r792, 13;
	xor.b32  	%r808, %r806, %r807;
	shr.u32 	%r809, %r792, 10;
	xor.b32  	%r810, %r808, %r809;
	add.s32 	%r811, %r810, %r727;
	shf.l.wrap.b32 	%r812, %r623, %r623, 25;
	shf.l.wrap.b32 	%r813, %r623, %r623, 14;
	xor.b32  	%r814, %r812, %r813;
	shr.u32 	%r815, %r623, 3;
	xor.b32  	%r816, %r814, %r815;
	add.s32 	%r817, %r811, %r610;
	add.s32 	%r818, %r817, %r816;
	shf.l.wrap.b32 	%r819, %r805, %r805, 15;
	shf.l.wrap.b32 	%r820, %r805, %r805, 13;
	xor.b32  	%r821, %r819, %r820;
	shr.u32 	%r822, %r805, 10;
	xor.b32  	%r823, %r821, %r822;
	add.s32 	%r824, %r823, %r740;
	shf.l.wrap.b32 	%r825, %r636, %r636, 25;
	shf.l.wrap.b32 	%r826, %r636, %r636, 14;
	xor.b32  	%r827, %r825, %r826;
	shr.u32 	%r828, %r636, 3;
	xor.b32  	%r829, %r827, %r828;
	add.s32 	%r830, %r824, %r623;
	add.s32 	%r831, %r830, %r829;
	shf.l.wrap.b32 	%r832, %r818, %r818, 15;
	shf.l.wrap.b32 	%r833, %r818, %r818, 13;
	xor.b32  	%r834, %r832, %r833;
	shr.u32 	%r835, %r818, 10;
	xor.b32  	%r836, %r834, %r835;
	add.s32 	%r837, %r836, %r753;
	shf.l.wrap.b32 	%r838, %r649, %r649, 25;
	shf.l.wrap.b32 	%r839, %r649, %r649, 14;
	xor.b32  	%r840, %r838, %r839;
	shr.u32 	%r841, %r649, 3;
	xor.b32  	%r842, %r840, %r841;
	add.s32 	%r843, %r837, %r636;
	add.s32 	%r844, %r843, %r842;
	shf.l.wrap.b32 	%r845, %r831, %r831, 15;
	shf.l.wrap.b32 	%r846, %r831, %r831, 13;
	xor.b32  	%r847, %r845, %r846;
	shr.u32 	%r848, %r831, 10;
	xor.b32  	%r849, %r847, %r848;
	add.s32 	%r850, %r849, %r766;
	shf.l.wrap.b32 	%r851, %r662, %r662, 25;
	shf.l.wrap.b32 	%r852, %r662, %r662, 14;
	xor.b32  	%r853, %r851, %r852;
	shr.u32 	%r854, %r662, 3;
	xor.b32  	%r855, %r853, %r854;
	add.s32 	%r856, %r850, %r649;
	add.s32 	%r857, %r856, %r855;
	shf.l.wrap.b32 	%r858, %r844, %r844, 15;
	shf.l.wrap.b32 	%r859, %r844, %r844, 13;
	xor.b32  	%r860, %r858, %r859;
	shr.u32 	%r861, %r844, 10;
	xor.b32  	%r862, %r860, %r861;
	add.s32 	%r863, %r862, %r779;
	shf.l.wrap.b32 	%r864, %r675, %r675, 25;
	shf.l.wrap.b32 	%r865, %r675, %r675, 14;
	xor.b32  	%r866, %r864, %r865;
	shr.u32 	%r867, %r675, 3;
	xor.b32  	%r868, %r866, %r867;
	add.s32 	%r869, %r863, %r662;
	add.s32 	%r870, %r869, %r868;
	shf.l.wrap.b32 	%r871, %r857, %r857, 15;
	shf.l.wrap.b32 	%r872, %r857, %r857, 13;
	xor.b32  	%r873, %r871, %r872;
	shr.u32 	%r874, %r857, 10;
	xor.b32  	%r875, %r873, %r874;
	add.s32 	%r876, %r875, %r792;
	shf.l.wrap.b32 	%r877, %r688, %r688, 25;
	shf.l.wrap.b32 	%r878, %r688, %r688, 14;
	xor.b32  	%r879, %r877, %r878;
	shr.u32 	%r880, %r688, 3;
	xor.b32  	%r881, %r879, %r880;
	add.s32 	%r882, %r876, %r675;
	add.s32 	%r883, %r882, %r881;
	shf.l.wrap.b32 	%r884, %r870, %r870, 15;
	shf.l.wrap.b32 	%r885, %r870, %r870, 13;
	xor.b32  	%r886, %r884, %r885;
	shr.u32 	%r887, %r870, 10;
	xor.b32  	%r888, %r886, %r887;
	add.s32 	%r889, %r888, %r805;
	shf.l.wrap.b32 	%r890, %r701, %r701, 25;
	shf.l.wrap.b32 	%r891, %r701, %r701, 14;
	xor.b32  	%r892, %r890, %r891;
	shr.u32 	%r893, %r701, 3;
	xor.b32  	%r894, %r892, %r893;
	add.s32 	%r895, %r889, %r688;
	add.s32 	%r896, %r895, %r894;
	shf.l.wrap.b32 	%r897, %r883, %r883, 15;
	shf.l.wrap.b32 	%r898, %r883, %r883, 13;
	xor.b32  	%r899, %r897, %r898;
	shr.u32 	%r900, %r883, 10;
	xor.b32  	%r901, %r899, %r900;
	add.s32 	%r902, %r901, %r818;
	shf.l.wrap.b32 	%r903, %r714, %r714, 25;
	shf.l.wrap.b32 	%r904, %r714, %r714, 14;
	xor.b32  	%r905, %r903, %r904;
	shr.u32 	%r906, %r714, 3;
	xor.b32  	%r907, %r905, %r906;
	add.s32 	%r908, %r902, %r701;
	add.s32 	%r909, %r908, %r907;
	shf.l.wrap.b32 	%r910, %r896, %r896, 15;
	shf.l.wrap.b32 	%r911, %r896, %r896, 13;
	xor.b32  	%r912, %r910, %r911;
	shr.u32 	%r913, %r896, 10;
	xor.b32  	%r914, %r912, %r913;
	add.s32 	%r915, %r914, %r831;
	shf.l.wrap.b32 	%r916, %r727, %r727, 25;
	shf.l.wrap.b32 	%r917, %r727, %r727, 14;
	xor.b32  	%r918, %r916, %r917;
	shr.u32 	%r919, %r727, 3;
	xor.b32  	%r920, %r918, %r919;
	add.s32 	%r921, %r915, %r714;
	add.s32 	%r922, %r921, %r920;
	shf.l.wrap.b32 	%r923, %r909, %r909, 15;
	shf.l.wrap.b32 	%r924, %r909, %r909, 13;
	xor.b32  	%r925, %r923, %r924;
	shr.u32 	%r926, %r909, 10;
	xor.b32  	%r927, %r925, %r926;
	add.s32 	%r928, %r927, %r844;
	shf.l.wrap.b32 	%r929, %r740, %r740, 25;
	shf.l.wrap.b32 	%r930, %r740, %r740, 14;
	xor.b32  	%r931, %r929, %r930;
	shr.u32 	%r932, %r740, 3;
	xor.b32  	%r933, %r931, %r932;
	add.s32 	%r934, %r928, %r727;
	add.s32 	%r935, %r934, %r933;
	shf.l.wrap.b32 	%r936, %r922, %r922, 15;
	shf.l.wrap.b32 	%r937, %r922, %r922, 13;
	xor.b32  	%r938, %r936, %r937;
	shr.u32 	%r939, %r922, 10;
	xor.b32  	%r940, %r938, %r939;
	add.s32 	%r941, %r940, %r857;
	shf.l.wrap.b32 	%r942, %r753, %r753, 25;
	shf.l.wrap.b32 	%r943, %r753, %r753, 14;
	xor.b32  	%r944, %r942, %r943;
	shr.u32 	%r945, %r753, 3;
	xor.b32  	%r946, %r944, %r945;
	add.s32 	%r947, %r941, %r740;
	add.s32 	%r948, %r947, %r946;
	ld.local.v2.u32 	{%r949, %r950}, [%rd1+80];
	ld.local.v2.u32 	{%r951, %r952}, [%rd1+88];
	ld.local.v2.u32 	{%r953, %r954}, [%rd1+96];
	ld.local.v2.u32 	{%r955, %r956}, [%rd1+104];
	shf.l.wrap.b32 	%r957, %r953, %r953, 26;
	shf.l.wrap.b32 	%r958, %r953, %r953, 21;
	xor.b32  	%r959, %r957, %r958;
	shf.l.wrap.b32 	%r960, %r953, %r953, 7;
	xor.b32  	%r961, %r959, %r960;
	and.b32  	%r962, %r953, %r954;
	not.b32 	%r963, %r953;
	and.b32  	%r964, %r955, %r963;
	or.b32  	%r965, %r962, %r964;
	add.s32 	%r966, %r965, %r956;
	add.s32 	%r967, %r966, %r961;
	ld.const.u32 	%r968, [dev_k];
	add.s32 	%r969, %r967, %r968;
	add.s32 	%r970, %r969, %r148;
	shf.l.wrap.b32 	%r971, %r949, %r949, 30;
	shf.l.wrap.b32 	%r972, %r949, %r949, 19;
	xor.b32  	%r973, %r971, %r972;
	shf.l.wrap.b32 	%r974, %r949, %r949, 10;
	xor.b32  	%r975, %r973, %r974;
	xor.b32  	%r976, %r950, %r951;
	and.b32  	%r977, %r949, %r976;
	and.b32  	%r978, %r950, %r951;
	xor.b32  	%r979, %r977, %r978;
	add.s32 	%r980, %r975, %r979;
	add.s32 	%r981, %r970, %r952;
	add.s32 	%r982, %r980, %r970;
	shf.l.wrap.b32 	%r983, %r981, %r981, 26;
	shf.l.wrap.b32 	%r984, %r981, %r981, 21;
	xor.b32  	%r985, %r983, %r984;
	shf.l.wrap.b32 	%r986, %r981, %r981, 7;
	xor.b32  	%r987, %r985, %r986;
	and.b32  	%r988, %r981, %r953;
	not.b32 	%r989, %r981;
	and.b32  	%r990, %r954, %r989;
	or.b32  	%r991, %r988, %r990;
	add.s32 	%r992, %r991, %r955;
	add.s32 	%r993, %r992, %r987;
	add.s32 	%r994, %r993, %r9;
	add.s32 	%r995, %r994, %r156;
	shf.l.wrap.b32 	%r996, %r982, %r982, 30;
	shf.l.wrap.b32 	%r997, %r982, %r982, 19;
	xor.b32  	%r998, %r996, %r997;
	shf.l.wrap.b32 	%r999, %r982, %r982, 10;
	xor.b32  	%r1000, %r998, %r999;
	xor.b32  	%r1001, %r949, %r950;
	and.b32  	%r1002, %r982, %r1001;
	and.b32  	%r1003, %r949, %r950;
	xor.b32  	%r1004, %r1002, %r1003;
	add.s32 	%r1005, %r1000, %r1004;
	add.s32 	%r1006, %r995, %r951;
	add.s32 	%r1007, %r1005, %r995;
	shf.l.wrap.b32 	%r1008, %r1006, %r1006, 26;
	shf.l.wrap.b32 	%r1009, %r1006, %r1006, 21;
	xor.b32  	%r1010, %r1008, %r1009;
	shf.l.wrap.b32 	%r1011, %r1006, %r1006, 7;
	xor.b32  	%r1012, %r1010, %r1011;
	and.b32  	%r1013, %r1006, %r981;
	not.b32 	%r1014, %r1006;
	and.b32  	%r1015, %r953, %r1014;
	or.b32  	%r1016, %r1013, %r1015;
	add.s32 	%r1017, %r1016, %r954;
	add.s32 	%r1018, %r1017, %r1012;
	add.s32 	%r1019, %r1018, %r10;
	add.s32 	%r1020, %r1019, %r172;
	shf.l.wrap.b32 	%r1021, %r1007, %r1007, 30;
	shf.l.wrap.b32 	%r1022, %r1007, %r1007, 19;
	xor.b32  	%r1023, %r1021, %r1022;
	shf.l.wrap.b32 	%r1024, %r1007, %r1007, 10;
	xor.b32  	%r1025, %r1023, %r1024;
	xor.b32  	%r1026, %r982, %r949;
	and.b32  	%r1027, %r1007, %r1026;
	and.b32  	%r1028, %r982, %r949;
	xor.b32  	%r1029, %r1027, %r1028;
	add.s32 	%r1030, %r1025, %r1029;
	add.s32 	%r1031, %r1020, %r950;
	add.s32 	%r1032, %r1030, %r1020;
	shf.l.wrap.b32 	%r1033, %r1031, %r1031, 26;
	shf.l.wrap.b32 	%r1034, %r1031, %r1031, 21;
	xor.b32  	%r1035, %r1033, %r1034;
	shf.l.wrap.b32 	%r1036, %r1031, %r1031, 7;
	xor.b32  	%r1037, %r1035, %r1036;
	and.b32  	%r1038, %r1031, %r1006;
	not.b32 	%r1039, %r1031;
	and.b32  	%r1040, %r981, %r1039;
	or.b32  	%r1041, %r1038, %r1040;
	add.s32 	%r1042, %r1041, %r953;
	add.s32 	%r1043, %r1042, %r1037;
	add.s32 	%r1044, %r1043, %r11;
	add.s32 	%r1045, %r1044, %r180;
	shf.l.wrap.b32 	%r1046, %r1032, %r1032, 30;
	shf.l.wrap.b32 	%r1047, %r1032, %r1032, 19;
	xor.b32  	%r1048, %r1046, %r1047;
	shf.l.wrap.b32 	%r1049, %r1032, %r1032, 10;
	xor.b32  	%r1050, %r1048, %r1049;
	xor.b32  	%r1051, %r1007, %r982;
	and.b32  	%r1052, %r1032, %r1051;
	and.b32  	%r1053, %r1007, %r982;
	xor.b32  	%r1054, %r1052, %r1053;
	add.s32 	%r1055, %r1050, %r1054;
	add.s32 	%r1056, %r1045, %r949;
	add.s32 	%r1057, %r1055, %r1045;
	shf.l.wrap.b32 	%r1058, %r1056, %r1056, 26;
	shf.l.wrap.b32 	%r1059, %r1056, %r1056, 21;
	xor.b32  	%r1060, %r1058, %r1059;
	shf.l.wrap.b32 	%r1061, %r1056, %r1056, 7;
	xor.b32  	%r1062, %r1060, %r1061;
	and.b32  	%r1063, %r1056, %r1031;
	not.b32 	%r1064, %r1056;
	and.b32  	%r1065, %r1006, %r1064;
	or.b32  	%r1066, %r1063, %r1065;
	add.s32 	%r1067, %r1066, %r981;
	add.s32 	%r1068, %r1067, %r1062;
	ld.const.u32 	%r1069, [dev_k+16];
	add.s32 	%r1070, %r1068, %r1069;
	add.s32 	%r1071, %r1070, %r196;
	shf.l.wrap.b32 	%r1072, %r1057, %r1057, 30;
	shf.l.wrap.b32 	%r1073, %r1057, %r1057, 19;
	xor.b32  	%r1074, %r1072, %r1073;
	shf.l.wrap.b32 	%r1075, %r1057, %r1057, 10;
	xor.b32  	%r1076, %r1074, %r1075;
	xor.b32  	%r1077, %r1032, %r1007;
	and.b32  	%r1078, %r1057, %r1077;
	and.b32  	%r1079, %r1032, %r1007;
	xor.b32  	%r1080, %r1078, %r1079;
	add.s32 	%r1081, %r1076, %r1080;
	add.s32 	%r1082, %r1071, %r982;
	add.s32 	%r1083, %r1081, %r1071;
	shf.l.wrap.b32 	%r1084, %r1082, %r1082, 26;
	shf.l.wrap.b32 	%r1085, %r1082, %r1082, 21;
	xor.b32  	%r1086, %r1084, %r1085;
	shf.l.wrap.b32 	%r1087, %r1082, %r1082, 7;
	xor.b32  	%r1088, %r1086, %r1087;
	and.b32  	%r1089, %r1082, %r1056;
	not.b32 	%r1090, %r1082;
	and.b32  	%r1091, %r1031, %r1090;
	or.b32  	%r1092, %r1089, %r1091;
	add.s32 	%r1093, %r1092, %r1006;
	add.s32 	%r1094, %r1093, %r1088;
	add.s32 	%r1095, %r1094, %r12;
	add.s32 	%r1096, %r1095, %r204;
	shf.l.wrap.b32 	%r1097, %r1083, %r1083, 30;
	shf.l.wrap.b32 	%r1098, %r1083, %r1083, 19;
	xor.b32  	%r1099, %r1097, %r1098;
	shf.l.wrap.b32 	%r1100, %r1083, %r1083, 10;
	xor.b32  	%r1101, %r1099, %r1100;
	xor.b32  	%r1102, %r1057, %r1032;
	and.b32  	%r1103, %r1083, %r1102;
	and.b32  	%r1104, %r1057, %r1032;
	xor.b32  	%r1105, %r1103, %r1104;
	add.s32 	%r1106, %r1101, %r1105;
	add.s32 	%r1107, %r1096, %r1007;
	add.s32 	%r1108, %r1106, %r1096;
	shf.l.wrap.b32 	%r1109, %r1107, %r1107, 26;
	shf.l.wrap.b32 	%r1110, %r1107, %r1107, 21;
	xor.b32  	%r1111, %r1109, %r1110;
	shf.l.wrap.b32 	%r1112, %r1107, %r1107, 7;
	xor.b32  	%r1113, %r1111, %r1112;
	and.b32  	%r1114, %r1107, %r1082;
	not.b32 	%r1115, %r1107;
	and.b32  	%r1116, %r1056, %r1115;
	or.b32  	%r1117, %r1114, %r1116;
	add.s32 	%r1118, %r1117, %r1031;
	add.s32 	%r1119, %r1118, %r1113;
	add.s32 	%r1120, %r1119, %r13;
	add.s32 	%r1121, %r1120, %r220;
	shf.l.wrap.b32 	%r1122, %r1108, %r1108, 30;
	shf.l.wrap.b32 	%r1123, %r1108, %r1108, 19;
	xor.b32  	%r1124, %r1122, %r1123;
	shf.l.wrap.b32 	%r1125, %r1108, %r1108, 10;
	xor.b32  	%r1126, %r1124, %r1125;
	xor.b32  	%r1127, %r1083, %r1057;
	and.b32  	%r1128, %r1108, %r1127;
	and.b32  	%r1129, %r1083, %r1057;
	xor.b32  	%r1130, %r1128, %r1129;
	add.s32 	%r1131, %r1126, %r1130;
	add.s32 	%r1132, %r1121, %r1032;
	add.s32 	%r1133, %r1131, %r1121;
	shf.l.wrap.b32 	%r1134, %r1132, %r1132, 26;
	shf.l.wrap.b32 	%r1135, %r1132, %r1132, 21;
	xor.b32  	%r1136, %r1134, %r1135;
	shf.l.wrap.b32 	%r1137, %r1132, %r1132, 7;
	xor.b32  	%r1138, %r1136, %r1137;
	and.b32  	%r1139, %r1132, %r1107;
	not.b32 	%r1140, %r1132;
	and.b32  	%r1141, %r1082, %r1140;
	or.b32  	%r1142, %r1139, %r1141;
	add.s32 	%r1143, %r1142, %r1056;
	add.s32 	%r1144, %r1143, %r1138;
	add.s32 	%r1145, %r1144, %r14;
	add.s32 	%r1146, %r1145, %r228;
	shf.l.wrap.b32 	%r1147, %r1133, %r1133, 30;
	shf.l.wrap.b32 	%r1148, %r1133, %r1133, 19;
	xor.b32  	%r1149, %r1147, %r1148;
	shf.l.wrap.b32 	%r1150, %r1133, %r1133, 10;
	xor.b32  	%r1151, %r1149, %r1150;
	xor.b32  	%r1152, %r1108, %r1083;
	and.b32  	%r1153, %r1133, %r1152;
	and.b32  	%r1154, %r1108, %r1083;
	xor.b32  	%r1155, %r1153, %r1154;
	add.s32 	%r1156, %r1151, %r1155;
	add.s32 	%r1157, %r1146, %r1057;
	add.s32 	%r1158, %r1156, %r1146;
	shf.l.wrap.b32 	%r1159, %r1157, %r1157, 26;
	shf.l.wrap.b32 	%r1160, %r1157, %r1157, 21;
	xor.b32  	%r1161, %r1159, %r1160;
	shf.l.wrap.b32 	%r1162, %r1157, %r1157, 7;
	xor.b32  	%r1163, %r1161, %r1162;
	and.b32  	%r1164, %r1157, %r1132;
	not.b32 	%r1165, %r1157;
	and.b32  	%r1166, %r1107, %r1165;
	or.b32  	%r1167, %r1164, %r1166;
	add.s32 	%r1168, %r1167, %r1082;
	add.s32 	%r1169, %r1168, %r1163;
	add.s32 	%r1170, %r1169, %r15;
	add.s32 	%r1171, %r1170, %r244;
	shf.l.wrap.b32 	%r1172, %r1158, %r1158, 30;
	shf.l.wrap.b32 	%r1173, %r1158, %r1158, 19;
	xor.b32  	%r1174, %r1172, %r1173;
	shf.l.wrap.b32 	%r1175, %r1158, %r1158, 10;
	xor.b32  	%r1176, %r1174, %r1175;
	xor.b32  	%r1177, %r1133, %r1108;
	and.b32  	%r1178, %r1158, %r1177;
	and.b32  	%r1179, %r1133, %r1108;
	xor.b32  	%r1180, %r1178, %r1179;
	add.s32 	%r1181, %r1176, %r1180;
	add.s32 	%r1182, %r1171, %r1083;
	add.s32 	%r1183, %r1181, %r1171;
	shf.l.wrap.b32 	%r1184, %r1182, %r1182, 26;
	shf.l.wrap.b32 	%r1185, %r1182, %r1182, 21;
	xor.b32  	%r1186, %r1184, %r1185;
	shf.l.wrap.b32 	%r1187, %r1182, %r1182, 7;
	xor.b32  	%r1188, %r1186, %r1187;
	and.b32  	%r1189, %r1182, %r1157;
	not.b32 	%r1190, %r1182;
	and.b32  	%r1191, %r1132, %r1190;
	or.b32  	%r1192, %r1189, %r1191;
	add.s32 	%r1193, %r1192, %r1107;
	add.s32 	%r1194, %r1193, %r1188;
	add.s32 	%r1195, %r1194, %r16;
	add.s32 	%r1196, %r1195, %r252;
	shf.l.wrap.b32 	%r1197, %r1183, %r1183, 30;
	shf.l.wrap.b32 	%r1198, %r1183, %r1183, 19;
	xor.b32  	%r1199, %r1197, %r1198;
	shf.l.wrap.b32 	%r1200, %r1183, %r1183, 10;
	xor.b32  	%r1201, %r1199, %r1200;
	xor.b32  	%r1202, %r1158, %r1133;
	and.b32  	%r1203, %r1183, %r1202;
	and.b32  	%r1204, %r1158, %r1133;
	xor.b32  	%r1205, %r1203, %r1204;
	add.s32 	%r1206, %r1201, %r1205;
	add.s32 	%r1207, %r1196, %r1108;
	add.s32 	%r1208, %r1206, %r1196;
	shf.l.wrap.b32 	%r1209, %r1207, %r1207, 26;
	shf.l.wrap.b32 	%r1210, %r1207, %r1207, 21;
	xor.b32  	%r1211, %r1209, %r1210;
	shf.l.wrap.b32 	%r1212, %r1207, %r1207, 7;
	xor.b32  	%r1213, %r1211, %r1212;
	and.b32  	%r1214, %r1207, %r1182;
	not.b32 	%r1215, %r1207;
	and.b32  	%r1216, %r1157, %r1215;
	or.b32  	%r1217, %r1214, %r1216;
	add.s32 	%r1218, %r1217, %r1132;
	add.s32 	%r1219, %r1218, %r1213;
	add.s32 	%r1220, %r1219, %r17;
	add.s32 	%r1221, %r1220, %r268;
	shf.l.wrap.b32 	%r1222, %r1208, %r1208, 30;
	shf.l.wrap.b32 	%r1223, %r1208, %r1208, 19;
	xor.b32  	%r1224, %r1222, %r1223;
	shf.l.wrap.b32 	%r1225, %r1208, %r1208, 10;
	xor.b32  	%r1226, %r1224, %r1225;
	xor.b32  	%r1227, %r1183, %r1158;
	and.b32  	%r1228, %r1208, %r1227;
	and.b32  	%r1229, %r1183, %r1158;
	xor.b32  	%r1230, %r1228, %r1229;
	add.s32 	%r1231, %r1226, %r1230;
	add.s32 	%r1232, %r1221, %r1133;
	add.s32 	%r1233, %r1231, %r1221;
	shf.l.wrap.b32 	%r1234, %r1232, %r1232, 26;
	shf.l.wrap.b32 	%r1235, %r1232, %r1232, 21;
	xor.b32  	%r1236, %r1234, %r1235;
	shf.l.wrap.b32 	%r1237, %r1232, %r1232, 7;
	xor.b32  	%r1238, %r1236, %r1237;
	and.b32  	%r1239, %r1232, %r1207;
	not.b32 	%r1240, %r1232;
	and.b32  	%r1241, %r1182, %r1240;
	or.b32  	%r1242, %r1239, %r1241;
	add.s32 	%r1243, %r1242, %r1157;
	add.s32 	%r1244, %r1243, %r1238;
	add.s32 	%r1245, %r1244, %r18;
	add.s32 	%r1246, %r1245, %r276;
	shf.l.wrap.b32 	%r1247, %r1233, %r1233, 30;
	shf.l.wrap.b32 	%r1248, %r1233, %r1233, 19;
	xor.b32  	%r1249, %r1247, %r1248;
	shf.l.wrap.b32 	%r1250, %r1233, %r1233, 10;
	xor.b32  	%r1251, %r1249, %r1250;
	xor.b32  	%r1252, %r1208, %r1183;
	and.b32  	%r1253, %r1233, %r1252;
	and.b32  	%r1254, %r1208, %r1183;
	xor.b32  	%r1255, %r1253, %r1254;
	add.s32 	%r1256, %r1251, %r1255;
	add.s32 	%r1257, %r1246, %r1158;
	add.s32 	%r1258, %r1256, %r1246;
	shf.l.wrap.b32 	%r1259, %r1257, %r1257, 26;
	shf.l.wrap.b32 	%r1260, %r1257, %r1257, 21;
	xor.b32  	%r1261, %r1259, %r1260;
	shf.l.wrap.b32 	%r1262, %r1257, %r1257, 7;
	xor.b32  	%r1263, %r1261, %r1262;
	and.b32  	%r1264, %r1257, %r1232;
	not.b32 	%r1265, %r1257;
	and.b32  	%r1266, %r1207, %r1265;
	or.b32  	%r1267, %r1264, %r1266;
	add.s32 	%r1268, %r1267, %r1182;
	add.s32 	%r1269, %r1268, %r1263;
	ld.const.u32 	%r1270, [dev_k+48];
	add.s32 	%r1271, %r1269, %r1270;
	add.s32 	%r1272, %r1271, %r292;
	shf.l.wrap.b32 	%r1273, %r1258, %r1258, 30;
	shf.l.wrap.b32 	%r1274, %r1258, %r1258, 19;
	xor.b32  	%r1275, %r1273, %r1274;
	shf.l.wrap.b32 	%r1276, %r1258, %r1258, 10;
	xor.b32  	%r1277, %r1275, %r1276;
	xor.b32  	%r1278, %r1233, %r1208;
	and.b32  	%r1279, %r1258, %r1278;
	and.b32  	%r1280, %r1233, %r1208;
	xor.b32  	%r1281, %r1279, %r1280;
	add.s32 	%r1282, %r1277, %r1281;
	add.s32 	%r1283, %r1272, %r1183;
	add.s32 	%r1284, %r1282, %r1272;
	shf.l.wrap.b32 	%r1285, %r1283, %r1283, 26;
	shf.l.wrap.b32 	%r1286, %r1283, %r1283, 21;
	xor.b32  	%r1287, %r1285, %r1286;
	shf.l.wrap.b32 	%r1288, %r1283, %r1283, 7;
	xor.b32  	%r1289, %r1287, %r1288;
	and.b32  	%r1290, %r1283, %r1257;
	not.b32 	%r1291, %r1283;
	and.b32  	%r1292, %r1232, %r1291;
	or.b32  	%r1293, %r1290, %r1292;
	add.s32 	%r1294, %r1293, %r1207;
	add.s32 	%r1295, %r1294, %r1289;
	add.s32 	%r1296, %r1295, %r19;
	add.s32 	%r1297, %r1296, %r300;
	shf.l.wrap.b32 	%r1298, %r1284, %r1284, 30;
	shf.l.wrap.b32 	%r1299, %r1284, %r1284, 19;
	xor.b32  	%r1300, %r1298, %r1299;
	shf.l.wrap.b32 	%r1301, %r1284, %r1284, 10;
	xor.b32  	%r1302, %r1300, %r1301;
	xor.b32  	%r1303, %r1258, %r1233;
	and.b32  	%r1304, %r1284, %r1303;
	and.b32  	%r1305, %r1258, %r1233;
	xor.b32  	%r1306, %r1304, %r1305;
	add.s32 	%r1307, %r1302, %r1306;
	add.s32 	%r1308, %r1297, %r1208;
	add.s32 	%r1309, %r1307, %r1297;
	shf.l.wrap.b32 	%r1310, %r1308, %r1308, 26;
	shf.l.wrap.b32 	%r1311, %r1308, %r1308, 21;
	xor.b32  	%r1312, %r1310, %r1311;
	shf.l.wrap.b32 	%r1313, %r1308, %r1308, 7;
	xor.b32  	%r1314, %r1312, %r1313;
	and.b32  	%r1315, %r1308, %r1283;
	not.b32 	%r1316, %r1308;
	and.b32  	%r1317, %r1257, %r1316;
	or.b32  	%r1318, %r1315, %r1317;
	add.s32 	%r1319, %r1318, %r1232;
	add.s32 	%r1320, %r1319, %r1314;
	add.s32 	%r1321, %r1320, %r20;
	add.s32 	%r1322, %r1321, %r316;
	shf.l.wrap.b32 	%r1323, %r1309, %r1309, 30;
	shf.l.wrap.b32 	%r1324, %r1309, %r1309, 19;
	xor.b32  	%r1325, %r1323, %r1324;
	shf.l.wrap.b32 	%r1326, %r1309, %r1309, 10;
	xor.b32  	%r1327, %r1325, %r1326;
	xor.b32  	%r1328, %r1284, %r1258;
	and.b32  	%r1329, %r1309, %r1328;
	and.b32  	%r1330, %r1284, %r1258;
	xor.b32  	%r1331, %r1329, %r1330;
	add.s32 	%r1332, %r1327, %r1331;
	add.s32 	%r1333, %r1322, %r1233;
	add.s32 	%r1334, %r1332, %r1322;
	shf.l.wrap.b32 	%r1335, %r1333, %r1333, 26;
	shf.l.wrap.b32 	%r1336, %r1333, %r1333, 21;
	xor.b32  	%r1337, %r1335, %r1336;
	shf.l.wrap.b32 	%r1338, %r1333, %r1333, 7;
	xor.b32  	%r1339, %r1337, %r1338;
	and.b32  	%r1340, %r1333, %r1308;
	not.b32 	%r1341, %r1333;
	and.b32  	%r1342, %r1283, %r1341;
	or.b32  	%r1343, %r1340, %r1342;
	add.s32 	%r1344, %r1343, %r1257;
	add.s32 	%r1345, %r1344, %r1339;
	add.s32 	%r1346, %r1345, %r21;
	add.s32 	%r1347, %r1346, %r324;
	shf.l.wrap.b32 	%r1348, %r1334, %r1334, 30;
	shf.l.wrap.b32 	%r1349, %r1334, %r1334, 19;
	xor.b32  	%r1350, %r1348, %r1349;
	shf.l.wrap.b32 	%r1351, %r1334, %r1334, 10;
	xor.b32  	%r1352, %r1350, %r1351;
	xor.b32  	%r1353, %r1309, %r1284;
	and.b32  	%r1354, %r1334, %r1353;
	and.b32  	%r1355, %r1309, %r1284;
	xor.b32  	%r1356, %r1354, %r1355;
	add.s32 	%r1357, %r1352, %r1356;
	add.s32 	%r1358, %r1347, %r1258;
	add.s32 	%r1359, %r1357, %r1347;
	shf.l.wrap.b32 	%r1360, %r1358, %r1358, 26;
	shf.l.wrap.b32 	%r1361, %r1358, %r1358, 21;
	xor.b32  	%r1362, %r1360, %r1361;
	shf.l.wrap.b32 	%r1363, %r1358, %r1358, 7;
	xor.b32  	%r1364, %r1362, %r1363;
	and.b32  	%r1365, %r1358, %r1333;
	not.b32 	%r1366, %r1358;
	and.b32  	%r1367, %r1308, %r1366;
	or.b32  	%r1368, %r1365, %r1367;
	add.s32 	%r1369, %r1368, %r1283;
	add.s32 	%r1370, %r1369, %r1364;
	add.s32 	%r1371, %r1370, %r22;
	add.s32 	%r1372, %r1371, %r337;
	shf.l.wrap.b32 	%r1373, %r1359, %r1359, 30;
	shf.l.wrap.b32 	%r1374, %r1359, %r1359, 19;
	xor.b32  	%r1375, %r1373, %r1374;
	shf.l.wrap.b32 	%r1376, %r1359, %r1359, 10;
	xor.b32  	%r1377, %r1375, %r1376;
	xor.b32  	%r1378, %r1334, %r1309;
	and.b32  	%r1379, %r1359, %r1378;
	and.b32  	%r1380, %r1334, %r1309;
	xor.b32  	%r1381, %r1379, %r1380;
	add.s32 	%r1382, %r1377, %r1381;
	add.s32 	%r1383, %r1372, %r1284;
	add.s32 	%r1384, %r1382, %r1372;
	shf.l.wrap.b32 	%r1385, %r1383, %r1383, 26;
	shf.l.wrap.b32 	%r1386, %r1383, %r1383, 21;
	xor.b32  	%r1387, %r1385, %r1386;
	shf.l.wrap.b32 	%r1388, %r1383, %r1383, 7;
	xor.b32  	%r1389, %r1387, %r1388;
	and.b32  	%r1390, %r1383, %r1358;
	not.b32 	%r1391, %r1383;
	and.b32  	%r1392, %r1333, %r1391;
	or.b32  	%r1393, %r1390, %r1392;
	add.s32 	%r1394, %r1393, %r1308;
	add.s32 	%r1395, %r1394, %r1389;
	add.s32 	%r1396, %r1395, %r23;
	add.s32 	%r1397, %r1396, %r350;
	shf.l.wrap.b32 	%r1398, %r1384, %r1384, 30;
	shf.l.wrap.b32 	%r1399, %r1384, %r1384, 19;
	xor.b32  	%r1400, %r1398, %r1399;
	shf.l.wrap.b32 	%r1401, %r1384, %r1384, 10;
	xor.b32  	%r1402, %r1400, %r1401;
	xor.b32  	%r1403, %r1359, %r1334;
	and.b32  	%r1404, %r1384, %r1403;
	and.b32  	%r1405, %r1359, %r1334;
	xor.b32  	%r1406, %r1404, %r1405;
	add.s32 	%r1407, %r1402, %r1406;
	add.s32 	%r1408, %r1397, %r1309;
	add.s32 	%r1409, %r1407, %r1397;
	shf.l.wrap.b32 	%r1410, %r1408, %r1408, 26;
	shf.l.wrap.b32 	%r1411, %r1408, %r1408, 21;
	xor.b32  	%r1412, %r1410, %r1411;
	shf.l.wrap.b32 	%r1413, %r1408, %r1408, 7;
	xor.b32  	%r1414, %r1412, %r1413;
	and.b32  	%r1415, %r1408, %r1383;
	not.b32 	%r1416, %r1408;
	and.b32  	%r1417, %r1358, %r1416;
	or.b32  	%r1418, %r1415, %r1417;
	add.s32 	%r1419, %r1418, %r1333;
	add.s32 	%r1420, %r1419, %r1414;
	add.s32 	%r1421, %r1420, %r24;
	add.s32 	%r1422, %r1421, %r363;
	shf.l.wrap.b32 	%r1423, %r1409, %r1409, 30;
	shf.l.wrap.b32 	%r1424, %r1409, %r1409, 19;
	xor.b32  	%r1425, %r1423, %r1424;
	shf.l.wrap.b32 	%r1426, %r1409, %r1409, 10;
	xor.b32  	%r1427, %r1425, %r1426;
	xor.b32  	%r1428, %r1384, %r1359;
	and.b32  	%r1429, %r1409, %r1428;
	and.b32  	%r1430, %r1384, %r1359;
	xor.b32  	%r1431, %r1429, %r1430;
	add.s32 	%r1432, %r1427, %r1431;
	add.s32 	%r1433, %r1422, %r1334;
	add.s32 	%r1434, %r1432, %r1422;
	shf.l.wrap.b32 	%r1435, %r1433, %r1433, 26;
	shf.l.wrap.b32 	%r1436, %r1433, %r1433, 21;
	xor.b32  	%r1437, %r1435, %r1436;
	shf.l.wrap.b32 	%r1438, %r1433, %r1433, 7;
	xor.b32  	%r1439, %r1437, %r1438;
	and.b32  	%r1440, %r1433, %r1408;
	not.b32 	%r1441, %r1433;
	and.b32  	%r1442, %r1383, %r1441;
	or.b32  	%r1443, %r1440, %r1442;
	add.s32 	%r1444, %r1443, %r1358;
	add.s32 	%r1445, %r1444, %r1439;
	add.s32 	%r1446, %r1445, %r25;
	add.s32 	%r1447, %r1446, %r376;
	shf.l.wrap.b32 	%r1448, %r1434, %r1434, 30;
	shf.l.wrap.b32 	%r1449, %r1434, %r1434, 19;
	xor.b32  	%r1450, %r1448, %r1449;
	shf.l.wrap.b32 	%r1451, %r1434, %r1434, 10;
	xor.b32  	%r1452, %r1450, %r1451;
	xor.b32  	%r1453, %r1409, %r1384;
	and.b32  	%r1454, %r1434, %r1453;
	and.b32  	%r1455, %r1409, %r1384;
	xor.b32  	%r1456, %r1454, %r1455;
	add.s32 	%r1457, %r1452, %r1456;
	add.s32 	%r1458, %r1447, %r1359;
	add.s32 	%r1459, %r1457, %r1447;
	shf.l.wrap.b32 	%r1460, %r1458, %r1458, 26;
	shf.l.wrap.b32 	%r1461, %r1458, %r1458, 21;
	xor.b32  	%r1462, %r1460, %r1461;
	shf.l.wrap.b32 	%r1463, %r1458, %r1458, 7;
	xor.b32  	%r1464, %r1462, %r1463;
	and.b32  	%r1465, %r1458, %r1433;
	not.b32 	%r1466, %r1458;
	and.b32  	%r1467, %r1408, %r1466;
	or.b32  	%r1468, %r1465, %r1467;
	add.s32 	%r1469, %r1468, %r1383;
	add.s32 	%r1470, %r1469, %r1464;
	add.s32 	%r1471, %r1470, %r26;
	add.s32 	%r1472, %r1471, %r389;
	shf.l.wrap.b32 	%r1473, %r1459, %r1459, 30;
	shf.l.wrap.b32 	%r1474, %r1459, %r1459, 19;
	xor.b32  	%r1475, %r1473, %r1474;
	shf.l.wrap.b32 	%r1476, %r1459, %r1459, 10;
	xor.b32  	%r1477, %r1475, %r1476;
	xor.b32  	%r1478, %r1434, %r1409;
	and.b32  	%r1479, %r1459, %r1478;
	and.b32  	%r1480, %r1434, %r1409;
	xor.b32  	%r1481, %r1479, %r1480;
	add.s32 	%r1482, %r1477, %r1481;
	add.s32 	%r1483, %r1472, %r1384;
	add.s32 	%r1484, %r1482, %r1472;
	shf.l.wrap.b32 	%r1485, %r1483, %r1483, 26;
	shf.l.wrap.b32 	%r1486, %r1483, %r1483, 21;
	xor.b32  	%r1487, %r1485, %r1486;
	shf.l.wrap.b32 	%r1488, %r1483, %r1483, 7;
	xor.b32  	%r1489, %r1487, %r1488;
	and.b32  	%r1490, %r1483, %r1458;
	not.b32 	%r1491, %r1483;
	and.b32  	%r1492, %r1433, %r1491;
	or.b32  	%r1493, %r1490, %r1492;
	add.s32 	%r1494, %r1493, %r1408;
	add.s32 	%r1495, %r1494, %r1489;
	add.s32 	%r1496, %r1495, %r27;
	add.s32 	%r1497, %r1496, %r402;
	shf.l.wrap.b32 	%r1498, %r1484, %r1484, 30;
	shf.l.wrap.b32 	%r1499, %r1484, %r1484, 19;
	xor.b32  	%r1500, %r1498, %r1499;
	shf.l.wrap.b32 	%r1501, %r1484, %r1484, 10;
	xor.b32  	%r1502, %r1500, %r1501;
	xor.b32  	%r1503, %r1459, %r1434;
	and.b32  	%r1504, %r1484, %r1503;
	and.b32  	%r1505, %r1459, %r1434;
	xor.b32  	%r1506, %r1504, %r1505;
	add.s32 	%r1507, %r1502, %r1506;
	add.s32 	%r1508, %r1497, %r1409;
	add.s32 	%r1509, %r1507, %r1497;
	shf.l.wrap.b32 	%r1510, %r1508, %r1508, 26;
	shf.l.wrap.b32 	%r1511, %r1508, %r1508, 21;
	xor.b32  	%r1512, %r1510, %r1511;
	shf.l.wrap.b32 	%r1513, %r1508, %r1508, 7;
	xor.b32  	%r1514, %r1512, %r1513;
	and.b32  	%r1515, %r1508, %r1483;
	not.b32 	%r1516, %r1508;
	and.b32  	%r1517, %r1458, %r1516;
	or.b32  	%r1518, %r1515, %r1517;
	add.s32 	%r1519, %r1518, %r1433;
	add.s32 	%r1520, %r1519, %r1514;
	add.s32 	%r1521, %r1520, %r28;
	add.s32 	%r1522, %r1521, %r415;
	shf.l.wrap.b32 	%r1523, %r1509, %r1509, 30;
	shf.l.wrap.b32 	%r1524, %r1509, %r1509, 19;
	xor.b32  	%r1525, %r1523, %r1524;
	shf.l.wrap.b32 	%r1526, %r1509, %r1509, 10;
	xor.b32  	%r1527, %r1525, %r1526;
	xor.b32  	%r1528, %r1484, %r1459;
	and.b32  	%r1529, %r1509, %r1528;
	and.b32  	%r1530, %r1484, %r1459;
	xor.b32  	%r1531, %r1529, %r1530;
	add.s32 	%r1532, %r1527, %r1531;
	add.s32 	%r1533, %r1522, %r1434;
	add.s32 	%r1534, %r1532, %r1522;
	shf.l.wrap.b32 	%r1535, %r1533, %r1533, 26;
	shf.l.wrap.b32 	%r1536, %r1533, %r1533, 21;
	xor.b32  	%r1537, %r1535, %r1536;
	shf.l.wrap.b32 	%r1538, %r1533, %r1533, 7;
	xor.b32  	%r1539, %r1537, %r1538;
	and.b32  	%r1540, %r1533, %r1508;
	not.b32 	%r1541, %r1533;
	and.b32  	%r1542, %r1483, %r1541;
	or.b32  	%r1543, %r1540, %r1542;
	add.s32 	%r1544, %r1543, %r1458;
	add.s32 	%r1545, %r1544, %r1539;
	add.s32 	%r1546, %r1545, %r29;
	add.s32 	%r1547, %r1546, %r428;
	shf.l.wrap.b32 	%r1548, %r1534, %r1534, 30;
	shf.l.wrap.b32 	%r1549, %r1534, %r1534, 19;
	xor.b32  	%r1550, %r1548, %r1549;
	shf.l.wrap.b32 	%r1551, %r1534, %r1534, 10;
	xor.b32  	%r1552, %r1550, %r1551;
	xor.b32  	%r1553, %r1509, %r1484;
	and.b32  	%r1554, %r1534, %r1553;
	and.b32  	%r1555, %r1509, %r1484;
	xor.b32  	%r1556, %r1554, %r1555;
	add.s32 	%r1557, %r1552, %r1556;
	add.s32 	%r1558, %r1547, %r1459;
	add.s32 	%r1559, %r1557, %r1547;
	shf.l.wrap.b32 	%r1560, %r1558, %r1558, 26;
	shf.l.wrap.b32 	%r1561, %r1558, %r1558, 21;
	xor.b32  	%r1562, %r1560, %r1561;
	shf.l.wrap.b32 	%r1563, %r1558, %r1558, 7;
	xor.b32  	%r1564, %r1562, %r1563;
	and.b32  	%r1565, %r1558, %r1533;
	not.b32 	%r1566, %r1558;
	and.b32  	%r1567, %r1508, %r1566;
	or.b32  	%r1568, %r1565, %r1567;
	add.s32 	%r1569, %r1568, %r1483;
	add.s32 	%r1570, %r1569, %r1564;
	add.s32 	%r1571, %r1570, %r30;
	add.s32 	%r1572, %r1571, %r441;
	shf.l.wrap.b32 	%r1573, %r1559, %r1559, 30;
	shf.l.wrap.b32 	%r1574, %r1559, %r1559, 19;
	xor.b32  	%r1575, %r1573, %r1574;
	shf.l.wrap.b32 	%r1576, %r1559, %r1559, 10;
	xor.b32  	%r1577, %r1575, %r1576;
	xor.b32  	%r1578, %r1534, %r1509;
	and.b32  	%r1579, %r1559, %r1578;
	and.b32  	%r1580, %r1534, %r1509;
	xor.b32  	%r1581, %r1579, %r1580;
	add.s32 	%r1582, %r1577, %r1581;
	add.s32 	%r1583, %r1572, %r1484;
	add.s32 	%r1584, %r1582, %r1572;
	shf.l.wrap.b32 	%r1585, %r1583, %r1583, 26;
	shf.l.wrap.b32 	%r1586, %r1583, %r1583, 21;
	xor.b32  	%r1587, %r1585, %r1586;
	shf.l.wrap.b32 	%r1588, %r1583, %r1583, 7;
	xor.b32  	%r1589, %r1587, %r1588;
	and.b32  	%r1590, %r1583, %r1558;
	not.b32 	%r1591, %r1583;
	and.b32  	%r1592, %r1533, %r1591;
	or.b32  	%r1593, %r1590, %r1592;
	add.s32 	%r1594, %r1593, %r1508;
	add.s32 	%r1595, %r1594, %r1589;
	add.s32 	%r1596, %r1595, %r31;
	add.s32 	%r1597, %r1596, %r454;
	shf.l.wrap.b32 	%r1598, %r1584, %r1584, 30;
	shf.l.wrap.b32 	%r1599, %r1584, %r1584, 19;
	xor.b32  	%r1600, %r1598, %r1599;
	shf.l.wrap.b32 	%r1601, %r1584, %r1584, 10;
	xor.b32  	%r1602, %r1600, %r1601;
	xor.b32  	%r1603, %r1559, %r1534;
	and.b32  	%r1604, %r1584, %r1603;
	and.b32  	%r1605, %r1559, %r1534;
	xor.b32  	%r1606, %r1604, %r1605;
	add.s32 	%r1607, %r1602, %r1606;
	add.s32 	%r1608, %r1597, %r1509;
	add.s32 	%r1609, %r1607, %r1597;
	shf.l.wrap.b32 	%r1610, %r1608, %r1608, 26;
	shf.l.wrap.b32 	%r1611, %r1608, %r1608, 21;
	xor.b32  	%r1612, %r1610, %r1611;
	shf.l.wrap.b32 	%r1613, %r1608, %r1608, 7;
	xor.b32  	%r1614, %r1612, %r1613;
	and.b32  	%r1615, %r1608, %r1583;
	not.b32 	%r1616, %r1608;
	and.b32  	%r1617, %r1558, %r1616;
	or.b32  	%r1618, %r1615, %r1617;
	add.s32 	%r1619, %r1618, %r1533;
	add.s32 	%r1620, %r1619, %r1614;
	add.s32 	%r1621, %r1620, %r32;
	add.s32 	%r1622, %r1621, %r467;
	shf.l.wrap.b32 	%r1623, %r1609, %r1609, 30;
	shf.l.wrap.b32 	%r1624, %r1609, %r1609, 19;
	xor.b32  	%r1625, %r1623, %r1624;
	shf.l.wrap.b32 	%r1626, %r1609, %r1609, 10;
	xor.b32  	%r1627, %r1625, %r1626;
	xor.b32  	%r1628, %r1584, %r1559;
	and.b32  	%r1629, %r1609, %r1628;
	and.b32  	%r1630, %r1584, %r1559;
	xor.b32  	%r1631, %r1629, %r1630;
	add.s32 	%r1632, %r1627, %r1631;
	add.s32 	%r1633, %r1622, %r1534;
	add.s32 	%r1634, %r1632, %r1622;
	shf.l.wrap.b32 	%r1635, %r1633, %r1633, 26;
	shf.l.wrap.b32 	%r1636, %r1633, %r1633, 21;
	xor.b32  	%r1637, %r1635, %r1636;
	shf.l.wrap.b32 	%r1638, %r1633, %r1633, 7;
	xor.b32  	%r1639, %r1637, %r1638;
	and.b32  	%r1640, %r1633, %r1608;
	not.b32 	%r1641, %r1633;
	and.b32  	%r1642, %r1583, %r1641;
	or.b32  	%r1643, %r1640, %r1642;
	add.s32 	%r1644, %r1643, %r1558;
	add.s32 	%r1645, %r1644, %r1639;
	ld.const.u32 	%r1646, [dev_k+108];
	add.s32 	%r1647, %r1645, %r1646;
	add.s32 	%r1648, %r1647, %r480;
	shf.l.wrap.b32 	%r1649, %r1634, %r1634, 30;
	shf.l.wrap.b32 	%r1650, %r1634, %r1634, 19;
	xor.b32  	%r1651, %r1649, %r1650;
	shf.l.wrap.b32 	%r1652, %r1634, %r1634, 10;
	xor.b32  	%r1653, %r1651, %r1652;
	xor.b32  	%r1654, %r1609, %r1584;
	and.b32  	%r1655, %r1634, %r1654;
	and.b32  	%r1656, %r1609, %r1584;
	xor.b32  	%r1657, %r1655, %r1656;
	add.s32 	%r1658, %r1653, %r1657;
	add.s32 	%r1659, %r1648, %r1559;
	add.s32 	%r1660, %r1658, %r1648;
	shf.l.wrap.b32 	%r1661, %r1659, %r1659, 26;
	shf.l.wrap.b32 	%r1662, %r1659, %r1659, 21;
	xor.b32  	%r1663, %r1661, %r1662;
	shf.l.wrap.b32 	%r1664, %r1659, %r1659, 7;
	xor.b32  	%r1665, %r1663, %r1664;
	and.b32  	%r1666, %r1659, %r1633;
	not.b32 	%r1667, %r1659;
	and.b32  	%r1668, %r1608, %r1667;
	or.b32  	%r1669, %r1666, %r1668;
	add.s32 	%r1670, %r1669, %r1583;
	add.s32 	%r1671, %r1670, %r1665;
	ld.const.u32 	%r1672, [dev_k+112];
	add.s32 	%r1673, %r1671, %r1672;
	add.s32 	%r1674, %r1673, %r493;
	shf.l.wrap.b32 	%r1675, %r1660, %r1660, 30;
	shf.l.wrap.b32 	%r1676, %r1660, %r1660, 19;
	xor.b32  	%r1677, %r1675, %r1676;
	shf.l.wrap.b32 	%r1678, %r1660, %r1660, 10;
	xor.b32  	%r1679, %r1677, %r1678;
	xor.b32  	%r1680, %r1634, %r1609;
	and.b32  	%r1681, %r1660, %r1680;
	and.b32  	%r1682, %r1634, %r1609;
	xor.b32  	%r1683, %r1681, %r1682;
	add.s32 	%r1684, %r1679, %r1683;
	add.s32 	%r1685, %r1674, %r1584;
	add.s32 	%r1686, %r1684, %r1674;
	shf.l.wrap.b32 	%r1687, %r1685, %r1685, 26;
	shf.l.wrap.b32 	%r1688, %r1685, %r1685, 21;
	xor.b32  	%r1689, %r1687, %r1688;
	shf.l.wrap.b32 	%r1690, %r1685, %r1685, 7;
	xor.b32  	%r1691, %r1689, %r1690;
	and.b32  	%r1692, %r1685, %r1659;
	not.b32 	%r1693, %r1685;
	and.b32  	%r1694, %r1633, %r1693;
	or.b32  	%r1695, %r1692, %r1694;
	add.s32 	%r1696, %r1695, %r1608;
	add.s32 	%r1697, %r1696, %r1691;
	add.s32 	%r1698, %r1697, %r33;
	add.s32 	%r1699, %r1698, %r506;
	shf.l.wrap.b32 	%r1700, %r1686, %r1686, 30;
	shf.l.wrap.b32 	%r1701, %r1686, %r1686, 19;
	xor.b32  	%r1702, %r1700, %r1701;
	shf.l.wrap.b32 	%r1703, %r1686, %r1686, 10;
	xor.b32  	%r1704, %r1702, %r1703;
	xor.b32  	%r1705, %r1660, %r1634;
	and.b32  	%r1706, %r1686, %r1705;
	and.b32  	%r1707, %r1660, %r1634;
	xor.b32  	%r1708, %r1706, %r1707;
	add.s32 	%r1709, %r1704, %r1708;
	add.s32 	%r1710, %r1699, %r1609;
	add.s32 	%r1711, %r1709, %r1699;
	shf.l.wrap.b32 	%r1712, %r1710, %r1710, 26;
	shf.l.wrap.b32 	%r1713, %r1710, %r1710, 21;
	xor.b32  	%r1714, %r1712, %r1713;
	shf.l.wrap.b32 	%r1715, %r1710, %r1710, 7;
	xor.b32  	%r1716, %r1714, %r1715;
	and.b32  	%r1717, %r1710, %r1685;
	not.b32 	%r1718, %r1710;
	and.b32  	%r1719, %r1659, %r1718;
	or.b32  	%r1720, %r1717, %r1719;
	add.s32 	%r1721, %r1720, %r1633;
	add.s32 	%r1722, %r1721, %r1716;
	add.s32 	%r1723, %r1722, %r34;
	add.s32 	%r1724, %r1723, %r519;
	shf.l.wrap.b32 	%r1725, %r1711, %r1711, 30;
	shf.l.wrap.b32 	%r1726, %r1711, %r1711, 19;
	xor.b32  	%r1727, %r1725, %r1726;
	shf.l.wrap.b32 	%r1728, %r1711, %r1711, 10;
	xor.b32  	%r1729, %r1727, %r1728;
	xor.b32  	%r1730, %r1686, %r1660;
	and.b32  	%r1731, %r1711, %r1730;
	and.b32  	%r1732, %r1686, %r1660;
	xor.b32  	%r1733, %r1731, %r1732;
	add.s32 	%r1734, %r1729, %r1733;
	add.s32 	%r1735, %r1724, %r1634;
	add.s32 	%r1736, %r1734, %r1724;
	shf.l.wrap.b32 	%r1737, %r1735, %r1735, 26;
	shf.l.wrap.b32 	%r1738, %r1735, %r1735, 21;
	xor.b32  	%r1739, %r1737, %r1738;
	shf.l.wrap.b32 	%r1740, %r1735, %r1735, 7;
	xor.b32  	%r1741, %r1739, %r1740;
	and.b32  	%r1742, %r1735, %r1710;
	not.b32 	%r1743, %r1735;
	and.b32  	%r1744, %r1685, %r1743;
	or.b32  	%r1745, %r1742, %r1744;
	add.s32 	%r1746, %r1745, %r1659;
	add.s32 	%r1747, %r1746, %r1741;
	add.s32 	%r1748, %r1747, %r35;
	add.s32 	%r1749, %r1748, %r532;
	shf.l.wrap.b32 	%r1750, %r1736, %r1736, 30;
	shf.l.wrap.b32 	%r1751, %r1736, %r1736, 19;
	xor.b32  	%r1752, %r1750, %r1751;
	shf.l.wrap.b32 	%r1753, %r1736, %r1736, 10;
	xor.b32  	%r1754, %r1752, %r1753;
	xor.b32  	%r1755, %r1711, %r1686;
	and.b32  	%r1756, %r1736, %r1755;
	and.b32  	%r1757, %r1711, %r1686;
	xor.b32  	%r1758, %r1756, %r1757;
	add.s32 	%r1759, %r1754, %r1758;
	add.s32 	%r1760, %r1749, %r1660;
	add.s32 	%r1761, %r1759, %r1749;
	shf.l.wrap.b32 	%r1762, %r1760, %r1760, 26;
	shf.l.wrap.b32 	%r1763, %r1760, %r1760, 21;
	xor.b32  	%r1764, %r1762, %r1763;
	shf.l.wrap.b32 	%r1765, %r1760, %r1760, 7;
	xor.b32  	%r1766, %r1764, %r1765;
	and.b32  	%r1767, %r1760, %r1735;
	not.b32 	%r1768, %r1760;
	and.b32  	%r1769, %r1710, %r1768;
	or.b32  	%r1770, %r1767, %r1769;
	add.s32 	%r1771, %r1770, %r1685;
	add.s32 	%r1772, %r1771, %r1766;
	add.s32 	%r1773, %r1772, %r36;
	add.s32 	%r1774, %r1773, %r545;
	shf.l.wrap.b32 	%r1775, %r1761, %r1761, 30;
	shf.l.wrap.b32 	%r1776, %r1761, %r1761, 19;
	xor.b32  	%r1777, %r1775, %r1776;
	shf.l.wrap.b32 	%r1778, %r1761, %r1761, 10;
	xor.b32  	%r1779, %r1777, %r1778;
	xor.b32  	%r1780, %r1736, %r1711;
	and.b32  	%r1781, %r1761, %r1780;
	and.b32  	%r1782, %r1736, %r1711;
	xor.b32  	%r1783, %r1781, %r1782;
	add.s32 	%r1784, %r1779, %r1783;
	add.s32 	%r1785, %r1774, %r1686;
	add.s32 	%r1786, %r1784, %r1774;
	shf.l.wrap.b32 	%r1787, %r1785, %r1785, 26;
	shf.l.wrap.b32 	%r1788, %r1785, %r1785, 21;
	xor.b32  	%r1789, %r1787, %r1788;
	shf.l.wrap.b32 	%r1790, %r1785, %r1785, 7;
	xor.b32  	%r1791, %r1789, %r1790;
	and.b32  	%r1792, %r1785, %r1760;
	not.b32 	%r1793, %r1785;
	and.b32  	%r1794, %r1735, %r1793;
	or.b32  	%r1795, %r1792, %r1794;
	add.s32 	%r1796, %r1795, %r1710;
	add.s32 	%r1797, %r1796, %r1791;
	add.s32 	%r1798, %r1797, %r37;
	add.s32 	%r1799, %r1798, %r558;
	shf.l.wrap.b32 	%r1800, %r1786, %r1786, 30;
	shf.l.wrap.b32 	%r1801, %r1786, %r1786, 19;
	xor.b32  	%r1802, %r1800, %r1801;
	shf.l.wrap.b32 	%r1803, %r1786, %r1786, 10;
	xor.b32  	%r1804, %r1802, %r1803;
	xor.b32  	%r1805, %r1761, %r1736;
	and.b32  	%r1806, %r1786, %r1805;
	and.b32  	%r1807, %r1761, %r1736;
	xor.b32  	%r1808, %r1806, %r1807;
	add.s32 	%r1809, %r1804, %r1808;
	add.s32 	%r1810, %r1799, %r1711;
	add.s32 	%r1811, %r1809, %r1799;
	shf.l.wrap.b32 	%r1812, %r1810, %r1810, 26;
	shf.l.wrap.b32 	%r1813, %r1810, %r1810, 21;
	xor.b32  	%r1814, %r1812, %r1813;
	shf.l.wrap.b32 	%r1815, %r1810, %r1810, 7;
	xor.b32  	%r1816, %r1814, %r1815;
	and.b32  	%r1817, %r1810, %r1785;
	not.b32 	%r1818, %r1810;
	and.b32  	%r1819, %r1760, %r1818;
	or.b32  	%r1820, %r1817, %r1819;
	add.s32 	%r1821, %r1820, %r1735;
	add.s32 	%r1822, %r1821, %r1816;
	add.s32 	%r1823, %r1822, %r38;
	add.s32 	%r1824, %r1823, %r571;
	shf.l.wrap.b32 	%r1825, %r1811, %r1811, 30;
	shf.l.wrap.b32 	%r1826, %r1811, %r1811, 19;
	xor.b32  	%r1827, %r1825, %r1826;
	shf.l.wrap.b32 	%r1828, %r1811, %r1811, 10;
	xor.b32  	%r1829, %r1827, %r1828;
	xor.b32  	%r1830, %r1786, %r1761;
	and.b32  	%r1831, %r1811, %r1830;
	and.b32  	%r1832, %r1786, %r1761;
	xor.b32  	%r1833, %r1831, %r1832;
	add.s32 	%r1834, %r1829, %r1833;
	add.s32 	%r1835, %r1824, %r1736;
	add.s32 	%r1836, %r1834, %r1824;
	shf.l.wrap.b32 	%r1837, %r1835, %r1835, 26;
	shf.l.wrap.b32 	%r1838, %r1835, %r1835, 21;
	xor.b32  	%r1839, %r1837, %r1838;
	shf.l.wrap.b32 	%r1840, %r1835, %r1835, 7;
	xor.b32  	%r1841, %r1839, %r1840;
	and.b32  	%r1842, %r1835, %r1810;
	not.b32 	%r1843, %r1835;
	and.b32  	%r1844, %r1785, %r1843;
	or.b32  	%r1845, %r1842, %r1844;
	add.s32 	%r1846, %r1845, %r1760;
	add.s32 	%r1847, %r1846, %r1841;
	add.s32 	%r1848, %r1847, %r39;
	add.s32 	%r1849, %r1848, %r584;
	shf.l.wrap.b32 	%r1850, %r1836, %r1836, 30;
	shf.l.wrap.b32 	%r1851, %r1836, %r1836, 19;
	xor.b32  	%r1852, %r1850, %r1851;
	shf.l.wrap.b32 	%r1853, %r1836, %r1836, 10;
	xor.b32  	%r1854, %r1852, %r1853;
	xor.b32  	%r1855, %r1811, %r1786;
	and.b32  	%r1856, %r1836, %r1855;
	and.b32  	%r1857, %r1811, %r1786;
	xor.b32  	%r1858, %r1856, %r1857;
	add.s32 	%r1859, %r1854, %r1858;
	add.s32 	%r1860, %r1849, %r1761;
	add.s32 	%r1861, %r1859, %r1849;
	shf.l.wrap.b32 	%r1862, %r1860, %r1860, 26;
	shf.l.wrap.b32 	%r1863, %r1860, %r1860, 21;
	xor.b32  	%r1864, %r1862, %r1863;
	shf.l.wrap.b32 	%r1865, %r1860, %r1860, 7;
	xor.b32  	%r1866, %r1864, %r1865;
	and.b32  	%r1867, %r1860, %r1835;
	not.b32 	%r1868, %r1860;
	and.b32  	%r1869, %r1810, %r1868;
	or.b32  	%r1870, %r1867, %r1869;
	add.s32 	%r1871, %r1870, %r1785;
	add.s32 	%r1872, %r1871, %r1866;
	add.s32 	%r1873, %r1872, %r40;
	add.s32 	%r1874, %r1873, %r597;
	shf.l.wrap.b32 	%r1875, %r1861, %r1861, 30;
	shf.l.wrap.b32 	%r1876, %r1861, %r1861, 19;
	xor.b32  	%r1877, %r1875, %r1876;
	shf.l.wrap.b32 	%r1878, %r1861, %r1861, 10;
	xor.b32  	%r1879, %r1877, %r1878;
	xor.b32  	%r1880, %r1836, %r1811;
	and.b32  	%r1881, %r1861, %r1880;
	and.b32  	%r1882, %r1836, %r1811;
	xor.b32  	%r1883, %r1881, %r1882;
	add.s32 	%r1884, %r1879, %r1883;
	add.s32 	%r1885, %r1874, %r1786;
	add.s32 	%r1886, %r1884, %r1874;
	shf.l.wrap.b32 	%r1887, %r1885, %r1885, 26;
	shf.l.wrap.b32 	%r1888, %r1885, %r1885, 21;
	xor.b32  	%r1889, %r1887, %r1888;
	shf.l.wrap.b32 	%r1890, %r1885, %r1885, 7;
	xor.b32  	%r1891, %r1889, %r1890;
	and.b32  	%r1892, %r1885, %r1860;
	not.b32 	%r1893, %r1885;
	and.b32  	%r1894, %r1835, %r1893;
	or.b32  	%r1895, %r1892, %r1894;
	add.s32 	%r1896, %r1895, %r1810;
	add.s32 	%r1897, %r1896, %r1891;
	add.s32 	%r1898, %r1897, %r41;
	add.s32 	%r1899, %r1898, %r610;
	shf.l.wrap.b32 	%r1900, %r1886, %r1886, 30;
	shf.l.wrap.b32 	%r1901, %r1886, %r1886, 19;
	xor.b32  	%r1902, %r1900, %r1901;
	shf.l.wrap.b32 	%r1903, %r1886, %r1886, 10;
	xor.b32  	%r1904, %r1902, %r1903;
	xor.b32  	%r1905, %r1861, %r1836;
	and.b32  	%r1906, %r1886, %r1905;
	and.b32  	%r1907, %r1861, %r1836;
	xor.b32  	%r1908, %r1906, %r1907;
	add.s32 	%r1909, %r1904, %r1908;
	add.s32 	%r1910, %r1899, %r1811;
	add.s32 	%r1911, %r1909, %r1899;
	shf.l.wrap.b32 	%r1912, %r1910, %r1910, 26;
	shf.l.wrap.b32 	%r1913, %r1910, %r1910, 21;
	xor.b32  	%r1914, %r1912, %r1913;
	shf.l.wrap.b32 	%r1915, %r1910, %r1910, 7;
	xor.b32  	%r1916, %r1914, %r1915;
	and.b32  	%r1917, %r1910, %r1885;
	not.b32 	%r1918, %r1910;
	and.b32  	%r1919, %r1860, %r1918;
	or.b32  	%r1920, %r1917, %r1919;
	add.s32 	%r1921, %r1920, %r1835;
	add.s32 	%r1922, %r1921, %r1916;
	add.s32 	%r1923, %r1922, %r42;
	add.s32 	%r1924, %r1923, %r623;
	shf.l.wrap.b32 	%r1925, %r1911, %r1911, 30;
	shf.l.wrap.b32 	%r1926, %r1911, %r1911, 19;
	xor.b32  	%r1927, %r1925, %r1926;
	shf.l.wrap.b32 	%r1928, %r1911, %r1911, 10;
	xor.b32  	%r1929, %r1927, %r1928;
	xor.b32  	%r1930, %r1886, %r1861;
	and.b32  	%r1931, %r1911, %r1930;
	and.b32  	%r1932, %r1886, %r1861;
	xor.b32  	%r1933, %r1931, %r1932;
	add.s32 	%r1934, %r1929, %r1933;
	add.s32 	%r1935, %r1924, %r1836;
	add.s32 	%r1936, %r1934, %r1924;
	shf.l.wrap.b32 	%r1937, %r1935, %r1935, 26;
	shf.l.wrap.b32 	%r1938, %r1935, %r1935, 21;
	xor.b32  	%r1939, %r1937, %r1938;
	shf.l.wrap.b32 	%r1940, %r1935, %r1935, 7;
	xor.b32  	%r1941, %r1939, %r1940;
	and.b32  	%r1942, %r1935, %r1910;
	not.b32 	%r1943, %r1935;
	and.b32  	%r1944, %r1885, %r1943;
	or.b32  	%r1945, %r1942, %r1944;
	add.s32 	%r1946, %r1945, %r1860;
	add.s32 	%r1947, %r1946, %r1941;
	ld.const.u32 	%r1948, [dev_k+156];
	add.s32 	%r1949, %r1947, %r1948;
	add.s32 	%r1950, %r1949, %r636;
	shf.l.wrap.b32 	%r1951, %r1936, %r1936, 30;
	shf.l.wrap.b32 	%r1952, %r1936, %r1936, 19;
	xor.b32  	%r1953, %r1951, %r1952;
	shf.l.wrap.b32 	%r1954, %r1936, %r1936, 10;
	xor.b32  	%r1955, %r1953, %r1954;
	xor.b32  	%r1956, %r1911, %r1886;
	and.b32  	%r1957, %r1936, %r1956;
	and.b32  	%r1958, %r1911, %r1886;
	xor.b32  	%r1959, %r1957, %r1958;
	add.s32 	%r1960, %r1955, %r1959;
	add.s32 	%r1961, %r1950, %r1861;
	add.s32 	%r1962, %r1960, %r1950;
	shf.l.wrap.b32 	%r1963, %r1961, %r1961, 26;
	shf.l.wrap.b32 	%r1964, %r1961, %r1961, 21;
	xor.b32  	%r1965, %r1963, %r1964;
	shf.l.wrap.b32 	%r1966, %r1961, %r1961, 7;
	xor.b32  	%r1967, %r1965, %r1966;
	and.b32  	%r1968, %r1961, %r1935;
	not.b32 	%r1969, %r1961;
	and.b32  	%r1970, %r1910, %r1969;
	or.b32  	%r1971, %r1968, %r1970;
	add.s32 	%r1972, %r1971, %r1885;
	add.s32 	%r1973, %r1972, %r1967;
	ld.const.u32 	%r1974, [dev_k+160];
	add.s32 	%r1975, %r1973, %r1974;
	add.s32 	%r1976, %r1975, %r649;
	shf.l.wrap.b32 	%r1977, %r1962, %r1962, 30;
	shf.l.wrap.b32 	%r1978, %r1962, %r1962, 19;
	xor.b32  	%r1979, %r1977, %r1978;
	shf.l.wrap.b32 	%r1980, %r1962, %r1962, 10;
	xor.b32  	%r1981, %r1979, %r1980;
	xor.b32  	%r1982, %r1936, %r1911;
	and.b32  	%r1983, %r1962, %r1982;
	and.b32  	%r1984, %r1936, %r1911;
	xor.b32  	%r1985, %r1983, %r1984;
	add.s32 	%r1986, %r1981, %r1985;
	add.s32 	%r1987, %r1976, %r1886;
	add.s32 	%r1988, %r1986, %r1976;
	shf.l.wrap.b32 	%r1989, %r1987, %r1987, 26;
	shf.l.wrap.b32 	%r1990, %r1987, %r1987, 21;
	xor.b32  	%r1991, %r1989, %r1990;
	shf.l.wrap.b32 	%r1992, %r1987, %r1987, 7;
	xor.b32  	%r1993, %r1991, %r1992;
	and.b32  	%r1994, %r1987, %r1961;
	not.b32 	%r1995, %r1987;
	and.b32  	%r1996, %r1935, %r1995;
	or.b32  	%r1997, %r1994, %r1996;
	add.s32 	%r1998, %r1997, %r1910;
	add.s32 	%r1999, %r1998, %r1993;
	ld.const.u32 	%r2000, [dev_k+164];
	add.s32 	%r2001, %r1999, %r2000;
	add.s32 	%r2002, %r2001, %r662;
	shf.l.wrap.b32 	%r2003, %r1988, %r1988, 30;
	shf.l.wrap.b32 	%r2004, %r1988, %r1988, 19;
	xor.b32  	%r2005, %r2003, %r2004;
	shf.l.wrap.b32 	%r2006, %r1988, %r1988, 10;
	xor.b32  	%r2007, %r2005, %r2006;
	xor.b32  	%r2008, %r1962, %r1936;
	and.b32  	%r2009, %r1988, %r2008;
	and.b32  	%r2010, %r1962, %r1936;
	xor.b32  	%r2011, %r2009, %r2010;
	add.s32 	%r2012, %r2007, %r2011;
	add.s32 	%r2013, %r2002, %r1911;
	add.s32 	%r2014, %r2012, %r2002;
	shf.l.wrap.b32 	%r2015, %r2013, %r2013, 26;
	shf.l.wrap.b32 	%r2016, %r2013, %r2013, 21;
	xor.b32  	%r2017, %r2015, %r2016;
	shf.l.wrap.b32 	%r2018, %r2013, %r2013, 7;
	xor.b32  	%r2019, %r2017, %r2018;
	and.b32  	%r2020, %r2013, %r1987;
	not.b32 	%r2021, %r2013;
	and.b32  	%r2022, %r1961, %r2021;
	or.b32  	%r2023, %r2020, %r2022;
	add.s32 	%r2024, %r2023, %r1935;
	add.s32 	%r2025, %r2024, %r2019;
	ld.const.u32 	%r2026, [dev_k+168];
	add.s32 	%r2027, %r2025, %r2026;
	add.s32 	%r2028, %r2027, %r675;
	shf.l.wrap.b32 	%r2029, %r2014, %r2014, 30;
	shf.l.wrap.b32 	%r2030, %r2014, %r2014, 19;
	xor.b32  	%r2031, %r2029, %r2030;
	shf.l.wrap.b32 	%r2032, %r2014, %r2014, 10;
	xor.b32  	%r2033, %r2031, %r2032;
	xor.b32  	%r2034, %r1988, %r1962;
	and.b32  	%r2035, %r2014, %r2034;
	and.b32  	%r2036, %r1988, %r1962;
	xor.b32  	%r2037, %r2035, %r2036;
	add.s32 	%r2038, %r2033, %r2037;
	add.s32 	%r2039, %r2028, %r1936;
	add.s32 	%r2040, %r2038, %r2028;
	shf.l.wrap.b32 	%r2041, %r2039, %r2039, 26;
	shf.l.wrap.b32 	%r2042, %r2039, %r2039, 21;
	xor.b32  	%r2043, %r2041, %r2042;
	shf.l.wrap.b32 	%r2044, %r2039, %r2039, 7;
	xor.b32  	%r2045, %r2043, %r2044;
	and.b32  	%r2046, %r2039, %r2013;
	not.b32 	%r2047, %r2039;
	and.b32  	%r2048, %r1987, %r2047;
	or.b32  	%r2049, %r2046, %r2048;
	add.s32 	%r2050, %r2049, %r1961;
	add.s32 	%r2051, %r2050, %r2045;
	ld.const.u32 	%r2052, [dev_k+172];
	add.s32 	%r2053, %r2051, %r2052;
	add.s32 	%r2054, %r2053, %r688;
	shf.l.wrap.b32 	%r2055, %r2040, %r2040, 30;
	shf.l.wrap.b32 	%r2056, %r2040, %r2040, 19;
	xor.b32  	%r2057, %r2055, %r2056;
	shf.l.wrap.b32 	%r2058, %r2040, %r2040, 10;
	xor.b32  	%r2059, %r2057, %r2058;
	xor.b32  	%r2060, %r2014, %r1988;
	and.b32  	%r2061, %r2040, %r2060;
	and.b32  	%r2062, %r2014, %r1988;
	xor.b32  	%r2063, %r2061, %r2062;
	add.s32 	%r2064, %r2059, %r2063;
	add.s32 	%r2065, %r2054, %r1962;
	add.s32 	%r2066, %r2064, %r2054;
	shf.l.wrap.b32 	%r2067, %r2065, %r2065, 26;
	shf.l.wrap.b32 	%r2068, %r2065, %r2065, 21;
	xor.b32  	%r2069, %r2067, %r2068;
	shf.l.wrap.b32 	%r2070, %r2065, %r2065, 7;
	xor.b32  	%r2071, %r2069, %r2070;
	and.b32  	%r2072, %r2065, %r2039;
	not.b32 	%r2073, %r2065;
	and.b32  	%r2074, %r2013, %r2073;
	or.b32  	%r2075, %r2072, %r2074;
	add.s32 	%r2076, %r2075, %r1987;
	add.s32 	%r2077, %r2076, %r2071;
	ld.const.u32 	%r2078, [dev_k+176];
	add.s32 	%r2079, %r2077, %r2078;
	add.s32 	%r2080, %r2079, %r701;
	shf.l.wrap.b32 	%r2081, %r2066, %r2066, 30;
	shf.l.wrap.b32 	%r2082, %r2066, %r2066, 19;
	xor.b32  	%r2083, %r2081, %r2082;
	shf.l.wrap.b32 	%r2084, %r2066, %r2066, 10;
	xor.b32  	%r2085, %r2083, %r2084;
	xor.b32  	%r2086, %r2040, %r2014;
	and.b32  	%r2087, %r2066, %r2086;
	and.b32  	%r2088, %r2040, %r2014;
	xor.b32  	%r2089, %r2087, %r2088;
	add.s32 	%r2090, %r2085, %r2089;
	add.s32 	%r2091, %r2080, %r1988;
	add.s32 	%r2092, %r2090, %r2080;
	shf.l.wrap.b32 	%r2093, %r2091, %r2091, 26;
	shf.l.wrap.b32 	%r2094, %r2091, %r2091, 21;
	xor.b32  	%r2095, %r2093, %r2094;
	shf.l.wrap.b32 	%r2096, %r2091, %r2091, 7;
	xor.b32  	%r2097, %r2095, %r2096;
	and.b32  	%r2098, %r2091, %r2065;
	not.b32 	%r2099, %r2091;
	and.b32  	%r2100, %r2039, %r2099;
	or.b32  	%r2101, %r2098, %r2100;
	add.s32 	%r2102, %r2101, %r2013;
	add.s32 	%r2103, %r2102, %r2097;
	ld.const.u32 	%r2104, [dev_k+180];
	add.s32 	%r2105, %r2103, %r2104;
	add.s32 	%r2106, %r2105, %r714;
	shf.l.wrap.b32 	%r2107, %r2092, %r2092, 30;
	shf.l.wrap.b32 	%r2108, %r2092, %r2092, 19;
	xor.b32  	%r2109, %r2107, %r2108;
	shf.l.wrap.b32 	%r2110, %r2092, %r2092, 10;
	xor.b32  	%r2111, %r2109, %r2110;
	xor.b32  	%r2112, %r2066, %r2040;
	and.b32  	%r2113, %r2092, %r2112;
	and.b32  	%r2114, %r2066, %r2040;
	xor.b32  	%r2115, %r2113, %r2114;
	add.s32 	%r2116, %r2111, %r2115;
	add.s32 	%r2117, %r2106, %r2014;
	add.s32 	%r2118, %r2116, %r2106;
	shf.l.wrap.b32 	%r2119, %r2117, %r2117, 26;
	shf.l.wrap.b32 	%r2120, %r2117, %r2117, 21;
	xor.b32  	%r2121, %r2119, %r2120;
	shf.l.wrap.b32 	%r2122, %r2117, %r2117, 7;
	xor.b32  	%r2123, %r2121, %r2122;
	and.b32  	%r2124, %r2117, %r2091;
	not.b32 	%r2125, %r2117;
	and.b32  	%r2126, %r2065, %r2125;
	or.b32  	%r2127, %r2124, %r2126;
	add.s32 	%r2128, %r2127, %r2039;
	add.s32 	%r2129, %r2128, %r2123;
	ld.const.u32 	%r2130, [dev_k+184];
	add.s32 	%r2131, %r2129, %r2130;
	add.s32 	%r2132, %r2131, %r727;
	shf.l.wrap.b32 	%r2133, %r2118, %r2118, 30;
	shf.l.wrap.b32 	%r2134, %r2118, %r2118, 19;
	xor.b32  	%r2135, %r2133, %r2134;
	shf.l.wrap.b32 	%r2136, %r2118, %r2118, 10;
	xor.b32  	%r2137, %r2135, %r2136;
	xor.b32  	%r2138, %r2092, %r2066;
	and.b32  	%r2139, %r2118, %r2138;
	and.b32  	%r2140, %r2092, %r2066;
	xor.b32  	%r2141, %r2139, %r2140;
	add.s32 	%r2142, %r2137, %r2141;
	add.s32 	%r2143, %r2132, %r2040;
	add.s32 	%r2144, %r2142, %r2132;
	shf.l.wrap.b32 	%r2145, %r2143, %r2143, 26;
	shf.l.wrap.b32 	%r2146, %r2143, %r2143, 21;
	xor.b32  	%r2147, %r2145, %r2146;
	shf.l.wrap.b32 	%r2148, %r2143, %r2143, 7;
	xor.b32  	%r2149, %r2147, %r2148;
	and.b32  	%r2150, %r2143, %r2117;
	not.b32 	%r2151, %r2143;
	and.b32  	%r2152, %r2091, %r2151;
	or.b32  	%r2153, %r2150, %r2152;
	add.s32 	%r2154, %r2153, %r2065;
	add.s32 	%r2155, %r2154, %r2149;
	ld.const.u32 	%r2156, [dev_k+188];
	add.s32 	%r2157, %r2155, %r2156;
	add.s32 	%r2158, %r2157, %r740;
	shf.l.wrap.b32 	%r2159, %r2144, %r2144, 30;
	shf.l.wrap.b32 	%r2160, %r2144, %r2144, 19;
	xor.b32  	%r2161, %r2159, %r2160;
	shf.l.wrap.b32 	%r2162, %r2144, %r2144, 10;
	xor.b32  	%r2163, %r2161, %r2162;
	xor.b32  	%r2164, %r2118, %r2092;
	and.b32  	%r2165, %r2144, %r2164;
	and.b32  	%r2166, %r2118, %r2092;
	xor.b32  	%r2167, %r2165, %r2166;
	add.s32 	%r2168, %r2163, %r2167;
	add.s32 	%r2169, %r2158, %r2066;
	add.s32 	%r2170, %r2168, %r2158;
	shf.l.wrap.b32 	%r2171, %r2169, %r2169, 26;
	shf.l.wrap.b32 	%r2172, %r2169, %r2169, 21;
	xor.b32  	%r2173, %r2171, %r2172;
	shf.l.wrap.b32 	%r2174, %r2169, %r2169, 7;
	xor.b32  	%r2175, %r2173, %r2174;
	and.b32  	%r2176, %r2169, %r2143;
	not.b32 	%r2177, %r2169;
	and.b32  	%r2178, %r2117, %r2177;
	or.b32  	%r2179, %r2176, %r2178;
	add.s32 	%r2180, %r2179, %r2091;
	add.s32 	%r2181, %r2180, %r2175;
	ld.const.u32 	%r2182, [dev_k+192];
	add.s32 	%r2183, %r2181, %r2182;
	add.s32 	%r2184, %r2183, %r753;
	shf.l.wrap.b32 	%r2185, %r2170, %r2170, 30;
	shf.l.wrap.b32 	%r2186, %r2170, %r2170, 19;
	xor.b32  	%r2187, %r2185, %r2186;
	shf.l.wrap.b32 	%r2188, %r2170, %r2170, 10;
	xor.b32  	%r2189, %r2187, %r2188;
	xor.b32  	%r2190, %r2144, %r2118;
	and.b32  	%r2191, %r2170, %r2190;
	and.b32  	%r2192, %r2144, %r2118;
	xor.b32  	%r2193, %r2191, %r2192;
	add.s32 	%r2194, %r2189, %r2193;
	add.s32 	%r2195, %r2184, %r2092;
	add.s32 	%r2196, %r2194, %r2184;
	shf.l.wrap.b32 	%r2197, %r2195, %r2195, 26;
	shf.l.wrap.b32 	%r2198, %r2195, %r2195, 21;
	xor.b32  	%r2199, %r2197, %r2198;
	shf.l.wrap.b32 	%r2200, %r2195, %r2195, 7;
	xor.b32  	%r2201, %r2199, %r2200;
	and.b32  	%r2202, %r2195, %r2169;
	not.b32 	%r2203, %r2195;
	and.b32  	%r2204, %r2143, %r2203;
	or.b32  	%r2205, %r2202, %r2204;
	add.s32 	%r2206, %r2205, %r2117;
	add.s32 	%r2207, %r2206, %r2201;
	ld.const.u32 	%r2208, [dev_k+196];
	add.s32 	%r2209, %r2207, %r2208;
	add.s32 	%r2210, %r2209, %r766;
	shf.l.wrap.b32 	%r2211, %r2196, %r2196, 30;
	shf.l.wrap.b32 	%r2212, %r2196, %r2196, 19;
	xor.b32  	%r2213, %r2211, %r2212;
	shf.l.wrap.b32 	%r2214, %r2196, %r2196, 10;
	xor.b32  	%r2215, %r2213, %r2214;
	xor.b32  	%r2216, %r2170, %r2144;
	and.b32  	%r2217, %r2196, %r2216;
	and.b32  	%r2218, %r2170, %r2144;
	xor.b32  	%r2219, %r2217, %r2218;
	add.s32 	%r2220, %r2215, %r2219;
	add.s32 	%r2221, %r2210, %r2118;
	add.s32 	%r2222, %r2220, %r2210;
	shf.l.wrap.b32 	%r2223, %r2221, %r2221, 26;
	shf.l.wrap.b32 	%r2224, %r2221, %r2221, 21;
	xor.b32  	%r2225, %r2223, %r2224;
	shf.l.wrap.b32 	%r2226, %r2221, %r2221, 7;
	xor.b32  	%r2227, %r2225, %r2226;
	and.b32  	%r2228, %r2221, %r2195;
	not.b32 	%r2229, %r2221;
	and.b32  	%r2230, %r2169, %r2229;
	or.b32  	%r2231, %r2228, %r2230;
	add.s32 	%r2232, %r2231, %r2143;
	add.s32 	%r2233, %r2232, %r2227;
	ld.const.u32 	%r2234, [dev_k+200];
	add.s32 	%r2235, %r2233, %r2234;
	add.s32 	%r2236, %r2235, %r779;
	shf.l.wrap.b32 	%r2237, %r2222, %r2222, 30;
	shf.l.wrap.b32 	%r2238, %r2222, %r2222, 19;
	xor.b32  	%r2239, %r2237, %r2238;
	shf.l.wrap.b32 	%r2240, %r2222, %r2222, 10;
	xor.b32  	%r2241, %r2239, %r2240;
	xor.b32  	%r2242, %r2196, %r2170;
	and.b32  	%r2243, %r2222, %r2242;
	and.b32  	%r2244, %r2196, %r2170;
	xor.b32  	%r2245, %r2243, %r2244;
	add.s32 	%r2246, %r2241, %r2245;
	add.s32 	%r2247, %r2236, %r2144;
	add.s32 	%r2248, %r2246, %r2236;
	shf.l.wrap.b32 	%r2249, %r2247, %r2247, 26;
	shf.l.wrap.b32 	%r2250, %r2247, %r2247, 21;
	xor.b32  	%r2251, %r2249, %r2250;
	shf.l.wrap.b32 	%r2252, %r2247, %r2247, 7;
	xor.b32  	%r2253, %r2251, %r2252;
	and.b32  	%r2254, %r2247, %r2221;
	not.b32 	%r2255, %r2247;
	and.b32  	%r2256, %r2195, %r2255;
	or.b32  	%r2257, %r2254, %r2256;
	add.s32 	%r2258, %r2257, %r2169;
	add.s32 	%r2259, %r2258, %r2253;
	ld.const.u32 	%r2260, [dev_k+204];
	add.s32 	%r2261, %r2259, %r2260;
	add.s32 	%r2262, %r2261, %r792;
	shf.l.wrap.b32 	%r2263, %r2248, %r2248, 30;
	shf.l.wrap.b32 	%r2264, %r2248, %r2248, 19;
	xor.b32  	%r2265, %r2263, %r2264;
	shf.l.wrap.b32 	%r2266, %r2248, %r2248, 10;
	xor.b32  	%r2267, %r2265, %r2266;
	xor.b32  	%r2268, %r2222, %r2196;
	and.b32  	%r2269, %r2248, %r2268;
	and.b32  	%r2270, %r2222, %r2196;
	xor.b32  	%r2271, %r2269, %r2270;
	add.s32 	%r2272, %r2267, %r2271;
	add.s32 	%r2273, %r2262, %r2170;
	add.s32 	%r2274, %r2272, %r2262;
	shf.l.wrap.b32 	%r2275, %r2273, %r2273, 26;
	shf.l.wrap.b32 	%r2276, %r2273, %r2273, 21;
	xor.b32  	%r2277, %r2275, %r2276;
	shf.l.wrap.b32 	%r2278, %r2273, %r2273, 7;
	xor.b32  	%r2279, %r2277, %r2278;
	and.b32  	%r2280, %r2273, %r2247;
	not.b32 	%r2281, %r2273;
	and.b32  	%r2282, %r2221, %r2281;
	or.b32  	%r2283, %r2280, %r2282;
	add.s32 	%r2284, %r2283, %r2195;
	add.s32 	%r2285, %r2284, %r2279;
	ld.const.u32 	%r2286, [dev_k+208];
	add.s32 	%r2287, %r2285, %r2286;
	add.s32 	%r2288, %r2287, %r805;
	shf.l.wrap.b32 	%r2289, %r2274, %r2274, 30;
	shf.l.wrap.b32 	%r2290, %r2274, %r2274, 19;
	xor.b32  	%r2291, %r2289, %r2290;
	shf.l.wrap.b32 	%r2292, %r2274, %r2274, 10;
	xor.b32  	%r2293, %r2291, %r2292;
	xor.b32  	%r2294, %r2248, %r2222;
	and.b32  	%r2295, %r2274, %r2294;
	and.b32  	%r2296, %r2248, %r2222;
	xor.b32  	%r2297, %r2295, %r2296;
	add.s32 	%r2298, %r2293, %r2297;
	add.s32 	%r2299, %r2288, %r2196;
	add.s32 	%r2300, %r2298, %r2288;
	shf.l.wrap.b32 	%r2301, %r2299, %r2299, 26;
	shf.l.wrap.b32 	%r2302, %r2299, %r2299, 21;
	xor.b32  	%r2303, %r2301, %r2302;
	shf.l.wrap.b32 	%r2304, %r2299, %r2299, 7;
	xor.b32  	%r2305, %r2303, %r2304;
	and.b32  	%r2306, %r2299, %r2273;
	not.b32 	%r2307, %r2299;
	and.b32  	%r2308, %r2247, %r2307;
	or.b32  	%r2309, %r2306, %r2308;
	add.s32 	%r2310, %r2309, %r2221;
	add.s32 	%r2311, %r2310, %r2305;
	ld.const.u32 	%r2312, [dev_k+212];
	add.s32 	%r2313, %r2311, %r2312;
	add.s32 	%r2314, %r2313, %r818;
	shf.l.wrap.b32 	%r2315, %r2300, %r2300, 30;
	shf.l.wrap.b32 	%r2316, %r2300, %r2300, 19;
	xor.b32  	%r2317, %r2315, %r2316;
	shf.l.wrap.b32 	%r2318, %r2300, %r2300, 10;
	xor.b32  	%r2319, %r2317, %r2318;
	xor.b32  	%r2320, %r2274, %r2248;
	and.b32  	%r2321, %r2300, %r2320;
	and.b32  	%r2322, %r2274, %r2248;
	xor.b32  	%r2323, %r2321, %r2322;
	add.s32 	%r2324, %r2319, %r2323;
	add.s32 	%r2325, %r2314, %r2222;
	add.s32 	%r2326, %r2324, %r2314;
	shf.l.wrap.b32 	%r2327, %r2325, %r2325, 26;
	shf.l.wrap.b32 	%r2328, %r2325, %r2325, 21;
	xor.b32  	%r2329, %r2327, %r2328;
	shf.l.wrap.b32 	%r2330, %r2325, %r2325, 7;
	xor.b32  	%r2331, %r2329, %r2330;
	and.b32  	%r2332, %r2325, %r2299;
	not.b32 	%r2333, %r2325;
	and.b32  	%r2334, %r2273, %r2333;
	or.b32  	%r2335, %r2332, %r2334;
	add.s32 	%r2336, %r2335, %r2247;
	add.s32 	%r2337, %r2336, %r2331;
	ld.const.u32 	%r2338, [dev_k+216];
	add.s32 	%r2339, %r2337, %r2338;
	add.s32 	%r2340, %r2339, %r831;
	shf.l.wrap.b32 	%r2341, %r2326, %r2326, 30;
	shf.l.wrap.b32 	%r2342, %r2326, %r2326, 19;
	xor.b32  	%r2343, %r2341, %r2342;
	shf.l.wrap.b32 	%r2344, %r2326, %r2326, 10;
	xor.b32  	%r2345, %r2343, %r2344;
	xor.b32  	%r2346, %r2300, %r2274;
	and.b32  	%r2347, %r2326, %r2346;
	and.b32  	%r2348, %r2300, %r2274;
	xor.b32  	%r2349, %r2347, %r2348;
	add.s32 	%r2350, %r2345, %r2349;
	add.s32 	%r2351, %r2340, %r2248;
	add.s32 	%r2352, %r2350, %r2340;
	shf.l.wrap.b32 	%r2353, %r2351, %r2351, 26;
	shf.l.wrap.b32 	%r2354, %r2351, %r2351, 21;
	xor.b32  	%r2355, %r2353, %r2354;
	shf.l.wrap.b32 	%r2356, %r2351, %r2351, 7;
	xor.b32  	%r2357, %r2355, %r2356;
	and.b32  	%r2358, %r2351, %r2325;
	not.b32 	%r2359, %r2351;
	and.b32  	%r2360, %r2299, %r2359;
	or.b32  	%r2361, %r2358, %r2360;
	add.s32 	%r2362, %r2361, %r2273;
	add.s32 	%r2363, %r2362, %r2357;
	ld.const.u32 	%r2364, [dev_k+220];
	add.s32 	%r2365, %r2363, %r2364;
	add.s32 	%r2366, %r2365, %r844;
	shf.l.wrap.b32 	%r2367, %r2352, %r2352, 30;
	shf.l.wrap.b32 	%r2368, %r2352, %r2352, 19;
	xor.b32  	%r2369, %r2367, %r2368;
	shf.l.wrap.b32 	%r2370, %r2352, %r2352, 10;
	xor.b32  	%r2371, %r2369, %r2370;
	xor.b32  	%r2372, %r2326, %r2300;
	and.b32  	%r2373, %r2352, %r2372;
	and.b32  	%r2374, %r2326, %r2300;
	xor.b32  	%r2375, %r2373, %r2374;
	add.s32 	%r2376, %r2371, %r2375;
	add.s32 	%r2377, %r2366, %r2274;
	add.s32 	%r2378, %r2376, %r2366;
	shf.l.wrap.b32 	%r2379, %r2377, %r2377, 26;
	shf.l.wrap.b32 	%r2380, %r2377, %r2377, 21;
	xor.b32  	%r2381, %r2379, %r2380;
	shf.l.wrap.b32 	%r2382, %r2377, %r2377, 7;
	xor.b32  	%r2383, %r2381, %r2382;
	and.b32  	%r2384, %r2377, %r2351;
	not.b32 	%r2385, %r2377;
	and.b32  	%r2386, %r2325, %r2385;
	or.b32  	%r2387, %r2384, %r2386;
	add.s32 	%r2388, %r2387, %r2299;
	add.s32 	%r2389, %r2388, %r2383;
	ld.const.u32 	%r2390, [dev_k+224];
	add.s32 	%r2391, %r2389, %r2390;
	add.s32 	%r2392, %r2391, %r857;
	shf.l.wrap.b32 	%r2393, %r2378, %r2378, 30;
	shf.l.wrap.b32 	%r2394, %r2378, %r2378, 19;
	xor.b32  	%r2395, %r2393, %r2394;
	shf.l.wrap.b32 	%r2396, %r2378, %r2378, 10;
	xor.b32  	%r2397, %r2395, %r2396;
	xor.b32  	%r2398, %r2352, %r2326;
	and.b32  	%r2399, %r2378, %r2398;
	and.b32  	%r2400, %r2352, %r2326;
	xor.b32  	%r2401, %r2399, %r2400;
	add.s32 	%r2402, %r2397, %r2401;
	add.s32 	%r2403, %r2392, %r2300;
	add.s32 	%r2404, %r2402, %r2392;
	shf.l.wrap.b32 	%r2405, %r2403, %r2403, 26;
	shf.l.wrap.b32 	%r2406, %r2403, %r2403, 21;
	xor.b32  	%r2407, %r2405, %r2406;
	shf.l.wrap.b32 	%r2408, %r2403, %r2403, 7;
	xor.b32  	%r2409, %r2407, %r2408;
	and.b32  	%r2410, %r2403, %r2377;
	not.b32 	%r2411, %r2403;
	and.b32  	%r2412, %r2351, %r2411;
	or.b32  	%r2413, %r2410, %r2412;
	add.s32 	%r2414, %r2413, %r2325;
	add.s32 	%r2415, %r2414, %r2409;
	ld.const.u32 	%r2416, [dev_k+228];
	add.s32 	%r2417, %r2415, %r2416;
	add.s32 	%r2418, %r2417, %r870;
	shf.l.wrap.b32 	%r2419, %r2404, %r2404, 30;
	shf.l.wrap.b32 	%r2420, %r2404, %r2404, 19;
	xor.b32  	%r2421, %r2419, %r2420;
	shf.l.wrap.b32 	%r2422, %r2404, %r2404, 10;
	xor.b32  	%r2423, %r2421, %r2422;
	xor.b32  	%r2424, %r2378, %r2352;
	and.b32  	%r2425, %r2404, %r2424;
	and.b32  	%r2426, %r2378, %r2352;
	xor.b32  	%r2427, %r2425, %r2426;
	add.s32 	%r2428, %r2423, %r2427;
	add.s32 	%r2429, %r2418, %r2326;
	add.s32 	%r2430, %r2428, %r2418;
	shf.l.wrap.b32 	%r2431, %r2429, %r2429, 26;
	shf.l.wrap.b32 	%r2432, %r2429, %r2429, 21;
	xor.b32  	%r2433, %r2431, %r2432;
	shf.l.wrap.b32 	%r2434, %r2429, %r2429, 7;
	xor.b32  	%r2435, %r2433, %r2434;
	and.b32  	%r2436, %r2429, %r2403;
	not.b32 	%r2437, %r2429;
	and.b32  	%r2438, %r2377, %r2437;
	or.b32  	%r2439, %r2436, %r2438;
	add.s32 	%r2440, %r2439, %r2351;
	add.s32 	%r2441, %r2440, %r2435;
	ld.const.u32 	%r2442, [dev_k+232];
	add.s32 	%r2443, %r2441, %r2442;
	add.s32 	%r2444, %r2443, %r883;
	shf.l.wrap.b32 	%r2445, %r2430, %r2430, 30;
	shf.l.wrap.b32 	%r2446, %r2430, %r2430, 19;
	xor.b32  	%r2447, %r2445, %r2446;
	shf.l.wrap.b32 	%r2448, %r2430, %r2430, 10;
	xor.b32  	%r2449, %r2447, %r2448;
	xor.b32  	%r2450, %r2404, %r2378;
	and.b32  	%r2451, %r2430, %r2450;
	and.b32  	%r2452, %r2404, %r2378;
	xor.b32  	%r2453, %r2451, %r2452;
	add.s32 	%r2454, %r2449, %r2453;
	add.s32 	%r2455, %r2444, %r2352;
	add.s32 	%r2456, %r2454, %r2444;
	shf.l.wrap.b32 	%r2457, %r2455, %r2455, 26;
	shf.l.wrap.b32 	%r2458, %r2455, %r2455, 21;
	xor.b32  	%r2459, %r2457, %r2458;
	shf.l.wrap.b32 	%r2460, %r2455, %r2455, 7;
	xor.b32  	%r2461, %r2459, %r2460;
	and.b32  	%r2462, %r2455, %r2429;
	not.b32 	%r2463, %r2455;
	and.b32  	%r2464, %r2403, %r2463;
	or.b32  	%r2465, %r2462, %r2464;
	add.s32 	%r2466, %r2465, %r2377;
	add.s32 	%r2467, %r2466, %r2461;
	ld.const.u32 	%r2468, [dev_k+236];
	add.s32 	%r2469, %r2467, %r2468;
	add.s32 	%r2470, %r2469, %r896;
	shf.l.wrap.b32 	%r2471, %r2456, %r2456, 30;
	shf.l.wrap.b32 	%r2472, %r2456, %r2456, 19;
	xor.b32  	%r2473, %r2471, %r2472;
	shf.l.wrap.b32 	%r2474, %r2456, %r2456, 10;
	xor.b32  	%r2475, %r2473, %r2474;
	xor.b32  	%r2476, %r2430, %r2404;
	and.b32  	%r2477, %r2456, %r2476;
	and.b32  	%r2478, %r2430, %r2404;
	xor.b32  	%r2479, %r2477, %r2478;
	add.s32 	%r2480, %r2475, %r2479;
	add.s32 	%r2481, %r2470, %r2378;
	add.s32 	%r2482, %r2480, %r2470;
	shf.l.wrap.b32 	%r2483, %r2481, %r2481, 26;
	shf.l.wrap.b32 	%r2484, %r2481, %r2481, 21;
	xor.b32  	%r2485, %r2483, %r2484;
	shf.l.wrap.b32 	%r2486, %r2481, %r2481, 7;
	xor.b32  	%r2487, %r2485, %r2486;
	and.b32  	%r2488, %r2481, %r2455;
	not.b32 	%r2489, %r2481;
	and.b32  	%r2490, %r2429, %r2489;
	or.b32  	%r2491, %r2488, %r2490;
	add.s32 	%r2492, %r2491, %r2403;
	add.s32 	%r2493, %r2492, %r2487;
	ld.const.u32 	%r2494, [dev_k+240];
	add.s32 	%r2495, %r2493, %r2494;
	add.s32 	%r2496, %r2495, %r909;
	shf.l.wrap.b32 	%r2497, %r2482, %r2482, 30;
	shf.l.wrap.b32 	%r2498, %r2482, %r2482, 19;
	xor.b32  	%r2499, %r2497, %r2498;
	shf.l.wrap.b32 	%r2500, %r2482, %r2482, 10;
	xor.b32  	%r2501, %r2499, %r2500;
	xor.b32  	%r2502, %r2456, %r2430;
	and.b32  	%r2503, %r2482, %r2502;
	and.b32  	%r2504, %r2456, %r2430;
	xor.b32  	%r2505, %r2503, %r2504;
	add.s32 	%r2506, %r2501, %r2505;
	add.s32 	%r2507, %r2496, %r2404;
	add.s32 	%r2508, %r2506, %r2496;
	shf.l.wrap.b32 	%r2509, %r2507, %r2507, 26;
	shf.l.wrap.b32 	%r2510, %r2507, %r2507, 21;
	xor.b32  	%r2511, %r2509, %r2510;
	shf.l.wrap.b32 	%r2512, %r2507, %r2507, 7;
	xor.b32  	%r2513, %r2511, %r2512;
	and.b32  	%r2514, %r2507, %r2481;
	not.b32 	%r2515, %r2507;
	and.b32  	%r2516, %r2455, %r2515;
	or.b32  	%r2517, %r2514, %r2516;
	add.s32 	%r2518, %r2517, %r2429;
	add.s32 	%r2519, %r2518, %r2513;
	add.s32 	%r2520, %r2519, %r43;
	add.s32 	%r2521, %r2520, %r922;
	shf.l.wrap.b32 	%r2522, %r2508, %r2508, 30;
	shf.l.wrap.b32 	%r2523, %r2508, %r2508, 19;
	xor.b32  	%r2524, %r2522, %r2523;
	shf.l.wrap.b32 	%r2525, %r2508, %r2508, 10;
	xor.b32  	%r2526, %r2524, %r2525;
	xor.b32  	%r2527, %r2482, %r2456;
	and.b32  	%r2528, %r2508, %r2527;
	and.b32  	%r2529, %r2482, %r2456;
	xor.b32  	%r2530, %r2528, %r2529;
	add.s32 	%r2531, %r2526, %r2530;
	add.s32 	%r2532, %r2521, %r2430;
	add.s32 	%r2533, %r2531, %r2521;
	shf.l.wrap.b32 	%r2534, %r2532, %r2532, 26;
	shf.l.wrap.b32 	%r2535, %r2532, %r2532, 21;
	xor.b32  	%r2536, %r2534, %r2535;
	shf.l.wrap.b32 	%r2537, %r2532, %r2532, 7;
	xor.b32  	%r2538, %r2536, %r2537;
	and.b32  	%r2539, %r2532, %r2507;
	not.b32 	%r2540, %r2532;
	and.b32  	%r2541, %r2481, %r2540;
	or.b32  	%r2542, %r2539, %r2541;
	add.s32 	%r2543, %r2542, %r2455;
	add.s32 	%r2544, %r2543, %r2538;
	ld.const.u32 	%r2545, [dev_k+248];
	add.s32 	%r2546, %r2544, %r2545;
	add.s32 	%r2547, %r2546, %r935;
	shf.l.wrap.b32 	%r2548, %r2533, %r2533, 30;
	shf.l.wrap.b32 	%r2549, %r2533, %r2533, 19;
	xor.b32  	%r2550, %r2548, %r2549;
	shf.l.wrap.b32 	%r2551, %r2533, %r2533, 10;
	xor.b32  	%r2552, %r2550, %r2551;
	xor.b32  	%r2553, %r2508, %r2482;
	and.b32  	%r2554, %r2533, %r2553;
	and.b32  	%r2555, %r2508, %r2482;
	xor.b32  	%r2556, %r2554, %r2555;
	add.s32 	%r2557, %r2552, %r2556;
	add.s32 	%r2558, %r2547, %r2456;
	add.s32 	%r2559, %r2557, %r2547;
	shf.l.wrap.b32 	%r2560, %r2558, %r2558, 26;
	shf.l.wrap.b32 	%r2561, %r2558, %r2558, 21;
	xor.b32  	%r2562, %r2560, %r2561;
	shf.l.wrap.b32 	%r2563, %r2558, %r2558, 7;
	xor.b32  	%r2564, %r2562, %r2563;
	and.b32  	%r2565, %r2558, %r2532;
	not.b32 	%r2566, %r2558;
	and.b32  	%r2567, %r2507, %r2566;
	or.b32  	%r2568, %r2565, %r2567;
	add.s32 	%r2569, %r2568, %r2481;
	add.s32 	%r2570, %r2569, %r2564;
	ld.const.u32 	%r2571, [dev_k+252];
	add.s32 	%r2572, %r2570, %r2571;
	add.s32 	%r2573, %r2572, %r948;
	shf.l.wrap.b32 	%r2574, %r2559, %r2559, 30;
	shf.l.wrap.b32 	%r2575, %r2559, %r2559, 19;
	xor.b32  	%r2576, %r2574, %r2575;
	shf.l.wrap.b32 	%r2577, %r2559, %r2559, 10;
	xor.b32  	%r2578, %r2576, %r2577;
	xor.b32  	%r2579, %r2533, %r2508;
	and.b32  	%r2580, %r2559, %r2579;
	and.b32  	%r2581, %r2533, %r2508;
	xor.b32  	%r2582, %r2580, %r2581;
	add.s32 	%r2583, %r2578, %r2582;
	add.s32 	%r2584, %r2573, %r2482;
	add.s32 	%r2585, %r2583, %r2573;
	add.s32 	%r2586, %r949, %r2585;
	add.s32 	%r2587, %r950, %r2559;
	st.local.v2.u32 	[%rd1+80], {%r2586, %r2587};
	add.s32 	%r2588, %r951, %r2533;
	add.s32 	%r2589, %r952, %r2508;
	st.local.v2.u32 	[%rd1+88], {%r2588, %r2589};
	add.s32 	%r2590, %r953, %r2584;
	add.s32 	%r2591, %r954, %r2558;
	st.local.v2.u32 	[%rd1+96], {%r2590, %r2591};
	add.s32 	%r2592, %r955, %r2532;
	add.s32 	%r2593, %r956, %r2507;
	st.local.v2.u32 	[%rd1+104], {%r2592, %r2593};
	ld.local.u64 	%rd36, [%rd1+72];
	add.s64 	%rd37, %rd36, 512;
	st.local.u64 	[%rd1+72], %rd37;
	mov.b32 	%r7653, 0;
	st.local.u32 	[%rd1+64], %r7653;
$L__BB0_9:
	add.s32 	%r7654, %r7654, 1;
	cvt.u64.u32 	%rd38, %r7654;
	setp.gt.u64 	%p6, %rd3, %rd38;
	@%p6 bra 	$L__BB0_7;
$L__BB0_10:
	{ // callseq 1, 0
	.param .b64 param0;
	st.param.b64 	[param0], 64;
	.param .b64 retval0;
	call.uni (retval0), 
	malloc, 
	(
	param0
	);
	ld.param.b64 	%rd39, [retval0];
	} // callseq 1
	mov.b16 	%rs37, 255;
	st.u8 	[%rd39], %rs37;
	st.u8 	[%rd39+1], %rs37;
	st.u8 	[%rd39+2], %rs37;
	st.u8 	[%rd39+3], %rs37;
	st.u8 	[%rd39+4], %rs37;
	st.u8 	[%rd39+5], %rs37;
	st.u8 	[%rd39+6], %rs37;
	st.u8 	[%rd39+7], %rs37;
	st.u8 	[%rd39+8], %rs37;
	st.u8 	[%rd39+9], %rs37;
	st.u8 	[%rd39+10], %rs37;
	st.u8 	[%rd39+11], %rs37;
	st.u8 	[%rd39+12], %rs37;
	st.u8 	[%rd39+13], %rs37;
	st.u8 	[%rd39+14], %rs37;
	st.u8 	[%rd39+15], %rs37;
	st.u8 	[%rd39+16], %rs37;
	st.u8 	[%rd39+17], %rs37;
	st.u8 	[%rd39+18], %rs37;
	st.u8 	[%rd39+19], %rs37;
	st.u8 	[%rd39+20], %rs37;
	st.u8 	[%rd39+21], %rs37;
	st.u8 	[%rd39+22], %rs37;
	st.u8 	[%rd39+23], %rs37;
	st.u8 	[%rd39+24], %rs37;
	st.u8 	[%rd39+25], %rs37;
	st.u8 	[%rd39+26], %rs37;
	st.u8 	[%rd39+27], %rs37;
	st.u8 	[%rd39+28], %rs37;
	st.u8 	[%rd39+29], %rs37;
	st.u8 	[%rd39+30], %rs37;
	st.u8 	[%rd39+31], %rs37;
	st.u8 	[%rd39+32], %rs37;
	st.u8 	[%rd39+33], %rs37;
	st.u8 	[%rd39+34], %rs37;
	st.u8 	[%rd39+35], %rs37;
	st.u8 	[%rd39+36], %rs37;
	st.u8 	[%rd39+37], %rs37;
	st.u8 	[%rd39+38], %rs37;
	st.u8 	[%rd39+39], %rs37;
	st.u8 	[%rd39+40], %rs37;
	st.u8 	[%rd39+41], %rs37;
	st.u8 	[%rd39+42], %rs37;
	st.u8 	[%rd39+43], %rs37;
	st.u8 	[%rd39+44], %rs37;
	st.u8 	[%rd39+45], %rs37;
	st.u8 	[%rd39+46], %rs37;
	st.u8 	[%rd39+47], %rs37;
	st.u8 	[%rd39+48], %rs37;
	st.u8 	[%rd39+49], %rs37;
	st.u8 	[%rd39+50], %rs37;
	st.u8 	[%rd39+51], %rs37;
	st.u8 	[%rd39+52], %rs37;
	st.u8 	[%rd39+53], %rs37;
	st.u8 	[%rd39+54], %rs37;
	st.u8 	[%rd39+55], %rs37;
	st.u8 	[%rd39+56], %rs37;
	st.u8 	[%rd39+57], %rs37;
	st.u8 	[%rd39+58], %rs37;
	st.u8 	[%rd39+59], %rs37;
	st.u8 	[%rd39+60], %rs37;
	st.u8 	[%rd39+61], %rs37;
	st.u8 	[%rd39+62], %rs37;
	st.u8 	[%rd39+63], %rs37;
	setp.gt.u32 	%p7, %r7653, 55;
	@%p7 bra 	$L__BB0_24;
	cvt.u64.u32 	%rd5, %r7653;
	add.s64 	%rd100, %rd1, %rd5;
	mov.b16 	%rs75, 128;
	st.local.u8 	[%rd100], %rs75;
	setp.eq.s32 	%p17, %r7653, 55;
	@%p17 bra 	$L__BB0_39;
	sub.s32 	%r50, 55, %r7653;
	and.b32  	%r51, %r50, 15;
	setp.gt.u32 	%p18, %r7653, 39;
	@%p18 bra 	$L__BB0_15;
	cvt.u16.u32 	%rs76, %r50;
	shr.u16 	%rs77, %rs76, 4;
	and.b16  	%rs78, %rs77, 3;
	mul.wide.u16 	%r5118, %rs78, 16;
	neg.s32 	%r7657, %r5118;
	add.s64 	%rd101, %rd5, %rd1;
	add.s64 	%rd121, %rd101, 8;
$L__BB0_14:
	.pragma "nounroll";
	mov.b16 	%rs79, 0;
	st.local.u8 	[%rd121+-7], %rs79;
	st.local.u8 	[%rd121+-6], %rs79;
	st.local.u8 	[%rd121+-5], %rs79;
	st.local.u8 	[%rd121+-4], %rs79;
	st.local.u8 	[%rd121+-3], %rs79;
	st.local.u8 	[%rd121+-2], %rs79;
	st.local.u8 	[%rd121+-1], %rs79;
	st.local.u8 	[%rd121], %rs79;
	st.local.u8 	[%rd121+1], %rs79;
	st.local.u8 	[%rd121+2], %rs79;
	st.local.u8 	[%rd121+3], %rs79;
	st.local.u8 	[%rd121+4], %rs79;
	st.local.u8 	[%rd121+5], %rs79;
	st.local.u8 	[%rd121+6], %rs79;
	st.local.u8 	[%rd121+7], %rs79;
	add.s32 	%r7653, %r7653, 16;
	st.local.u8 	[%rd121+8], %rs79;
	add.s32 	%r7657, %r7657, 16;
	add.s64 	%rd121, %rd121, 16;
	setp.eq.s32 	%p19, %r7657, 0;
	@%p19 bra 	$L__BB0_15;
	bra.uni 	$L__BB0_14;
$L__BB0_15:
	setp.eq.s32 	%p20, %r51, 0;
	@%p20 bra 	$L__BB0_39;
	and.b32  	%r80, %r50, 7;
	setp.lt.u32 	%p21, %r51, 8;
	@%p21 bra 	$L__BB0_18;
	cvt.u64.u32 	%rd102, %r7653;
	add.s64 	%rd103, %rd1, %rd102;
	mov.b16 	%rs80, 0;
	st.local.u8 	[%rd103+1], %rs80;
	st.local.u8 	[%rd103+2], %rs80;
	st.local.u8 	[%rd103+3], %rs80;
	st.local.u8 	[%rd103+4], %rs80;
	st.local.u8 	[%rd103+5], %rs80;
	st.local.u8 	[%rd103+6], %rs80;
	st.local.u8 	[%rd103+7], %rs80;
	add.s32 	%r7653, %r7653, 8;
	st.local.u8 	[%rd103+8], %rs80;
$L__BB0_18:
	setp.eq.s32 	%p22, %r80, 0;
	@%p22 bra 	$L__BB0_39;
	and.b32  	%r83, %r50, 3;
	setp.lt.u32 	%p23, %r80, 4;
	@%p23 bra 	$L__BB0_21;
	cvt.u64.u32 	%rd104, %r7653;
	add.s64 	%rd105, %rd1, %rd104;
	mov.b16 	%rs81, 0;
	st.local.u8 	[%rd105+1], %rs81;
	st.local.u8 	[%rd105+2], %rs81;
	st.local.u8 	[%rd105+3], %rs81;
	add.s32 	%r7653, %r7653, 4;
	st.local.u8 	[%rd105+4], %rs81;
$L__BB0_21:
	setp.eq.s32 	%p24, %r83, 0;
	@%p24 bra 	$L__BB0_39;
	cvt.u64.u32 	%rd106, %r7653;
	add.s64 	%rd107, %rd106, %rd1;
	add.s64 	%rd122, %rd107, 1;
	neg.s32 	%r7669, %r83;
$L__BB0_23:
	.pragma "nounroll";
	mov.b16 	%rs82, 0;
	st.local.u8 	[%rd122], %rs82;
	add.s64 	%rd122, %rd122, 1;
	add.s32 	%r7669, %r7669, 1;
	setp.ne.s32 	%p25, %r7669, 0;
	@%p25 bra 	$L__BB0_23;
	bra.uni 	$L__BB0_39;
$L__BB0_24:
	cvt.u64.u32 	%rd40, %r7653;
	add.s64 	%rd41, %rd1, %rd40;
	mov.b16 	%rs38, 128;
	st.local.u8 	[%rd41], %rs38;
	add.s32 	%r7662, %r7653, 1;
	setp.gt.u32 	%p8, %r7662, 63;
	@%p8 bra 	$L__BB0_38;
	sub.s32 	%r58, 63, %r7653;
	and.b32  	%r59, %r58, 15;
	add.s32 	%r2594, %r7653, -48;
	setp.lt.u32 	%p9, %r2594, 15;
	@%p9 bra 	$L__BB0_29;
	add.s32 	%r7660, %r7653, 8;
	and.b32  	%r2595, %r58, -16;
	neg.s32 	%r7659, %r2595;
$L__BB0_27:
	.pragma "nounroll";
	add.s32 	%r2596, %r7660, -7;
	cvt.u64.u32 	%rd42, %r2596;
	add.s64 	%rd43, %rd1, %rd42;
	mov.b16 	%rs39, 0;
	st.local.u8 	[%rd43], %rs39;
	add.s32 	%r2597, %r7660, -6;
	cvt.u64.u32 	%rd44, %r2597;
	add.s64 	%rd45, %rd1, %rd44;
	st.local.u8 	[%rd45], %rs39;
	add.s32 	%r2598, %r7660, -5;
	cvt.u64.u32 	%rd46, %r2598;
	add.s64 	%rd47, %rd1, %rd46;
	st.local.u8 	[%rd47], %rs39;
	add.s32 	%r2599, %r7660, -4;
	cvt.u64.u32 	%rd48, %r2599;
	add.s64 	%rd49, %rd1, %rd48;
	st.local.u8 	[%rd49], %rs39;
	add.s32 	%r2600, %r7660, -3;
	cvt.u64.u32 	%rd50, %r2600;
	add.s64 	%rd51, %rd1, %rd50;
	st.local.u8 	[%rd51], %rs39;
	add.s32 	%r2601, %r7660, -2;
	cvt.u64.u32 	%rd52, %r2601;
	add.s64 	%rd53, %rd1, %rd52;
	st.local.u8 	[%rd53], %rs39;
	add.s32 	%r2602, %r7660, -1;
	cvt.u64.u32 	%rd54, %r2602;
	add.s64 	%rd55, %rd1, %rd54;
	st.local.u8 	[%rd55], %rs39;
	add.s32 	%r2603, %r7660, 8;
	cvt.u64.u32 	%rd56, %r7660;
	add.s64 	%rd57, %rd1, %rd56;
	st.local.u8 	[%rd57], %rs39;
	add.s32 	%r2604, %r7660, 1;
	cvt.u64.u32 	%rd58, %r2604;
	add.s64 	%rd59, %rd1, %rd58;
	st.local.u8 	[%rd59], %rs39;
	add.s32 	%r2605, %r7660, 2;
	cvt.u64.u32 	%rd60, %r2605;
	add.s64 	%rd61, %rd1, %rd60;
	st.local.u8 	[%rd61], %rs39;
	add.s32 	%r2606, %r7660, 3;
	cvt.u64.u32 	%rd62, %r2606;
	add.s64 	%rd63, %rd1, %rd62;
	st.local.u8 	[%rd63], %rs39;
	add.s32 	%r2607, %r7660, 4;
	cvt.u64.u32 	%rd64, %r2607;
	add.s64 	%rd65, %rd1, %rd64;
	st.local.u8 	[%rd65], %rs39;
	add.s32 	%r2608, %r7660, 5;
	cvt.u64.u32 	%rd66, %r2608;
	add.s64 	%rd67, %rd1, %rd66;
	st.local.u8 	[%rd67], %rs39;
	add.s32 	%r2609, %r7660, 6;
	cvt.u64.u32 	%rd68, %r2609;
	add.s64 	%rd69, %rd1, %rd68;
	st.local.u8 	[%rd69], %rs39;
	add.s32 	%r2610, %r7660, 7;
	cvt.u64.u32 	%rd70, %r2610;
	add.s64 	%rd71, %rd1, %rd70;
	st.local.u8 	[%rd71], %rs39;
	cvt.u64.u32 	%rd72, %r2603;
	add.s64 	%rd73, %rd1, %rd72;
	st.local.u8 	[%rd73], %rs39;
	add.s32 	%r7660, %r7660, 16;
	add.s32 	%r7659, %r7659, 16;
	setp.ne.s32 	%p10, %r7659, 0;
	@%p10 bra 	$L__BB0_27;
	add.s32 	%r7662, %r7660, -7;
$L__BB0_29:
	setp.eq.s32 	%p11, %r59, 0;
	@%p11 bra 	$L__BB0_38;
	and.b32  	%r68, %r58, 7;
	setp.lt.u32 	%p12, %r59, 8;
	@%p12 bra 	$L__BB0_32;
	cvt.u64.u32 	%rd74, %r7662;
	add.s64 	%rd75, %rd1, %rd74;
	mov.b16 	%rs40, 0;
	st.local.u8 	[%rd75], %rs40;
	add.s32 	%r2611, %r7662, 1;
	cvt.u64.u32 	%rd76, %r2611;
	add.s64 	%rd77, %rd1, %rd76;
	st.local.u8 	[%rd77], %rs40;
	add.s32 	%r2612, %r7662, 2;
	cvt.u64.u32 	%rd78, %r2612;
	add.s64 	%rd79, %rd1, %rd78;
	st.local.u8 	[%rd79], %rs40;
	add.s32 	%r2613, %r7662, 3;
	cvt.u64.u32 	%rd80, %r2613;
	add.s64 	%rd81, %rd1, %rd80;
	st.local.u8 	[%rd81], %rs40;
	add.s32 	%r2614, %r7662, 4;
	cvt.u64.u32 	%rd82, %r2614;
	add.s64 	%rd83, %rd1, %rd82;
	st.local.u8 	[%rd83], %rs40;
	add.s32 	%r2615, %r7662, 5;
	cvt.u64.u32 	%rd84, %r2615;
	add.s64 	%rd85, %rd1, %rd84;
	st.local.u8 	[%rd85], %rs40;
	add.s32 	%r2616, %r7662, 6;
	cvt.u64.u32 	%rd86, %r2616;
	add.s64 	%rd87, %rd1, %rd86;
	st.local.u8 	[%rd87], %rs40;
	add.s32 	%r2617, %r7662, 7;
	cvt.u64.u32 	%rd88, %r2617;
	add.s64 	%rd89, %rd1, %rd88;
	st.local.u8 	[%rd89], %rs40;
	add.s32 	%r7662, %r7662, 8;
$L__BB0_32:
	setp.eq.s32 	%p13, %r68, 0;
	@%p13 bra 	$L__BB0_38;
	and.b32  	%r71, %r58, 3;
	setp.lt.u32 	%p14, %r68, 4;
	@%p14 bra 	$L__BB0_35;
	cvt.u64.u32 	%rd90, %r7662;
	add.s64 	%rd91, %rd1, %rd90;
	mov.b16 	%rs41, 0;
	st.local.u8 	[%rd91], %rs41;
	add.s32 	%r2618, %r7662, 1;
	cvt.u64.u32 	%rd92, %r2618;
	add.s64 	%rd93, %rd1, %rd92;
	st.local.u8 	[%rd93], %rs41;
	add.s32 	%r2619, %r7662, 2;
	cvt.u64.u32 	%rd94, %r2619;
	add.s64 	%rd95, %rd1, %rd94;
	st.local.u8 	[%rd95], %rs41;
	add.s32 	%r2620, %r7662, 3;
	cvt.u64.u32 	%rd96, %r2620;
	add.s64 	%rd97, %rd1, %rd96;
	st.local.u8 	[%rd97], %rs41;
	add.s32 	%r7662, %r7662, 4;
$L__BB0_35:
	setp.eq.s32 	%p15, %r71, 0;
	@%p15 bra 	$L__BB0_38;
	neg.s32 	%r7664, %r71;
$L__BB0_37:
	.pragma "nounroll";
	cvt.u64.u32 	%rd98, %r7662;
	add.s64 	%rd99, %rd1, %rd98;
	mov.b16 	%rs42, 0;
	st.local.u8 	[%rd99], %rs42;
	add.s32 	%r7662, %r7662, 1;
	add.s32 	%r7664, %r7664, 1;
	setp.ne.s32 	%p16, %r7664, 0;
	@%p16 bra 	$L__BB0_37;
$L__BB0_38:
	ld.local.v2.b32 	{%r2621, %r2622}, [%rd1];
	bfe.u32 	%r2623, %r2622, 16, 8;
	cvt.u16.u32 	%rs43, %r2623;
	bfe.u32 	%r2624, %r2622, 8, 8;
	bfe.u32 	%r2625, %r2622, 0, 8;
	bfe.u32 	%r2626, %r2621, 16, 8;
	cvt.u16.u32 	%rs44, %r2626;
	bfe.u32 	%r2627, %r2621, 8, 8;
	bfe.u32 	%r2628, %r2621, 0, 8;
	shl.b32 	%r2629, %r2628, 24;
	shl.b32 	%r2630, %r2627, 16;
	and.b32  	%r2631, %r2630, 16711680;
	or.b32  	%r2632, %r2631, %r2629;
	and.b16  	%rs45, %rs44, 255;
	mul.wide.u16 	%r2633, %rs45, 256;
	or.b32  	%r2634, %r2632, %r2633;
	bfe.u32 	%r2635, %r2621, 24, 8;
	or.b32  	%r2636, %r2634, %r2635;
	shl.b32 	%r2637, %r2625, 24;
	shl.b32 	%r2638, %r2624, 16;
	and.b32  	%r2639, %r2638, 16711680;
	or.b32  	%r2640, %r2639, %r2637;
	and.b16  	%rs46, %rs43, 255;
	mul.wide.u16 	%r2641, %rs46, 256;
	or.b32  	%r2642, %r2640, %r2641;
	bfe.u32 	%r2643, %r2622, 24, 8;
	or.b32  	%r2644, %r2642, %r2643;
	ld.local.v2.b32 	{%r2645, %r2646}, [%rd1+8];
	bfe.u32 	%r2647, %r2646, 16, 8;
	cvt.u16.u32 	%rs47, %r2647;
	bfe.u32 	%r2648, %r2646, 8, 8;
	bfe.u32 	%r2649, %r2646, 0, 8;
	bfe.u32 	%r2650, %r2645, 16, 8;
	cvt.u16.u32 	%rs48, %r2650;
	bfe.u32 	%r2651, %r2645, 8, 8;
	bfe.u32 	%r2652, %r2645, 0, 8;
	shl.b32 	%r2653, %r2652, 24;
	shl.b32 	%r2654, %r2651, 16;
	and.b32  	%r2655, %r2654, 16711680;
	or.b32  	%r2656, %r2655, %r2653;
	and.b16  	%rs49, %rs48, 255;
	mul.wide.u16 	%r2657, %rs49, 256;
	or.b32  	%r2658, %r2656, %r2657;
	bfe.u32 	%r2659, %r2645, 24, 8;
	or.b32  	%r2660, %r2658, %r2659;
	shl.b32 	%r2661, %r2649, 24;
	shl.b32 	%r2662, %r2648, 16;
	and.b32  	%r2663, %r2662, 16711680;
	or.b32  	%r2664, %r2663, %r2661;
	and.b16  	%rs50, %rs47, 255;
	mul.wide.u16 	%r2665, %rs50, 256;
	or.b32  	%r2666, %r2664, %r2665;
	bfe.u32 	%r2667, %r2646, 24, 8;
	or.b32  	%r2668, %r2666, %r2667;
	ld.local.v2.b32 	{%r2669, %r2670}, [%rd1+16];
	bfe.u32 	%r2671, %r2670, 16, 8;
	cvt.u16.u32 	%rs51, %r2671;
	bfe.u32 	%r2672, %r2670, 8, 8;
	bfe.u32 	%r2673, %r2670, 0, 8;
	bfe.u32 	%r2674, %r2669, 16, 8;
	cvt.u16.u32 	%rs52, %r2674;
	bfe.u32 	%r2675, %r2669, 8, 8;
	bfe.u32 	%r2676, %r2669, 0, 8;
	shl.b32 	%r2677, %r2676, 24;
	shl.b32 	%r2678, %r2675, 16;
	and.b32  	%r2679, %r2678, 16711680;
	or.b32  	%r2680, %r2679, %r2677;
	and.b16  	%rs53, %rs52, 255;
	mul.wide.u16 	%r2681, %rs53, 256;
	or.b32  	%r2682, %r2680, %r2681;
	bfe.u32 	%r2683, %r2669, 24, 8;
	or.b32  	%r2684, %r2682, %r2683;
	shl.b32 	%r2685, %r2673, 24;
	shl.b32 	%r2686, %r2672, 16;
	and.b32  	%r2687, %r2686, 16711680;
	or.b32  	%r2688, %r2687, %r2685;
	and.b16  	%rs54, %rs51, 255;
	mul.wide.u16 	%r2689, %rs54, 256;
	or.b32  	%r2690, %r2688, %r2689;
	bfe.u32 	%r2691, %r2670, 24, 8;
	or.b32  	%r2692, %r2690, %r2691;
	ld.local.v2.b32 	{%r2693, %r2694}, [%rd1+24];
	bfe.u32 	%r2695, %r2694, 16, 8;
	cvt.u16.u32 	%rs55, %r2695;
	bfe.u32 	%r2696, %r2694, 8, 8;
	bfe.u32 	%r2697, %r2694, 0, 8;
	bfe.u32 	%r2698, %r2693, 16, 8;
	cvt.u16.u32 	%rs56, %r2698;
	bfe.u32 	%r2699, %r2693, 8, 8;
	bfe.u32 	%r2700, %r2693, 0, 8;
	shl.b32 	%r2701, %r2700, 24;
	shl.b32 	%r2702, %r2699, 16;
	and.b32  	%r2703, %r2702, 16711680;
	or.b32  	%r2704, %r2703, %r2701;
	and.b16  	%rs57, %rs56, 255;
	mul.wide.u16 	%r2705, %rs57, 256;
	or.b32  	%r2706, %r2704, %r2705;
	bfe.u32 	%r2707, %r2693, 24, 8;
	or.b32  	%r2708, %r2706, %r2707;
	shl.b32 	%r2709, %r2697, 24;
	shl.b32 	%r2710, %r2696, 16;
	and.b32  	%r2711, %r2710, 16711680;
	or.b32  	%r2712, %r2711, %r2709;
	and.b16  	%rs58, %rs55, 255;
	mul.wide.u16 	%r2713, %rs58, 256;
	or.b32  	%r2714, %r2712, %r2713;
	bfe.u32 	%r2715, %r2694, 24, 8;
	or.b32  	%r2716, %r2714, %r2715;
	ld.local.v2.b32 	{%r2717, %r2718}, [%rd1+32];
	bfe.u32 	%r2719, %r2718, 16, 8;
	cvt.u16.u32 	%rs59, %r2719;
	bfe.u32 	%r2720, %r2718, 8, 8;
	bfe.u32 	%r2721, %r2718, 0, 8;
	bfe.u32 	%r2722, %r2717, 16, 8;
	cvt.u16.u32 	%rs60, %r2722;
	bfe.u32 	%r2723, %r2717, 8, 8;
	bfe.u32 	%r2724, %r2717, 0, 8;
	shl.b32 	%r2725, %r2724, 24;
	shl.b32 	%r2726, %r2723, 16;
	and.b32  	%r2727, %r2726, 16711680;
	or.b32  	%r2728, %r2727, %r2725;
	and.b16  	%rs61, %rs60, 255;
	mul.wide.u16 	%r2729, %rs61, 256;
	or.b32  	%r2730, %r2728, %r2729;
	bfe.u32 	%r2731, %r2717, 24, 8;
	or.b32  	%r2732, %r2730, %r2731;
	shl.b32 	%r2733, %r2721, 24;
	shl.b32 	%r2734, %r2720, 16;
	and.b32  	%r2735, %r2734, 16711680;
	or.b32  	%r2736, %r2735, %r2733;
	and.b16  	%rs62, %rs59, 255;
	mul.wide.u16 	%r2737, %rs62, 256;
	or.b32  	%r2738, %r2736, %r2737;
	bfe.u32 	%r2739, %r2718, 24, 8;
	or.b32  	%r2740, %r2738, %r2739;
	ld.local.v2.b32 	{%r2741, %r2742}, [%rd1+40];
	bfe.u32 	%r2743, %r2742, 16, 8;
	cvt.u16.u32 	%rs63, %r2743;
	bfe.u32 	%r2744, %r2742, 8, 8;
	bfe.u32 	%r2745, %r2742, 0, 8;
	bfe.u32 	%r2746, %r2741, 16, 8;
	cvt.u16.u32 	%rs64, %r2746;
	bfe.u32 	%r2747, %r2741, 8, 8;
	bfe.u32 	%r2748, %r2741, 0, 8;
	shl.b32 	%r2749, %r2748, 24;
	shl.b32 	%r2750, %r2747, 16;
	and.b32  	%r2751, %r2750, 16711680;
	or.b32  	%r2752, %r2751, %r2749;
	and.b16  	%rs65, %rs64, 255;
	mul.wide.u16 	%r2753, %rs65, 256;
	or.b32  	%r2754, %r2752, %r2753;
	bfe.u32 	%r2755, %r2741, 24, 8;
	or.b32  	%r2756, %r2754, %r2755;
	shl.b32 	%r2757, %r2745, 24;
	shl.b32 	%r2758, %r2744, 16;
	and.b32  	%r2759, %r2758, 16711680;
	or.b32  	%r2760, %r2759, %r2757;
	and.b16  	%rs66, %rs63, 255;
	mul.wide.u16 	%r2761, %rs66, 256;
	or.b32  	%r2762, %r2760, %r2761;
	bfe.u32 	%r2763, %r2742, 24, 8;
	or.b32  	%r2764, %r2762, %r2763;
	ld.local.v2.b32 	{%r2765, %r2766}, [%rd1+48];
	bfe.u32 	%r2767, %r2766, 16, 8;
	cvt.u16.u32 	%rs67, %r2767;
	bfe.u32 	%r2768, %r2766, 8, 8;
	bfe.u32 	%r2769, %r2766, 0, 8;
	bfe.u32 	%r2770, %r2765, 16, 8;
	cvt.u16.u32 	%rs68, %r2770;
	bfe.u32 	%r2771, %r2765, 8, 8;
	bfe.u32 	%r2772, %r2765, 0, 8;
	shl.b32 	%r2773, %r2772, 24;
	shl.b32 	%r2774, %r2771, 16;
	and.b32  	%r2775, %r2774, 16711680;
	or.b32  	%r2776, %r2775, %r2773;
	and.b16  	%rs69, %rs68, 255;
	mul.wide.u16 	%r2777, %rs69, 256;
	or.b32  	%r2778, %r2776, %r2777;
	bfe.u32 	%r2779, %r2765, 24, 8;
	or.b32  	%r2780, %r2778, %r2779;
	shl.b32 	%r2781, %r2769, 24;
	shl.b32 	%r2782, %r2768, 16;
	and.b32  	%r2783, %r2782, 16711680;
	or.b32  	%r2784, %r2783, %r2781;
	and.b16  	%rs70, %rs67, 255;
	mul.wide.u16 	%r2785, %rs70, 256;
	or.b32  	%r2786, %r2784, %r2785;
	bfe.u32 	%r2787, %r2766, 24, 8;
	or.b32  	%r2788, %r2786, %r2787;
	ld.local.v2.b32 	{%r2789, %r2790}, [%rd1+56];
	bfe.u32 	%r2791, %r2790, 16, 8;
	cvt.u16.u32 	%rs71, %r2791;
	bfe.u32 	%r2792, %r2790, 8, 8;
	bfe.u32 	%r2793, %r2790, 0, 8;
	bfe.u32 	%r2794, %r2789, 16, 8;
	cvt.u16.u32 	%rs72, %r2794;
	bfe.u32 	%r2795, %r2789, 8, 8;
	bfe.u32 	%r2796, %r2789, 0, 8;
	shl.b32 	%r2797, %r2796, 24;
	shl.b32 	%r2798, %r2795, 16;
	and.b32  	%r2799, %r2798, 16711680;
	or.b32  	%r2800, %r2799, %r2797;
	and.b16  	%rs73, %rs72, 255;
	mul.wide.u16 	%r2801, %rs73, 256;
	or.b32  	%r2802, %r2800, %r2801;
	bfe.u32 	%r2803, %r2789, 24, 8;
	or.b32  	%r2804, %r2802, %r2803;
	shl.b32 	%r2805, %r2793, 24;
	shl.b32 	%r2806, %r2792, 16;
	and.b32  	%r2807, %r2806, 16711680;
	or.b32  	%r2808, %r2807, %r2805;
	and.b16  	%rs74, %rs71, 255;
	mul.wide.u16 	%r2809, %rs74, 256;
	or.b32  	%r2810, %r2808, %r2809;
	bfe.u32 	%r2811, %r2790, 24, 8;
	or.b32  	%r2812, %r2810, %r2811;
	shf.l.wrap.b32 	%r2813, %r2802, %r2804, 15;
	shf.l.wrap.b32 	%r2814, %r2802, %r2804, 13;
	xor.b32  	%r2815, %r2813, %r2814;
	shr.u32 	%r2816, %r2802, 10;
	xor.b32  	%r2817, %r2815, %r2816;
	add.s32 	%r2818, %r2817, %r2740;
	shf.l.wrap.b32 	%r2819, %r2644, %r2644, 25;
	shf.l.wrap.b32 	%r2820, %r2642, %r2644, 14;
	xor.b32  	%r2821, %r2819, %r2820;
	shr.u32 	%r2822, %r2644, 3;
	xor.b32  	%r2823, %r2821, %r2822;
	add.s32 	%r2824, %r2818, %r2636;
	add.s32 	%r2825, %r2824, %r2823;
	shf.l.wrap.b32 	%r2826, %r2810, %r2812, 15;
	shf.l.wrap.b32 	%r2827, %r2810, %r2812, 13;
	xor.b32  	%r2828, %r2826, %r2827;
	shr.u32 	%r2829, %r2810, 10;
	xor.b32  	%r2830, %r2828, %r2829;
	add.s32 	%r2831, %r2830, %r2756;
	shf.l.wrap.b32 	%r2832, %r2660, %r2660, 25;
	shf.l.wrap.b32 	%r2833, %r2658, %r2660, 14;
	xor.b32  	%r2834, %r2832, %r2833;
	shr.u32 	%r2835, %r2660, 3;
	xor.b32  	%r2836, %r2834, %r2835;
	add.s32 	%r2837, %r2831, %r2644;
	add.s32 	%r2838, %r2837, %r2836;
	shf.l.wrap.b32 	%r2839, %r2825, %r2825, 15;
	shf.l.wrap.b32 	%r2840, %r2825, %r2825, 13;
	xor.b32  	%r2841, %r2839, %r2840;
	shr.u32 	%r2842, %r2825, 10;
	xor.b32  	%r2843, %r2841, %r2842;
	add.s32 	%r2844, %r2843, %r2764;
	shf.l.wrap.b32 	%r2845, %r2668, %r2668, 25;
	shf.l.wrap.b32 	%r2846, %r2666, %r2668, 14;
	xor.b32  	%r2847, %r2845, %r2846;
	shr.u32 	%r2848, %r2668, 3;
	xor.b32  	%r2849, %r2847, %r2848;
	add.s32 	%r2850, %r2844, %r2660;
	add.s32 	%r2851, %r2850, %r2849;
	shf.l.wrap.b32 	%r2852, %r2838, %r2838, 15;
	shf.l.wrap.b32 	%r2853, %r2838, %r2838, 13;
	xor.b32  	%r2854, %r2852, %r2853;
	shr.u32 	%r2855, %r2838, 10;
	xor.b32  	%r2856, %r2854, %r2855;
	add.s32 	%r2857, %r2856, %r2780;
	shf.l.wrap.b32 	%r2858, %r2684, %r2684, 25;
	shf.l.wrap.b32 	%r2859, %r2682, %r2684, 14;
	xor.b32  	%r2860, %r2858, %r2859;
	shr.u32 	%r2861, %r2684, 3;
	xor.b32  	%r2862, %r2860, %r2861;
	add.s32 	%r2863, %r2857, %r2668;
	add.s32 	%r2864, %r2863, %r2862;
	shf.l.wrap.b32 	%r2865, %r2851, %r2851, 15;
	shf.l.wrap.b32 	%r2866, %r2851, %r2851, 13;
	xor.b32  	%r2867, %r2865, %r2866;
	shr.u32 	%r2868, %r2851, 10;
	xor.b32  	%r2869, %r2867, %r2868;
	add.s32 	%r2870, %r2869, %r2788;
	shf.l.wrap.b32 	%r2871, %r2692, %r2692, 25;
	shf.l.wrap.b32 	%r2872, %r2690, %r2692, 14;
	xor.b32  	%r2873, %r2871, %r2872;
	shr.u32 	%r2874, %r2692, 3;
	xor.b32  	%r2875, %r2873, %r2874;
	add.s32 	%r2876, %r2870, %r2684;
	add.s32 	%r2877, %r2876, %r2875;
	shf.l.wrap.b32 	%r2878, %r2864, %r2864, 15;
	shf.l.wrap.b32 	%r2879, %r2864, %r2864, 13;
	xor.b32  	%r2880, %r2878, %r2879;
	shr.u32 	%r2881, %r2864, 10;
	xor.b32  	%r2882, %r2880, %r2881;
	add.s32 	%r2883, %r2882, %r2804;
	shf.l.wrap.b32 	%r2884, %r2708, %r2708, 25;
	shf.l.wrap.b32 	%r2885, %r2706, %r2708, 14;
	xor.b32  	%r2886, %r2884, %r2885;
	shr.u32 	%r2887, %r2708, 3;
	xor.b32  	%r2888, %r2886, %r2887;
	add.s32 	%r2889, %r2883, %r2692;
	add.s32 	%r2890, %r2889, %r2888;
	shf.l.wrap.b32 	%r2891, %r2877, %r2877, 15;
	shf.l.wrap.b32 	%r2892, %r2877, %r2877, 13;
	xor.b32  	%r2893, %r2891, %r2892;
	shr.u32 	%r2894, %r2877, 10;
	xor.b32  	%r2895, %r2893, %r2894;
	add.s32 	%r2896, %r2895, %r2812;
	shf.l.wrap.b32 	%r2897, %r2716, %r2716, 25;
	shf.l.wrap.b32 	%r2898, %r2714, %r2716, 14;
	xor.b32  	%r2899, %r2897, %r2898;
	shr.u32 	%r2900, %r2716, 3;
	xor.b32  	%r2901, %r2899, %r2900;
	add.s32 	%r2902, %r2896, %r2708;
	add.s32 	%r2903, %r2902, %r2901;
	shf.l.wrap.b32 	%r2904, %r2890, %r2890, 15;
	shf.l.wrap.b32 	%r2905, %r2890, %r2890, 13;
	xor.b32  	%r2906, %r2904, %r2905;
	shr.u32 	%r2907, %r2890, 10;
	xor.b32  	%r2908, %r2906, %r2907;
	add.s32 	%r2909, %r2908, %r2825;
	shf.l.wrap.b32 	%r2910, %r2732, %r2732, 25;
	shf.l.wrap.b32 	%r2911, %r2730, %r2732, 14;
	xor.b32  	%r2912, %r2910, %r2911;
	shr.u32 	%r2913, %r2732, 3;
	xor.b32  	%r2914, %r2912, %r2913;
	add.s32 	%r2915, %r2909, %r2716;
	add.s32 	%r2916, %r2915, %r2914;
	shf.l.wrap.b32 	%r2917, %r2903, %r2903, 15;
	shf.l.wrap.b32 	%r2918, %r2903, %r2903, 13;
	xor.b32  	%r2919, %r2917, %r2918;
	shr.u32 	%r2920, %r2903, 10;
	xor.b32  	%r2921, %r2919, %r2920;
	add.s32 	%r2922, %r2921, %r2838;
	shf.l.wrap.b32 	%r2923, %r2740, %r2740, 25;
	shf.l.wrap.b32 	%r2924, %r2738, %r2740, 14;
	xor.b32  	%r2925, %r2923, %r2924;
	shr.u32 	%r2926, %r2740, 3;
	xor.b32  	%r2927, %r2925, %r2926;
	add.s32 	%r2928, %r2922, %r2732;
	add.s32 	%r2929, %r2928, %r2927;
	shf.l.wrap.b32 	%r2930, %r2916, %r2916, 15;
	shf.l.wrap.b32 	%r2931, %r2916, %r2916, 13;
	xor.b32  	%r2932, %r2930, %r2931;
	shr.u32 	%r2933, %r2916, 10;
	xor.b32  	%r2934, %r2932, %r2933;
	add.s32 	%r2935, %r2934, %r2851;
	shf.l.wrap.b32 	%r2936, %r2756, %r2756, 25;
	shf.l.wrap.b32 	%r2937, %r2754, %r2756, 14;
	xor.b32  	%r2938, %r2936, %r2937;
	shr.u32 	%r2939, %r2756, 3;
	xor.b32  	%r2940, %r2938, %r2939;
	add.s32 	%r2941, %r2935, %r2740;
	add.s32 	%r2942, %r2941, %r2940;
	shf.l.wrap.b32 	%r2943, %r2929, %r2929, 15;
	shf.l.wrap.b32 	%r2944, %r2929, %r2929, 13;
	xor.b32  	%r2945, %r2943, %r2944;
	shr.u32 	%r2946, %r2929, 10;
	xor.b32  	%r2947, %r2945, %r2946;
	add.s32 	%r2948, %r2947, %r2864;
	shf.l.wrap.b32 	%r2949, %r2764, %r2764, 25;
	shf.l.wrap.b32 	%r2950, %r2762, %r2764, 14;
	xor.b32  	%r2951, %r2949, %r2950;
	shr.u32 	%r2952, %r2764, 3;
	xor.b32  	%r2953, %r2951, %r2952;
	add.s32 	%r2954, %r2948, %r2756;
	add.s32 	%r2955, %r2954, %r2953;
	shf.l.wrap.b32 	%r2956, %r2942, %r2942, 15;
	shf.l.wrap.b32 	%r2957, %r2942, %r2942, 13;
	xor.b32  	%r2958, %r2956, %r2957;
	shr.u32 	%r2959, %r2942, 10;
	xor.b32  	%r2960, %r2958, %r2959;
	add.s32 	%r2961, %r2960, %r2877;
	shf.l.wrap.b32 	%r2962, %r2780, %r2780, 25;
	shf.l.wrap.b32 	%r2963, %r2778, %r2780, 14;
	xor.b32  	%r2964, %r2962, %r2963;
	shr.u32 	%r2965, %r2780, 3;
	xor.b32  	%r2966, %r2964, %r2965;
	add.s32 	%r2967, %r2961, %r2764;
	add.s32 	%r2968, %r2967, %r2966;
	shf.l.wrap.b32 	%r2969, %r2955, %r2955, 15;
	shf.l.wrap.b32 	%r2970, %r2955, %r2955, 13;
	xor.b32  	%r2971, %r2969, %r2970;
	shr.u32 	%r2972, %r2955, 10;
	xor.b32  	%r2973, %r2971, %r2972;
	add.s32 	%r2974, %r2973, %r2890;
	shf.l.wrap.b32 	%r2975, %r2788, %r2788, 25;
	shf.l.wrap.b32 	%r2976, %r2786, %r2788, 14;
	xor.b32  	%r2977, %r2975, %r2976;
	shr.u32 	%r2978, %r2788, 3;
	xor.b32  	%r2979, %r2977, %r2978;
	add.s32 	%r2980, %r2974, %r2780;
	add.s32 	%r2981, %r2980, %r2979;
	shf.l.wrap.b32 	%r2982, %r2968, %r2968, 15;
	shf.l.wrap.b32 	%r2983, %r2968, %r2968, 13;
	xor.b32  	%r2984, %r2982, %r2983;
	shr.u32 	%r2985, %r2968, 10;
	xor.b32  	%r2986, %r2984, %r2985;
	add.s32 	%r2987, %r2986, %r2903;
	shf.l.wrap.b32 	%r2988, %r2804, %r2804, 25;
	shf.l.wrap.b32 	%r2989, %r2802, %r2804, 14;
	xor.b32  	%r2990, %r2988, %r2989;
	shr.u32 	%r2991, %r2804, 3;
	xor.b32  	%r2992, %r2990, %r2991;
	add.s32 	%r2993, %r2987, %r2788;
	add.s32 	%r2994, %r2993, %r2992;
	shf.l.wrap.b32 	%r2995, %r2981, %r2981, 15;
	shf.l.wrap.b32 	%r2996, %r2981, %r2981, 13;
	xor.b32  	%r2997, %r2995, %r2996;
	shr.u32 	%r2998, %r2981, 10;
	xor.b32  	%r2999, %r2997, %r2998;
	add.s32 	%r3000, %r2999, %r2916;
	shf.l.wrap.b32 	%r3001, %r2812, %r2812, 25;
	shf.l.wrap.b32 	%r3002, %r2810, %r2812, 14;
	xor.b32  	%r3003, %r3001, %r3002;
	shr.u32 	%r3004, %r2812, 3;
	xor.b32  	%r3005, %r3003, %r3004;
	add.s32 	%r3006, %r3000, %r2804;
	add.s32 	%r3007, %r3006, %r3005;
	shf.l.wrap.b32 	%r3008, %r2994, %r2994, 15;
	shf.l.wrap.b32 	%r3009, %r2994, %r2994, 13;
	xor.b32  	%r3010, %r3008, %r3009;
	shr.u32 	%r3011, %r2994, 10;
	xor.b32  	%r3012, %r3010, %r3011;
	add.s32 	%r3013, %r3012, %r2929;
	shf.l.wrap.b32 	%r3014, %r2825, %r2825, 25;
	shf.l.wrap.b32 	%r3015, %r2825, %r2825, 14;
	xor.b32  	%r3016, %r3014, %r3015;
	shr.u32 	%r3017, %r2825, 3;
	xor.b32  	%r3018, %r3016, %r3017;
	add.s32 	%r3019, %r3013, %r2812;
	add.s32 	%r3020, %r3019, %r3018;
	shf.l.wrap.b32 	%r3021, %r3007, %r3007, 15;
	shf.l.wrap.b32 	%r3022, %r3007, %r3007, 13;
	xor.b32  	%r3023, %r3021, %r3022;
	shr.u32 	%r3024, %r3007, 10;
	xor.b32  	%r3025, %r3023, %r3024;
	add.s32 	%r3026, %r3025, %r2942;
	shf.l.wrap.b32 	%r3027, %r2838, %r2838, 25;
	shf.l.wrap.b32 	%r3028, %r2838, %r2838, 14;
	xor.b32  	%r3029, %r3027, %r3028;
	shr.u32 	%r3030, %r2838, 3;
	xor.b32  	%r3031, %r3029, %r3030;
	add.s32 	%r3032, %r3026, %r2825;
	add.s32 	%r3033, %r3032, %r3031;
	shf.l.wrap.b32 	%r3034, %r3020, %r3020, 15;
	shf.l.wrap.b32 	%r3035, %r3020, %r3020, 13;
	xor.b32  	%r3036, %r3034, %r3035;
	shr.u32 	%r3037, %r3020, 10;
	xor.b32  	%r3038, %r3036, %r3037;
	add.s32 	%r3039, %r3038, %r2955;
	shf.l.wrap.b32 	%r3040, %r2851, %r2851, 25;
	shf.l.wrap.b32 	%r3041, %r2851, %r2851, 14;
	xor.b32  	%r3042, %r3040, %r3041;
	shr.u32 	%r3043, %r2851, 3;
	xor.b32  	%r3044, %r3042, %r3043;
	add.s32 	%r3045, %r3039, %r2838;
	add.s32 	%r3046, %r3045, %r3044;
	shf.l.wrap.b32 	%r3047, %r3033, %r3033, 15;
	shf.l.wrap.b32 	%r3048, %r3033, %r3033, 13;
	xor.b32  	%r3049, %r3047, %r3048;
	shr.u32 	%r3050, %r3033, 10;
	xor.b32  	%r3051, %r3049, %r3050;
	add.s32 	%r3052, %r3051, %r2968;
	shf.l.wrap.b32 	%r3053, %r2864, %r2864, 25;
	shf.l.wrap.b32 	%r3054, %r2864, %r2864, 14;
	xor.b32  	%r3055, %r3053, %r3054;
	shr.u32 	%r3056, %r2864, 3;
	xor.b32  	%r3057, %r3055, %r3056;
	add.s32 	%r3058, %r3052, %r2851;
	add.s32 	%r3059, %r3058, %r3057;
	shf.l.wrap.b32 	%r3060, %r3046, %r3046, 15;
	shf.l.wrap.b32 	%r3061, %r3046, %r3046, 13;
	xor.b32  	%r3062, %r3060, %r3061;
	shr.u32 	%r3063, %r3046, 10;
	xor.b32  	%r3064, %r3062, %r3063;
	add.s32 	%r3065, %r3064, %r2981;
	shf.l.wrap.b32 	%r3066, %r2877, %r2877, 25;
	shf.l.wrap.b32 	%r3067, %r2877, %r2877, 14;
	xor.b32  	%r3068, %r3066, %r3067;
	shr.u32 	%r3069, %r2877, 3;
	xor.b32  	%r3070, %r3068, %r3069;
	add.s32 	%r3071, %r3065, %r2864;
	add.s32 	%r3072, %r3071, %r3070;
	shf.l.wrap.b32 	%r3073, %r3059, %r3059, 15;
	shf.l.wrap.b32 	%r3074, %r3059, %r3059, 13;
	xor.b32  	%r3075, %r3073, %r3074;
	shr.u32 	%r3076, %r3059, 10;
	xor.b32  	%r3077, %r3075, %r3076;
	add.s32 	%r3078, %r3077, %r2994;
	shf.l.wrap.b32 	%r3079, %r2890, %r2890, 25;
	shf.l.wrap.b32 	%r3080, %r2890, %r2890, 14;
	xor.b32  	%r3081, %r3079, %r3080;
	shr.u32 	%r3082, %r2890, 3;
	xor.b32  	%r3083, %r3081, %r3082;
	add.s32 	%r3084, %r3078, %r2877;
	add.s32 	%r3085, %r3084, %r3083;
	shf.l.wrap.b32 	%r3086, %r3072, %r3072, 15;
	shf.l.wrap.b32 	%r3087, %r3072, %r3072, 13;
	xor.b32  	%r3088, %r3086, %r3087;
	shr.u32 	%r3089, %r3072, 10;
	xor.b32  	%r3090, %r3088, %r3089;
	add.s32 	%r3091, %r3090, %r3007;
	shf.l.wrap.b32 	%r3092, %r2903, %r2903, 25;
	shf.l.wrap.b32 	%r3093, %r2903, %r2903, 14;
	xor.b32  	%r3094, %r3092, %r3093;
	shr.u32 	%r3095, %r2903, 3;
	xor.b32  	%r3096, %r3094, %r3095;
	add.s32 	%r3097, %r3091, %r2890;
	add.s32 	%r3098, %r3097, %r3096;
	shf.l.wrap.b32 	%r3099, %r3085, %r3085, 15;
	shf.l.wrap.b32 	%r3100, %r3085, %r3085, 13;
	xor.b32  	%r3101, %r3099, %r3100;
	shr.u32 	%r3102, %r3085, 10;
	xor.b32  	%r3103, %r3101, %r3102;
	add.s32 	%r3104, %r3103, %r3020;
	shf.l.wrap.b32 	%r3105, %r2916, %r2916, 25;
	shf.l.wrap.b32 	%r3106, %r2916, %r2916, 14;
	xor.b32  	%r3107, %r3105, %r3106;
	shr.u32 	%r3108, %r2916, 3;
	xor.b32  	%r3109, %r3107, %r3108;
	add.s32 	%r3110, %r3104, %r2903;
	add.s32 	%r3111, %r3110, %r3109;
	shf.l.wrap.b32 	%r3112, %r3098, %r3098, 15;
	shf.l.wrap.b32 	%r3113, %r3098, %r3098, 13;
	xor.b32  	%r3114, %r3112, %r3113;
	shr.u32 	%r3115, %r3098, 10;
	xor.b32  	%r3116, %r3114, %r3115;
	add.s32 	%r3117, %r3116, %r3033;
	shf.l.wrap.b32 	%r3118, %r2929, %r2929, 25;
	shf.l.wrap.b32 	%r3119, %r2929, %r2929, 14;
	xor.b32  	%r3120, %r3118, %r3119;
	shr.u32 	%r3121, %r2929, 3;
	xor.b32  	%r3122, %r3120, %r3121;
	add.s32 	%r3123, %r3117, %r2916;
	add.s32 	%r3124, %r3123, %r3122;
	shf.l.wrap.b32 	%r3125, %r3111, %r3111, 15;
	shf.l.wrap.b32 	%r3126, %r3111, %r3111, 13;
	xor.b32  	%r3127, %r3125, %r3126;
	shr.u32 	%r3128, %r3111, 10;
	xor.b32  	%r3129, %r3127, %r3128;
	add.s32 	%r3130, %r3129, %r3046;
	shf.l.wrap.b32 	%r3131, %r2942, %r2942, 25;
	shf.l.wrap.b32 	%r3132, %r2942, %r2942, 14;
	xor.b32  	%r3133, %r3131, %r3132;
	shr.u32 	%r3134, %r2942, 3;
	xor.b32  	%r3135, %r3133, %r3134;
	add.s32 	%r3136, %r3130, %r2929;
	add.s32 	%r3137, %r3136, %r3135;
	shf.l.wrap.b32 	%r3138, %r3124, %r3124, 15;
	shf.l.wrap.b32 	%r3139, %r3124, %r3124, 13;
	xor.b32  	%r3140, %r3138, %r3139;
	shr.u32 	%r3141, %r3124, 10;
	xor.b32  	%r3142, %r3140, %r3141;
	add.s32 	%r3143, %r3142, %r3059;
	shf.l.wrap.b32 	%r3144, %r2955, %r2955, 25;
	shf.l.wrap.b32 	%r3145, %r2955, %r2955, 14;
	xor.b32  	%r3146, %r3144, %r3145;
	shr.u32 	%r3147, %r2955, 3;
	xor.b32  	%r3148, %r3146, %r3147;
	add.s32 	%r3149, %r3143, %r2942;
	add.s32 	%r3150, %r3149, %r3148;
	shf.l.wrap.b32 	%r3151, %r3137, %r3137, 15;
	shf.l.wrap.b32 	%r3152, %r3137, %r3137, 13;
	xor.b32  	%r3153, %r3151, %r3152;
	shr.u32 	%r3154, %r3137, 10;
	xor.b32  	%r3155, %r3153, %r3154;
	add.s32 	%r3156, %r3155, %r3072;
	shf.l.wrap.b32 	%r3157, %r2968, %r2968, 25;
	shf.l.wrap.b32 	%r3158, %r2968, %r2968, 14;
	xor.b32  	%r3159, %r3157, %r3158;
	shr.u32 	%r3160, %r2968, 3;
	xor.b32  	%r3161, %r3159, %r3160;
	add.s32 	%r3162, %r3156, %r2955;
	add.s32 	%r3163, %r3162, %r3161;
	shf.l.wrap.b32 	%r3164, %r3150, %r3150, 15;
	shf.l.wrap.b32 	%r3165, %r3150, %r3150, 13;
	xor.b32  	%r3166, %r3164, %r3165;
	shr.u32 	%r3167, %r3150, 10;
	xor.b32  	%r3168, %r3166, %r3167;
	add.s32 	%r3169, %r3168, %r3085;
	shf.l.wrap.b32 	%r3170, %r2981, %r2981, 25;
	shf.l.wrap.b32 	%r3171, %r2981, %r2981, 14;
	xor.b32  	%r3172, %r3170, %r3171;
	shr.u32 	%r3173, %r2981, 3;
	xor.b32  	%r3174, %r3172, %r3173;
	add.s32 	%r3175, %r3169, %r2968;
	add.s32 	%r3176, %r3175, %r3174;
	shf.l.wrap.b32 	%r3177, %r3163, %r3163, 15;
	shf.l.wrap.b32 	%r3178, %r3163, %r3163, 13;
	xor.b32  	%r3179, %r3177, %r3178;
	shr.u32 	%r3180, %r3163, 10;
	xor.b32  	%r3181, %r3179, %r3180;
	add.s32 	%r3182, %r3181, %r3098;
	shf.l.wrap.b32 	%r3183, %r2994, %r2994, 25;
	shf.l.wrap.b32 	%r3184, %r2994, %r2994, 14;
	xor.b32  	%r3185, %r3183, %r3184;
	shr.u32 	%r3186, %r2994, 3;
	xor.b32  	%r3187, %r3185, %r3186;
	add.s32 	%r3188, %r3182, %r2981;
	add.s32 	%r3189, %r3188, %r3187;
	shf.l.wrap.b32 	%r3190, %r3176, %r3176, 15;
	shf.l.wrap.b32 	%r3191, %r3176, %r3176, 13;
	xor.b32  	%r3192, %r3190, %r3191;
	shr.u32 	%r3193, %r3176, 10;
	xor.b32  	%r3194, %r3192, %r3193;
	add.s32 	%r3195, %r3194, %r3111;
	shf.l.wrap.b32 	%r3196, %r3007, %r3007, 25;
	shf.l.wrap.b32 	%r3197, %r3007, %r3007, 14;
	xor.b32  	%r3198, %r3196, %r3197;
	shr.u32 	%r3199, %r3007, 3;
	xor.b32  	%r3200, %r3198, %r3199;
	add.s32 	%r3201, %r3195, %r2994;
	add.s32 	%r3202, %r3201, %r3200;
	shf.l.wrap.b32 	%r3203, %r3189, %r3189, 15;
	shf.l.wrap.b32 	%r3204, %r3189, %r3189, 13;
	xor.b32  	%r3205, %r3203, %r3204;
	shr.u32 	%r3206, %r3189, 10;
	xor.b32  	%r3207, %r3205, %r3206;
	add.s32 	%r3208, %r3207, %r3124;
	shf.l.wrap.b32 	%r3209, %r3020, %r3020, 25;
	shf.l.wrap.b32 	%r3210, %r3020, %r3020, 14;
	xor.b32  	%r3211, %r3209, %r3210;
	shr.u32 	%r3212, %r3020, 3;
	xor.b32  	%r3213, %r3211, %r3212;
	add.s32 	%r3214, %r3208, %r3007;
	add.s32 	%r3215, %r3214, %r3213;
	shf.l.wrap.b32 	%r3216, %r3202, %r3202, 15;
	shf.l.wrap.b32 	%r3217, %r3202, %r3202, 13;
	xor.b32  	%r3218, %r3216, %r3217;
	shr.u32 	%r3219, %r3202, 10;
	xor.b32  	%r3220, %r3218, %r3219;
	add.s32 	%r3221, %r3220, %r3137;
	shf.l.wrap.b32 	%r3222, %r3033, %r3033, 25;
	shf.l.wrap.b32 	%r3223, %r3033, %r3033, 14;
	xor.b32  	%r3224, %r3222, %r3223;
	shr.u32 	%r3225, %r3033, 3;
	xor.b32  	%r3226, %r3224, %r3225;
	add.s32 	%r3227, %r3221, %r3020;
	add.s32 	%r3228, %r3227, %r3226;
	shf.l.wrap.b32 	%r3229, %r3215, %r3215, 15;
	shf.l.wrap.b32 	%r3230, %r3215, %r3215, 13;
	xor.b32  	%r3231, %r3229, %r3230;
	shr.u32 	%r3232, %r3215, 10;
	xor.b32  	%r3233, %r3231, %r3232;
	add.s32 	%r3234, %r3233, %r3150;
	shf.l.wrap.b32 	%r3235, %r3046, %r3046, 25;
	shf.l.wrap.b32 	%r3236, %r3046, %r3046, 14;
	xor.b32  	%r3237, %r3235, %r3236;
	shr.u32 	%r3238, %r3046, 3;
	xor.b32  	%r3239, %r3237, %r3238;
	add.s32 	%r3240, %r3234, %r3033;
	add.s32 	%r3241, %r3240, %r3239;
	shf.l.wrap.b32 	%r3242, %r3228, %r3228, 15;
	shf.l.wrap.b32 	%r3243, %r3228, %r3228, 13;
	xor.b32  	%r3244, %r3242, %r3243;
	shr.u32 	%r3245, %r3228, 10;
	xor.b32  	%r3246, %r3244, %r3245;
	add.s32 	%r3247, %r3246, %r3163;
	shf.l.wrap.b32 	%r3248, %r3059, %r3059, 25;
	shf.l.wrap.b32 	%r3249, %r3059, %r3059, 14;
	xor.b32  	%r3250, %r3248, %r3249;
	shr.u32 	%r3251, %r3059, 3;
	xor.b32  	%r3252, %r3250, %r3251;
	add.s32 	%r3253, %r3247, %r3046;
	add.s32 	%r3254, %r3253, %r3252;
	shf.l.wrap.b32 	%r3255, %r3241, %r3241, 15;
	shf.l.wrap.b32 	%r3256, %r3241, %r3241, 13;
	xor.b32  	%r3257, %r3255, %r3256;
	shr.u32 	%r3258, %r3241, 10;
	xor.b32  	%r3259, %r3257, %r3258;
	add.s32 	%r3260, %r3259, %r3176;
	shf.l.wrap.b32 	%r3261, %r3072, %r3072, 25;
	shf.l.wrap.b32 	%r3262, %r3072, %r3072, 14;
	xor.b32  	%r3263, %r3261, %r3262;
	shr.u32 	%r3264, %r3072, 3;
	xor.b32  	%r3265, %r3263, %r3264;
	add.s32 	%r3266, %r3260, %r3059;
	add.s32 	%r3267, %r3266, %r3265;
	shf.l.wrap.b32 	%r3268, %r3254, %r3254, 15;
	shf.l.wrap.b32 	%r3269, %r3254, %r3254, 13;
	xor.b32  	%r3270, %r3268, %r3269;
	shr.u32 	%r3271, %r3254, 10;
	xor.b32  	%r3272, %r3270, %r3271;
	add.s32 	%r3273, %r3272, %r3189;
	shf.l.wrap.b32 	%r3274, %r3085, %r3085, 25;
	shf.l.wrap.b32 	%r3275, %r3085, %r3085, 14;
	xor.b32  	%r3276, %r3274, %r3275;
	shr.u32 	%r3277, %r3085, 3;
	xor.b32  	%r3278, %r3276, %r3277;
	add.s32 	%r3279, %r3273, %r3072;
	add.s32 	%r3280, %r3279, %r3278;
	shf.l.wrap.b32 	%r3281, %r3267, %r3267, 15;
	shf.l.wrap.b32 	%r3282, %r3267, %r3267, 13;
	xor.b32  	%r3283, %r3281, %r3282;
	shr.u32 	%r3284, %r3267, 10;
	xor.b32  	%r3285, %r3283, %r3284;
	add.s32 	%r3286, %r3285, %r3202;
	shf.l.wrap.b32 	%r3287, %r3098, %r3098, 25;
	shf.l.wrap.b32 	%r3288, %r3098, %r3098, 14;
	xor.b32  	%r3289, %r3287, %r3288;
	shr.u32 	%r3290, %r3098, 3;
	xor.b32  	%r3291, %r3289, %r3290;
	add.s32 	%r3292, %r3286, %r3085;
	add.s32 	%r3293, %r3292, %r3291;
	shf.l.wrap.b32 	%r3294, %r3280, %r3280, 15;
	shf.l.wrap.b32 	%r3295, %r3280, %r3280, 13;
	xor.b32  	%r3296, %r3294, %r3295;
	shr.u32 	%r3297, %r3280, 10;
	xor.b32  	%r3298, %r3296, %r3297;
	add.s32 	%r3299, %r3298, %r3215;
	shf.l.wrap.b32 	%r3300, %r3111, %r3111, 25;
	shf.l.wrap.b32 	%r3301, %r3111, %r3111, 14;
	xor.b32  	%r3302, %r3300, %r3301;
	shr.u32 	%r3303, %r3111, 3;
	xor.b32  	%r3304, %r3302, %r3303;
	add.s32 	%r3305, %r3299, %r3098;
	add.s32 	%r3306, %r3305, %r3304;
	shf.l.wrap.b32 	%r3307, %r3293, %r3293, 15;
	shf.l.wrap.b32 	%r3308, %r3293, %r3293, 13;
	xor.b32  	%r3309, %r3307, %r3308;
	shr.u32 	%r3310, %r3293, 10;
	xor.b32  	%r3311, %r3309, %r3310;
	add.s32 	%r3312, %r3311, %r3228;
	shf.l.wrap.b32 	%r3313, %r3124, %r3124, 25;
	shf.l.wrap.b32 	%r3314, %r3124, %r3124, 14;
	xor.b32  	%r3315, %r3313, %r3314;
	shr.u32 	%r3316, %r3124, 3;
	xor.b32  	%r3317, %r3315, %r3316;
	add.s32 	%r3318, %r3312, %r3111;
	add.s32 	%r3319, %r3318, %r3317;
	shf.l.wrap.b32 	%r3320, %r3306, %r3306, 15;
	shf.l.wrap.b32 	%r3321, %r3306, %r3306, 13;
	xor.b32  	%r3322, %r3320, %r3321;
	shr.u32 	%r3323, %r3306, 10;
	xor.b32  	%r3324, %r3322, %r3323;
	add.s32 	%r3325, %r3324, %r3241;
	shf.l.wrap.b32 	%r3326, %r3137, %r3137, 25;
	shf.l.wrap.b32 	%r3327, %r3137, %r3137, 14;
	xor.b32  	%r3328, %r3326, %r3327;
	shr.u32 	%r3329, %r3137, 3;
	xor.b32  	%r3330, %r3328, %r3329;
	add.s32 	%r3331, %r3325, %r3124;
	add.s32 	%r3332, %r3331, %r3330;
	shf.l.wrap.b32 	%r3333, %r3319, %r3319, 15;
	shf.l.wrap.b32 	%r3334, %r3319, %r3319, 13;
	xor.b32  	%r3335, %r3333, %r3334;
	shr.u32 	%r3336, %r3319, 10;
	xor.b32  	%r3337, %r3335, %r3336;
	add.s32 	%r3338, %r3337, %r3254;
	shf.l.wrap.b32 	%r3339, %r3150, %r3150, 25;
	shf.l.wrap.b32 	%r3340, %r3150, %r3150, 14;
	xor.b32  	%r3341, %r3339, %r3340;
	shr.u32 	%r3342, %r3150, 3;
	xor.b32  	%r3343, %r3341, %r3342;
	add.s32 	%r3344, %r3338, %r3137;
	add.s32 	%r3345, %r3344, %r3343;
	shf.l.wrap.b32 	%r3346, %r3332, %r3332, 15;
	shf.l.wrap.b32 	%r3347, %r3332, %r3332, 13;
	xor.b32  	%r3348, %r3346, %r3347;
	shr.u32 	%r3349, %r3332, 10;
	xor.b32  	%r3350, %r3348, %r3349;
	add.s32 	%r3351, %r3350, %r3267;
	shf.l.wrap.b32 	%r3352, %r3163, %r3163, 25;
	shf.l.wrap.b32 	%r3353, %r3163, %r3163, 14;
	xor.b32  	%r3354, %r3352, %r3353;
	shr.u32 	%r3355, %r3163, 3;
	xor.b32  	%r3356, %r3354, %r3355;
	add.s32 	%r3357, %r3351, %r3150;
	add.s32 	%r3358, %r3357, %r3356;
	shf.l.wrap.b32 	%r3359, %r3345, %r3345, 15;
	shf.l.wrap.b32 	%r3360, %r3345, %r3345, 13;
	xor.b32  	%r3361, %r3359, %r3360;
	shr.u32 	%r3362, %r3345, 10;
	xor.b32  	%r3363, %r3361, %r3362;
	add.s32 	%r3364, %r3363, %r3280;
	shf.l.wrap.b32 	%r3365, %r3176, %r3176, 25;
	shf.l.wrap.b32 	%r3366, %r3176, %r3176, 14;
	xor.b32  	%r3367, %r3365, %r3366;
	shr.u32 	%r3368, %r3176, 3;
	xor.b32  	%r3369, %r3367, %r3368;
	add.s32 	%r3370, %r3364, %r3163;
	add.s32 	%r3371, %r3370, %r3369;
	shf.l.wrap.b32 	%r3372, %r3358, %r3358, 15;
	shf.l.wrap.b32 	%r3373, %r3358, %r3358, 13;
	xor.b32  	%r3374, %r3372, %r3373;
	shr.u32 	%r3375, %r3358, 10;
	xor.b32  	%r3376, %r3374, %r3375;
	add.s32 	%r3377, %r3376, %r3293;
	shf.l.wrap.b32 	%r3378, %r3189, %r3189, 25;
	shf.l.wrap.b32 	%r3379, %r3189, %r3189, 14;
	xor.b32  	%r3380, %r3378, %r3379;
	shr.u32 	%r3381, %r3189, 3;
	xor.b32  	%r3382, %r3380, %r3381;
	add.s32 	%r3383, %r3377, %r3176;
	add.s32 	%r3384, %r3383, %r3382;
	shf.l.wrap.b32 	%r3385, %r3371, %r3371, 15;
	shf.l.wrap.b32 	%r3386, %r3371, %r3371, 13;
	xor.b32  	%r3387, %r3385, %r3386;
	shr.u32 	%r3388, %r3371, 10;
	xor.b32  	%r3389, %r3387, %r3388;
	add.s32 	%r3390, %r3389, %r3306;
	shf.l.wrap.b32 	%r3391, %r3202, %r3202, 25;
	shf.l.wrap.b32 	%r3392, %r3202, %r3202, 14;
	xor.b32  	%r3393, %r3391, %r3392;
	shr.u32 	%r3394, %r3202, 3;
	xor.b32  	%r3395, %r3393, %r3394;
	add.s32 	%r3396, %r3390, %r3189;
	add.s32 	%r3397, %r3396, %r3395;
	shf.l.wrap.b32 	%r3398, %r3384, %r3384, 15;
	shf.l.wrap.b32 	%r3399, %r3384, %r3384, 13;
	xor.b32  	%r3400, %r3398, %r3399;
	shr.u32 	%r3401, %r3384, 10;
	xor.b32  	%r3402, %r3400, %r3401;
	add.s32 	%r3403, %r3402, %r3319;
	shf.l.wrap.b32 	%r3404, %r3215, %r3215, 25;
	shf.l.wrap.b32 	%r3405, %r3215, %r3215, 14;
	xor.b32  	%r3406, %r3404, %r3405;
	shr.u32 	%r3407, %r3215, 3;
	xor.b32  	%r3408, %r3406, %r3407;
	add.s32 	%r3409, %r3403, %r3202;
	add.s32 	%r3410, %r3409, %r3408;
	shf.l.wrap.b32 	%r3411, %r3397, %r3397, 15;
	shf.l.wrap.b32 	%r3412, %r3397, %r3397, 13;
	xor.b32  	%r3413, %r3411, %r3412;
	shr.u32 	%r3414, %r3397, 10;
	xor.b32  	%r3415, %r3413, %r3414;
	add.s32 	%r3416, %r3415, %r3332;
	shf.l.wrap.b32 	%r3417, %r3228, %r3228, 25;
	shf.l.wrap.b32 	%r3418, %r3228, %r3228, 14;
	xor.b32  	%r3419, %r3417, %r3418;
	shr.u32 	%r3420, %r3228, 3;
	xor.b32  	%r3421, %r3419, %r3420;
	add.s32 	%r3422, %r3416, %r3215;
	add.s32 	%r3423, %r3422, %r3421;
	shf.l.wrap.b32 	%r3424, %r3410, %r3410, 15;
	shf.l.wrap.b32 	%r3425, %r3410, %r3410, 13;
	xor.b32  	%r3426, %r3424, %r3425;
	shr.u32 	%r3427, %r3410, 10;
	xor.b32  	%r3428, %r3426, %r3427;
	add.s32 	%r3429, %r3428, %r3345;
	shf.l.wrap.b32 	%r3430, %r3241, %r3241, 25;
	shf.l.wrap.b32 	%r3431, %r3241, %r3241, 14;
	xor.b32  	%r3432, %r3430, %r3431;
	shr.u32 	%r3433, %r3241, 3;
	xor.b32  	%r3434, %r3432, %r3433;
	add.s32 	%r3435, %r3429, %r3228;
	add.s32 	%r3436, %r3435, %r3434;
	ld.local.v2.u32 	{%r3437, %r3438}, [%rd1+104];
	ld.local.v2.u32 	{%r3439, %r3440}, [%rd1+96];
	ld.local.v2.u32 	{%r3441, %r3442}, [%rd1+88];
	ld.local.v2.u32 	{%r3443, %r3444}, [%rd1+80];
	shf.l.wrap.b32 	%r3445, %r3439, %r3439, 26;
	shf.l.wrap.b32 	%r3446, %r3439, %r3439, 21;
	xor.b32  	%r3447, %r3445, %r3446;
	shf.l.wrap.b32 	%r3448, %r3439, %r3439, 7;
	xor.b32  	%r3449, %r3447, %r3448;
	and.b32  	%r3450, %r3439, %r3440;
	not.b32 	%r3451, %r3439;
	and.b32  	%r3452, %r3437, %r3451;
	or.b32  	%r3453, %r3450, %r3452;
	ld.const.u32 	%r3454, [dev_k];
	add.s32 	%r3455, %r3453, %r3438;
	add.s32 	%r3456, %r3455, %r3449;
	add.s32 	%r3457, %r3456, %r3454;
	add.s32 	%r3458, %r3457, %r2636;
	shf.l.wrap.b32 	%r3459, %r3443, %r3443, 30;
	shf.l.wrap.b32 	%r3460, %r3443, %r3443, 19;
	xor.b32  	%r3461, %r3459, %r3460;
	shf.l.wrap.b32 	%r3462, %r3443, %r3443, 10;
	xor.b32  	%r3463, %r3461, %r3462;
	xor.b32  	%r3464, %r3444, %r3441;
	and.b32  	%r3465, %r3443, %r3464;
	and.b32  	%r3466, %r3444, %r3441;
	xor.b32  	%r3467, %r3465, %r3466;
	add.s32 	%r3468, %r3463, %r3467;
	add.s32 	%r3469, %r3458, %r3442;
	add.s32 	%r3470, %r3468, %r3458;
	shf.l.wrap.b32 	%r3471, %r3469, %r3469, 26;
	shf.l.wrap.b32 	%r3472, %r3469, %r3469, 21;
	xor.b32  	%r3473, %r3471, %r3472;
	shf.l.wrap.b32 	%r3474, %r3469, %r3469, 7;
	xor.b32  	%r3475, %r3473, %r3474;
	and.b32  	%r3476, %r3469, %r3439;
	not.b32 	%r3477, %r3469;
	and.b32  	%r3478, %r3440, %r3477;
	or.b32  	%r3479, %r3476, %r3478;
	ld.const.u32 	%r3480, [dev_k+4];
	add.s32 	%r3481, %r3479, %r3437;
	add.s32 	%r3482, %r3481, %r3475;
	add.s32 	%r3483, %r3482, %r3480;
	add.s32 	%r3484, %r3483, %r2644;
	shf.l.wrap.b32 	%r3485, %r3470, %r3470, 30;
	shf.l.wrap.b32 	%r3486, %r3470, %r3470, 19;
	xor.b32  	%r3487, %r3485, %r3486;
	shf.l.wrap.b32 	%r3488, %r3470, %r3470, 10;
	xor.b32  	%r3489, %r3487, %r3488;
	xor.b32  	%r3490, %r3443, %r3444;
	and.b32  	%r3491, %r3470, %r3490;
	and.b32  	%r3492, %r3443, %r3444;
	xor.b32  	%r3493, %r3491, %r3492;
	add.s32 	%r3494, %r3489, %r3493;
	add.s32 	%r3495, %r3484, %r3441;
	add.s32 	%r3496, %r3494, %r3484;
	shf.l.wrap.b32 	%r3497, %r3495, %r3495, 26;
	shf.l.wrap.b32 	%r3498, %r3495, %r3495, 21;
	xor.b32  	%r3499, %r3497, %r3498;
	shf.l.wrap.b32 	%r3500, %r3495, %r3495, 7;
	xor.b32  	%r3501, %r3499, %r3500;
	and.b32  	%r3502, %r3495, %r3469;
	not.b32 	%r3503, %r3495;
	and.b32  	%r3504, %r3439, %r3503;
	or.b32  	%r3505, %r3502, %r3504;
	ld.const.u32 	%r3506, [dev_k+8];
	add.s32 	%r3507, %r3505, %r3440;
	add.s32 	%r3508, %r3507, %r3501;
	add.s32 	%r3509, %r3508, %r3506;
	add.s32 	%r3510, %r3509, %r2660;
	shf.l.wrap.b32 	%r3511, %r3496, %r3496, 30;
	shf.l.wrap.b32 	%r3512, %r3496, %r3496, 19;
	xor.b32  	%r3513, %r3511, %r3512;
	shf.l.wrap.b32 	%r3514, %r3496, %r3496, 10;
	xor.b32  	%r3515, %r3513, %r3514;
	xor.b32  	%r3516, %r3470, %r3443;
	and.b32  	%r3517, %r3496, %r3516;
	and.b32  	%r3518, %r3470, %r3443;
	xor.b32  	%r3519, %r3517, %r3518;
	add.s32 	%r3520, %r3515, %r3519;
	add.s32 	%r3521, %r3510, %r3444;
	add.s32 	%r3522, %r3520, %r3510;
	shf.l.wrap.b32 	%r3523, %r3521, %r3521, 26;
	shf.l.wrap.b32 	%r3524, %r3521, %r3521, 21;
	xor.b32  	%r3525, %r3523, %r3524;
	shf.l.wrap.b32 	%r3526, %r3521, %r3521, 7;
	xor.b32  	%r3527, %r3525, %r3526;
	and.b32  	%r3528, %r3521, %r3495;
	not.b32 	%r3529, %r3521;
	and.b32  	%r3530, %r3469, %r3529;
	or.b32  	%r3531, %r3528, %r3530;
	ld.const.u32 	%r3532, [dev_k+12];
	add.s32 	%r3533, %r3531, %r3439;
	add.s32 	%r3534, %r3533, %r3527;
	add.s32 	%r3535, %r3534, %r3532;
	add.s32 	%r3536, %r3535, %r2668;
	shf.l.wrap.b32 	%r3537, %r3522, %r3522, 30;
	shf.l.wrap.b32 	%r3538, %r3522, %r3522, 19;
	xor.b32  	%r3539, %r3537, %r3538;
	shf.l.wrap.b32 	%r3540, %r3522, %r3522, 10;
	xor.b32  	%r3541, %r3539, %r3540;
	xor.b32  	%r3542, %r3496, %r3470;
	and.b32  	%r3543, %r3522, %r3542;
	and.b32  	%r3544, %r3496, %r3470;
	xor.b32  	%r3545, %r3543, %r3544;
	add.s32 	%r3546, %r3541, %r3545;
	add.s32 	%r3547, %r3536, %r3443;
	add.s32 	%r3548, %r3546, %r3536;
	shf.l.wrap.b32 	%r3549, %r3547, %r3547, 26;
	shf.l.wrap.b32 	%r3550, %r3547, %r3547, 21;
	xor.b32  	%r3551, %r3549, %r3550;
	shf.l.wrap.b32 	%r3552, %r3547, %r3547, 7;
	xor.b32  	%r3553, %r3551, %r3552;
	and.b32  	%r3554, %r3547, %r3521;
	not.b32 	%r3555, %r3547;
	and.b32  	%r3556, %r3495, %r3555;
	or.b32  	%r3557, %r3554, %r3556;
	ld.const.u32 	%r3558, [dev_k+16];
	add.s32 	%r3559, %r3557, %r3469;
	add.s32 	%r3560, %r3559, %r3553;
	add.s32 	%r3561, %r3560, %r3558;
	add.s32 	%r3562, %r3561, %r2684;
	shf.l.wrap.b32 	%r3563, %r3548, %r3548, 30;
	shf.l.wrap.b32 	%r3564, %r3548, %r3548, 19;
	xor.b32  	%r3565, %r3563, %r3564;
	shf.l.wrap.b32 	%r3566, %r3548, %r3548, 10;
	xor.b32  	%r3567, %r3565, %r3566;
	xor.b32  	%r3568, %r3522, %r3496;
	and.b32  	%r3569, %r3548, %r3568;
	and.b32  	%r3570, %r3522, %r3496;
	xor.b32  	%r3571, %r3569, %r3570;
	add.s32 	%r3572, %r3567, %r3571;
	add.s32 	%r3573, %r3562, %r3470;
	add.s32 	%r3574, %r3572, %r3562;
	shf.l.wrap.b32 	%r3575, %r3573, %r3573, 26;
	shf.l.wrap.b32 	%r3576, %r3573, %r3573, 21;
	xor.b32  	%r3577, %r3575, %r3576;
	shf.l.wrap.b32 	%r3578, %r3573, %r3573, 7;
	xor.b32  	%r3579, %r3577, %r3578;
	and.b32  	%r3580, %r3573, %r3547;
	not.b32 	%r3581, %r3573;
	and.b32  	%r3582, %r3521, %r3581;
	or.b32  	%r3583, %r3580, %r3582;
	ld.const.u32 	%r3584, [dev_k+20];
	add.s32 	%r3585, %r3583, %r3495;
	add.s32 	%r3586, %r3585, %r3579;
	add.s32 	%r3587, %r3586, %r3584;
	add.s32 	%r3588, %r3587, %r2692;
	shf.l.wrap.b32 	%r3589, %r3574, %r3574, 30;
	shf.l.wrap.b32 	%r3590, %r3574, %r3574, 19;
	xor.b32  	%r3591, %r3589, %r3590;
	shf.l.wrap.b32 	%r3592, %r3574, %r3574, 10;
	xor.b32  	%r3593, %r3591, %r3592;
	xor.b32  	%r3594, %r3548, %r3522;
	and.b32  	%r3595, %r3574, %r3594;
	and.b32  	%r3596, %r3548, %r3522;
	xor.b32  	%r3597, %r3595, %r3596;
	add.s32 	%r3598, %r3593, %r3597;
	add.s32 	%r3599, %r3588, %r3496;
	add.s32 	%r3600, %r3598, %r3588;
	shf.l.wrap.b32 	%r3601, %r3599, %r3599, 26;
	shf.l.wrap.b32 	%r3602, %r3599, %r3599, 21;
	xor.b32  	%r3603, %r3601, %r3602;
	shf.l.wrap.b32 	%r3604, %r3599, %r3599, 7;
	xor.b32  	%r3605, %r3603, %r3604;
	and.b32  	%r3606, %r3599, %r3573;
	not.b32 	%r3607, %r3599;
	and.b32  	%r3608, %r3547, %r3607;
	or.b32  	%r3609, %r3606, %r3608;
	ld.const.u32 	%r3610, [dev_k+24];
	add.s32 	%r3611, %r3609, %r3521;
	add.s32 	%r3612, %r3611, %r3605;
	add.s32 	%r3613, %r3612, %r3610;
	add.s32 	%r3614, %r3613, %r2708;
	shf.l.wrap.b32 	%r3615, %r3600, %r3600, 30;
	shf.l.wrap.b32 	%r3616, %r3600, %r3600, 19;
	xor.b32  	%r3617, %r3615, %r3616;
	shf.l.wrap.b32 	%r3618, %r3600, %r3600, 10;
	xor.b32  	%r3619, %r3617, %r3618;
	xor.b32  	%r3620, %r3574, %r3548;
	and.b32  	%r3621, %r3600, %r3620;
	and.b32  	%r3622, %r3574, %r3548;
	xor.b32  	%r3623, %r3621, %r3622;
	add.s32 	%r3624, %r3619, %r3623;
	add.s32 	%r3625, %r3614, %r3522;
	add.s32 	%r3626, %r3624, %r3614;
	shf.l.wrap.b32 	%r3627, %r3625, %r3625, 26;
	shf.l.wrap.b32 	%r3628, %r3625, %r3625, 21;
	xor.b32  	%r3629, %r3627, %r3628;
	shf.l.wrap.b32 	%r3630, %r3625, %r3625, 7;
	xor.b32  	%r3631, %r3629, %r3630;
	and.b32  	%r3632, %r3625, %r3599;
	not.b32 	%r3633, %r3625;
	and.b32  	%r3634, %r3573, %r3633;
	or.b32  	%r3635, %r3632, %r3634;
	ld.const.u32 	%r3636, [dev_k+28];
	add.s32 	%r3637, %r3635, %r3547;
	add.s32 	%r3638, %r3637, %r3631;
	add.s32 	%r3639, %r3638, %r3636;
	add.s32 	%r3640, %r3639, %r2716;
	shf.l.wrap.b32 	%r3641, %r3626, %r3626, 30;
	shf.l.wrap.b32 	%r3642, %r3626, %r3626, 19;
	xor.b32  	%r3643, %r3641, %r3642;
	shf.l.wrap.b32 	%r3644, %r3626, %r3626, 10;
	xor.b32  	%r3645, %r3643, %r3644;
	xor.b32  	%r3646, %r3600, %r3574;
	and.b32  	%r3647, %r3626, %r3646;
	and.b32  	%r3648, %r3600, %r3574;
	xor.b32  	%r3649, %r3647, %r3648;
	add.s32 	%r3650, %r3645, %r3649;
	add.s32 	%r3651, %r3640, %r3548;
	add.s32 	%r3652, %r3650, %r3640;
	shf.l.wrap.b32 	%r3653, %r3651, %r3651, 26;
	shf.l.wrap.b32 	%r3654, %r3651, %r3651, 21;
	xor.b32  	%r3655, %r3653, %r3654;
	shf.l.wrap.b32 	%r3656, %r3651, %r3651, 7;
	xor.b32  	%r3657, %r3655, %r3656;
	and.b32  	%r3658, %r3651, %r3625;
	not.b32 	%r3659, %r3651;
	and.b32  	%r3660, %r3599, %r3659;
	or.b32  	%r3661, %r3658, %r3660;
	ld.const.u32 	%r3662, [dev_k+32];
	add.s32 	%r3663, %r3661, %r3573;
	add.s32 	%r3664, %r3663, %r3657;
	add.s32 	%r3665, %r3664, %r3662;
	add.s32 	%r3666, %r3665, %r2732;
	shf.l.wrap.b32 	%r3667, %r3652, %r3652, 30;
	shf.l.wrap.b32 	%r3668, %r3652, %r3652, 19;
	xor.b32  	%r3669, %r3667, %r3668;
	shf.l.wrap.b32 	%r3670, %r3652, %r3652, 10;
	xor.b32  	%r3671, %r3669, %r3670;
	xor.b32  	%r3672, %r3626, %r3600;
	and.b32  	%r3673, %r3652, %r3672;
	and.b32  	%r3674, %r3626, %r3600;
	xor.b32  	%r3675, %r3673, %r3674;
	add.s32 	%r3676, %r3671, %r3675;
	add.s32 	%r3677, %r3666, %r3574;
	add.s32 	%r3678, %r3676, %r3666;
	shf.l.wrap.b32 	%r3679, %r3677, %r3677, 26;
	shf.l.wrap.b32 	%r3680, %r3677, %r3677, 21;
	xor.b32  	%r3681, %r3679, %r3680;
	shf.l.wrap.b32 	%r3682, %r3677, %r3677, 7;
	xor.b32  	%r3683, %r3681, %r3682;
	and.b32  	%r3684, %r3677, %r3651;
	not.b32 	%r3685, %r3677;
	and.b32  	%r3686, %r3625, %r3685;
	or.b32  	%r3687, %r3684, %r3686;
	ld.const.u32 	%r3688, [dev_k+36];
	add.s32 	%r3689, %r3687, %r3599;
	add.s32 	%r3690, %r3689, %r3683;
	add.s32 	%r3691, %r3690, %r3688;
	add.s32 	%r3692, %r3691, %r2740;
	shf.l.wrap.b32 	%r3693, %r3678, %r3678, 30;
	shf.l.wrap.b32 	%r3694, %r3678, %r3678, 19;
	xor.b32  	%r3695, %r3693, %r3694;
	shf.l.wrap.b32 	%r3696, %r3678, %r3678, 10;
	xor.b32  	%r3697, %r3695, %r3696;
	xor.b32  	%r3698, %r3652, %r3626;
	and.b32  	%r3699, %r3678, %r3698;
	and.b32  	%r3700, %r3652, %r3626;
	xor.b32  	%r3701, %r3699, %r3700;
	add.s32 	%r3702, %r3697, %r3701;
	add.s32 	%r3703, %r3692, %r3600;
	add.s32 	%r3704, %r3702, %r3692;
	shf.l.wrap.b32 	%r3705, %r3703, %r3703, 26;
	shf.l.wrap.b32 	%r3706, %r3703, %r3703, 21;
	xor.b32  	%r3707, %r3705, %r3706;
	shf.l.wrap.b32 	%r3708, %r3703, %r3703, 7;
	xor.b32  	%r3709, %r3707, %r3708;
	and.b32  	%r3710, %r3703, %r3677;
	not.b32 	%r3711, %r3703;
	and.b32  	%r3712, %r3651, %r3711;
	or.b32  	%r3713, %r3710, %r3712;
	ld.const.u32 	%r3714, [dev_k+40];
	add.s32 	%r3715, %r3713, %r3625;
	add.s32 	%r3716, %r3715, %r3709;
	add.s32 	%r3717, %r3716, %r3714;
	add.s32 	%r3718, %r3717, %r2756;
	shf.l.wrap.b32 	%r3719, %r3704, %r3704, 30;
	shf.l.wrap.b32 	%r3720, %r3704, %r3704, 19;
	xor.b32  	%r3721, %r3719, %r3720;
	shf.l.wrap.b32 	%r3722, %r3704, %r3704, 10;
	xor.b32  	%r3723, %r3721, %r3722;
	xor.b32  	%r3724, %r3678, %r3652;
	and.b32  	%r3725, %r3704, %r3724;
	and.b32  	%r3726, %r3678, %r3652;
	xor.b32  	%r3727, %r3725, %r3726;
	add.s32 	%r3728, %r3723, %r3727;
	add.s32 	%r3729, %r3718, %r3626;
	add.s32 	%r3730, %r3728, %r3718;
	shf.l.wrap.b32 	%r3731, %r3729, %r3729, 26;
	shf.l.wrap.b32 	%r3732, %r3729, %r3729, 21;
	xor.b32  	%r3733, %r3731, %r3732;
	shf.l.wrap.b32 	%r3734, %r3729, %r3729, 7;
	xor.b32  	%r3735, %r3733, %r3734;
	and.b32  	%r3736, %r3729, %r3703;
	not.b32 	%r3737, %r3729;
	and.b32  	%r3738, %r3677, %r3737;
	or.b32  	%r3739, %r3736, %r3738;
	ld.const.u32 	%r3740, [dev_k+44];
	add.s32 	%r3741, %r3739, %r3651;
	add.s32 	%r3742, %r3741, %r3735;
	add.s32 	%r3743, %r3742, %r3740;
	add.s32 	%r3744, %r3743, %r2764;
	shf.l.wrap.b32 	%r3745, %r3730, %r3730, 30;
	shf.l.wrap.b32 	%r3746, %r3730, %r3730, 19;
	xor.b32  	%r3747, %r3745, %r3746;
	shf.l.wrap.b32 	%r3748, %r3730, %r3730, 10;
	xor.b32  	%r3749, %r3747, %r3748;
	xor.b32  	%r3750, %r3704, %r3678;
	and.b32  	%r3751, %r3730, %r3750;
	and.b32  	%r3752, %r3704, %r3678;
	xor.b32  	%r3753, %r3751, %r3752;
	add.s32 	%r3754, %r3749, %r3753;
	add.s32 	%r3755, %r3744, %r3652;
	add.s32 	%r3756, %r3754, %r3744;
	shf.l.wrap.b32 	%r3757, %r3755, %r3755, 26;
	shf.l.wrap.b32 	%r3758, %r3755, %r3755, 21;
	xor.b32  	%r3759, %r3757, %r3758;
	shf.l.wrap.b32 	%r3760, %r3755, %r3755, 7;
	xor.b32  	%r3761, %r3759, %r3760;
	and.b32  	%r3762, %r3755, %r3729;
	not.b32 	%r3763, %r3755;
	and.b32  	%r3764, %r3703, %r3763;
	or.b32  	%r3765, %r3762, %r3764;
	ld.const.u32 	%r3766, [dev_k+48];
	add.s32 	%r3767, %r3765, %r3677;
	add.s32 	%r3768, %r3767, %r3761;
	add.s32 	%r3769, %r3768, %r3766;
	add.s32 	%r3770, %r3769, %r2780;
	shf.l.wrap.b32 	%r3771, %r3756, %r3756, 30;
	shf.l.wrap.b32 	%r3772, %r3756, %r3756, 19;
	xor.b32  	%r3773, %r3771, %r3772;
	shf.l.wrap.b32 	%r3774, %r3756, %r3756, 10;
	xor.b32  	%r3775, %r3773, %r3774;
	xor.b32  	%r3776, %r3730, %r3704;
	and.b32  	%r3777, %r3756, %r3776;
	and.b32  	%r3778, %r3730, %r3704;
	xor.b32  	%r3779, %r3777, %r3778;
	add.s32 	%r3780, %r3775, %r3779;
	add.s32 	%r3781, %r3770, %r3678;
	add.s32 	%r3782, %r3780, %r3770;
	shf.l.wrap.b32 	%r3783, %r3781, %r3781, 26;
	shf.l.wrap.b32 	%r3784, %r3781, %r3781, 21;
	xor.b32  	%r3785, %r3783, %r3784;
	shf.l.wrap.b32 	%r3786, %r3781, %r3781, 7;
	xor.b32  	%r3787, %r3785, %r3786;
	and.b32  	%r3788, %r3781, %r3755;
	not.b32 	%r3789, %r3781;
	and.b32  	%r3790, %r3729, %r3789;
	or.b32  	%r3791, %r3788, %r3790;
	ld.const.u32 	%r3792, [dev_k+52];
	add.s32 	%r3793, %r3791, %r3703;
	add.s32 	%r3794, %r3793, %r3787;
	add.s32 	%r3795, %r3794, %r3792;
	add.s32 	%r3796, %r3795, %r2788;
	shf.l.wrap.b32 	%r3797, %r3782, %r3782, 30;
	shf.l.wrap.b32 	%r3798, %r3782, %r3782, 19;
	xor.b32  	%r3799, %r3797, %r3798;
	shf.l.wrap.b32 	%r3800, %r3782, %r3782, 10;
	xor.b32  	%r3801, %r3799, %r3800;
	xor.b32  	%r3802, %r3756, %r3730;
	and.b32  	%r3803, %r3782, %r3802;
	and.b32  	%r3804, %r3756, %r3730;
	xor.b32  	%r3805, %r3803, %r3804;
	add.s32 	%r3806, %r3801, %r3805;
	add.s32 	%r3807, %r3796, %r3704;
	add.s32 	%r3808, %r3806, %r3796;
	shf.l.wrap.b32 	%r3809, %r3807, %r3807, 26;
	shf.l.wrap.b32 	%r3810, %r3807, %r3807, 21;
	xor.b32  	%r3811, %r3809, %r3810;
	shf.l.wrap.b32 	%r3812, %r3807, %r3807, 7;
	xor.b32  	%r3813, %r3811, %r3812;
	and.b32  	%r3814, %r3807, %r3781;
	not.b32 	%r3815, %r3807;
	and.b32  	%r3816, %r3755, %r3815;
	or.b32  	%r3817, %r3814, %r3816;
	ld.const.u32 	%r3818, [dev_k+56];
	add.s32 	%r3819, %r3817, %r3729;
	add.s32 	%r3820, %r3819, %r3813;
	add.s32 	%r3821, %r3820, %r3818;
	add.s32 	%r3822, %r3821, %r2804;
	shf.l.wrap.b32 	%r3823, %r3808, %r3808, 30;
	shf.l.wrap.b32 	%r3824, %r3808, %r3808, 19;
	xor.b32  	%r3825, %r3823, %r3824;
	shf.l.wrap.b32 	%r3826, %r3808, %r3808, 10;
	xor.b32  	%r3827, %r3825, %r3826;
	xor.b32  	%r3828, %r3782, %r3756;
	and.b32  	%r3829, %r3808, %r3828;
	and.b32  	%r3830, %r3782, %r3756;
	xor.b32  	%r3831, %r3829, %r3830;
	add.s32 	%r3832, %r3827, %r3831;
	add.s32 	%r3833, %r3822, %r3730;
	add.s32 	%r3834, %r3832, %r3822;
	shf.l.wrap.b32 	%r3835, %r3833, %r3833, 26;
	shf.l.wrap.b32 	%r3836, %r3833, %r3833, 21;
	xor.b32  	%r3837, %r3835, %r3836;
	shf.l.wrap.b32 	%r3838, %r3833, %r3833, 7;
	xor.b32  	%r3839, %r3837, %r3838;
	and.b32  	%r3840, %r3833, %r3807;
	not.b32 	%r3841, %r3833;
	and.b32  	%r3842, %r3781, %r3841;
	or.b32  	%r3843, %r3840, %r3842;
	ld.const.u32 	%r3844, [dev_k+60];
	add.s32 	%r3845, %r3843, %r3755;
	add.s32 	%r3846, %r3845, %r3839;
	add.s32 	%r3847, %r3846, %r3844;
	add.s32 	%r3848, %r3847, %r2812;
	shf.l.wrap.b32 	%r3849, %r3834, %r3834, 30;
	shf.l.wrap.b32 	%r3850, %r3834, %r3834, 19;
	xor.b32  	%r3851, %r3849, %r3850;
	shf.l.wrap.b32 	%r3852, %r3834, %r3834, 10;
	xor.b32  	%r3853, %r3851, %r3852;
	xor.b32  	%r3854, %r3808, %r3782;
	and.b32  	%r3855, %r3834, %r3854;
	and.b32  	%r3856, %r3808, %r3782;
	xor.b32  	%r3857, %r3855, %r3856;
	add.s32 	%r3858, %r3853, %r3857;
	add.s32 	%r3859, %r3848, %r3756;
	add.s32 	%r3860, %r3858, %r3848;
	shf.l.wrap.b32 	%r3861, %r3859, %r3859, 26;
	shf.l.wrap.b32 	%r3862, %r3859, %r3859, 21;
	xor.b32  	%r3863, %r3861, %r3862;
	shf.l.wrap.b32 	%r3864, %r3859, %r3859, 7;
	xor.b32  	%r3865, %r3863, %r3864;
	and.b32  	%r3866, %r3859, %r3833;
	not.b32 	%r3867, %r3859;
	and.b32  	%r3868, %r3807, %r3867;
	or.b32  	%r3869, %r3866, %r3868;
	ld.const.u32 	%r3870, [dev_k+64];
	add.s32 	%r3871, %r3869, %r3781;
	add.s32 	%r3872, %r3871, %r3865;
	add.s32 	%r3873, %r3872, %r3870;
	add.s32 	%r3874, %r3873, %r2825;
	shf.l.wrap.b32 	%r3875, %r3860, %r3860, 30;
	shf.l.wrap.b32 	%r3876, %r3860, %r3860, 19;
	xor.b32  	%r3877, %r3875, %r3876;
	shf.l.wrap.b32 	%r3878, %r3860, %r3860, 10;
	xor.b32  	%r3879, %r3877, %r3878;
	xor.b32  	%r3880, %r3834, %r3808;
	and.b32  	%r3881, %r3860, %r3880;
	and.b32  	%r3882, %r3834, %r3808;
	xor.b32  	%r3883, %r3881, %r3882;
	add.s32 	%r3884, %r3879, %r3883;
	add.s32 	%r3885, %r3874, %r3782;
	add.s32 	%r3886, %r3884, %r3874;
	shf.l.wrap.b32 	%r3887, %r3885, %r3885, 26;
	shf.l.wrap.b32 	%r3888, %r3885, %r3885, 21;
	xor.b32  	%r3889, %r3887, %r3888;
	shf.l.wrap.b32 	%r3890, %r3885, %r3885, 7;
	xor.b32  	%r3891, %r3889, %r3890;
	and.b32  	%r3892, %r3885, %r3859;
	not.b32 	%r3893, %r3885;
	and.b32  	%r3894, %r3833, %r3893;
	or.b32  	%r3895, %r3892, %r3894;
	ld.const.u32 	%r3896, [dev_k+68];
	add.s32 	%r3897, %r3895, %r3807;
	add.s32 	%r3898, %r3897, %r3891;
	add.s32 	%r3899, %r3898, %r3896;
	add.s32 	%r3900, %r3899, %r2838;
	shf.l.wrap.b32 	%r3901, %r3886, %r3886, 30;
	shf.l.wrap.b32 	%r3902, %r3886, %r3886, 19;
	xor.b32  	%r3903, %r3901, %r3902;
	shf.l.wrap.b32 	%r3904, %r3886, %r3886, 10;
	xor.b32  	%r3905, %r3903, %r3904;
	xor.b32  	%r3906, %r3860, %r3834;
	and.b32  	%r3907, %r3886, %r3906;
	and.b32  	%r3908, %r3860, %r3834;
	xor.b32  	%r3909, %r3907, %r3908;
	add.s32 	%r3910, %r3905, %r3909;
	add.s32 	%r3911, %r3900, %r3808;
	add.s32 	%r3912, %r3910, %r3900;
	shf.l.wrap.b32 	%r3913, %r3911, %r3911, 26;
	shf.l.wrap.b32 	%r3914, %r3911, %r3911, 21;
	xor.b32  	%r3915, %r3913, %r3914;
	shf.l.wrap.b32 	%r3916, %r3911, %r3911, 7;
	xor.b32  	%r3917, %r3915, %r3916;
	and.b32  	%r3918, %r3911, %r3885;
	not.b32 	%r3919, %r3911;
	and.b32  	%r3920, %r3859, %r3919;
	or.b32  	%r3921, %r3918, %r3920;
	ld.const.u32 	%r3922, [dev_k+72];
	add.s32 	%r3923, %r3921, %r3833;
	add.s32 	%r3924, %r3923, %r3917;
	add.s32 	%r3925, %r3924, %r3922;
	add.s32 	%r3926, %r3925, %r2851;
	shf.l.wrap.b32 	%r3927, %r3912, %r3912, 30;
	shf.l.wrap.b32 	%r3928, %r3912, %r3912, 19;
	xor.b32  	%r3929, %r3927, %r3928;
	shf.l.wrap.b32 	%r3930, %r3912, %r3912, 10;
	xor.b32  	%r3931, %r3929, %r3930;
	xor.b32  	%r3932, %r3886, %r3860;
	and.b32  	%r3933, %r3912, %r3932;
	and.b32  	%r3934, %r3886, %r3860;
	xor.b32  	%r3935, %r3933, %r3934;
	add.s32 	%r3936, %r3931, %r3935;
	add.s32 	%r3937, %r3926, %r3834;
	add.s32 	%r3938, %r3936, %r3926;
	shf.l.wrap.b32 	%r3939, %r3937, %r3937, 26;
	shf.l.wrap.b32 	%r3940, %r3937, %r3937, 21;
	xor.b32  	%r3941, %r3939, %r3940;
	shf.l.wrap.b32 	%r3942, %r3937, %r3937, 7;
	xor.b32  	%r3943, %r3941, %r3942;
	and.b32  	%r3944, %r3937, %r3911;
	not.b32 	%r3945, %r3937;
	and.b32  	%r3946, %r3885, %r3945;
	or.b32  	%r3947, %r3944, %r3946;
	ld.const.u32 	%r3948, [dev_k+76];
	add.s32 	%r3949, %r3947, %r3859;
	add.s32 	%r3950, %r3949, %r3943;
	add.s32 	%r3951, %r3950, %r3948;
	add.s32 	%r3952, %r3951, %r2864;
	shf.l.wrap.b32 	%r3953, %r3938, %r3938, 30;
	shf.l.wrap.b32 	%r3954, %r3938, %r3938, 19;
	xor.b32  	%r3955, %r3953, %r3954;
	shf.l.wrap.b32 	%r3956, %r3938, %r3938, 10;
	xor.b32  	%r3957, %r3955, %r3956;
	xor.b32  	%r3958, %r3912, %r3886;
	and.b32  	%r3959, %r3938, %r3958;
	and.b32  	%r3960, %r3912, %r3886;
	xor.b32  	%r3961, %r3959, %r3960;
	add.s32 	%r3962, %r3957, %r3961;
	add.s32 	%r3963, %r3952, %r3860;
	add.s32 	%r3964, %r3962, %r3952;
	shf.l.wrap.b32 	%r3965, %r3963, %r3963, 26;
	shf.l.wrap.b32 	%r3966, %r3963, %r3963, 21;
	xor.b32  	%r3967, %r3965, %r3966;
	shf.l.wrap.b32 	%r3968, %r3963, %r3963, 7;
	xor.b32  	%r3969, %r3967, %r3968;
	and.b32  	%r3970, %r3963, %r3937;
	not.b32 	%r3971, %r3963;
	and.b32  	%r3972, %r3911, %r3971;
	or.b32  	%r3973, %r3970, %r3972;
	ld.const.u32 	%r3974, [dev_k+80];
	add.s32 	%r3975, %r3973, %r3885;
	add.s32 	%r3976, %r3975, %r3969;
	add.s32 	%r3977, %r3976, %r3974;
	add.s32 	%r3978, %r3977, %r2877;
	shf.l.wrap.b32 	%r3979, %r3964, %r3964, 30;
	shf.l.wrap.b32 	%r3980, %r3964, %r3964, 19;
	xor.b32  	%r3981, %r3979, %r3980;
	shf.l.wrap.b32 	%r3982, %r3964, %r3964, 10;
	xor.b32  	%r3983, %r3981, %r3982;
	xor.b32  	%r3984, %r3938, %r3912;
	and.b32  	%r3985, %r3964, %r3984;
	and.b32  	%r3986, %r3938, %r3912;
	xor.b32  	%r3987, %r3985, %r3986;
	add.s32 	%r3988, %r3983, %r3987;
	add.s32 	%r3989, %r3978, %r3886;
	add.s32 	%r3990, %r3988, %r3978;
	shf.l.wrap.b32 	%r3991, %r3989, %r3989, 26;
	shf.l.wrap.b32 	%r3992, %r3989, %r3989, 21;
	xor.b32  	%r3993, %r3991, %r3992;
	shf.l.wrap.b32 	%r3994, %r3989, %r3989, 7;
	xor.b32  	%r3995, %r3993, %r3994;
	and.b32  	%r3996, %r3989, %r3963;
	not.b32 	%r3997, %r3989;
	and.b32  	%r3998, %r3937, %r3997;
	or.b32  	%r3999, %r3996, %r3998;
	ld.const.u32 	%r4000, [dev_k+84];
	add.s32 	%r4001, %r3999, %r3911;
	add.s32 	%r4002, %r4001, %r3995;
	add.s32 	%r4003, %r4002, %r4000;
	add.s32 	%r4004, %r4003, %r2890;
	shf.l.wrap.b32 	%r4005, %r3990, %r3990, 30;
	shf.l.wrap.b32 	%r4006, %r3990, %r3990, 19;
	xor.b32  	%r4007, %r4005, %r4006;
	shf.l.wrap.b32 	%r4008, %r3990, %r3990, 10;
	xor.b32  	%r4009, %r4007, %r4008;
	xor.b32  	%r4010, %r3964, %r3938;
	and.b32  	%r4011, %r3990, %r4010;
	and.b32  	%r4012, %r3964, %r3938;
	xor.b32  	%r4013, %r4011, %r4012;
	add.s32 	%r4014, %r4009, %r4013;
	add.s32 	%r4015, %r4004, %r3912;
	add.s32 	%r4016, %r4014, %r4004;
	shf.l.wrap.b32 	%r4017, %r4015, %r4015, 26;
	shf.l.wrap.b32 	%r4018, %r4015, %r4015, 21;
	xor.b32  	%r4019, %r4017, %r4018;
	shf.l.wrap.b32 	%r4020, %r4015, %r4015, 7;
	xor.b32  	%r4021, %r4019, %r4020;
	and.b32  	%r4022, %r4015, %r3989;
	not.b32 	%r4023, %r4015;
	and.b32  	%r4024, %r3963, %r4023;
	or.b32  	%r4025, %r4022, %r4024;
	ld.const.u32 	%r4026, [dev_k+88];
	add.s32 	%r4027, %r4025, %r3937;
	add.s32 	%r4028, %r4027, %r4021;
	add.s32 	%r4029, %r4028, %r4026;
	add.s32 	%r4030, %r4029, %r2903;
	shf.l.wrap.b32 	%r4031, %r4016, %r4016, 30;
	shf.l.wrap.b32 	%r4032, %r4016, %r4016, 19;
	xor.b32  	%r4033, %r4031, %r4032;
	shf.l.wrap.b32 	%r4034, %r4016, %r4016, 10;
	xor.b32  	%r4035, %r4033, %r4034;
	xor.b32  	%r4036, %r3990, %r3964;
	and.b32  	%r4037, %r4016, %r4036;
	and.b32  	%r4038, %r3990, %r3964;
	xor.b32  	%r4039, %r4037, %r4038;
	add.s32 	%r4040, %r4035, %r4039;
	add.s32 	%r4041, %r4030, %r3938;
	add.s32 	%r4042, %r4040, %r4030;
	shf.l.wrap.b32 	%r4043, %r4041, %r4041, 26;
	shf.l.wrap.b32 	%r4044, %r4041, %r4041, 21;
	xor.b32  	%r4045, %r4043, %r4044;
	shf.l.wrap.b32 	%r4046, %r4041, %r4041, 7;
	xor.b32  	%r4047, %r4045, %r4046;
	and.b32  	%r4048, %r4041, %r4015;
	not.b32 	%r4049, %r4041;
	and.b32  	%r4050, %r3989, %r4049;
	or.b32  	%r4051, %r4048, %r4050;
	ld.const.u32 	%r4052, [dev_k+92];
	add.s32 	%r4053, %r4051, %r3963;
	add.s32 	%r4054, %r4053, %r4047;
	add.s32 	%r4055, %r4054, %r4052;
	add.s32 	%r4056, %r4055, %r2916;
	shf.l.wrap.b32 	%r4057, %r4042, %r4042, 30;
	shf.l.wrap.b32 	%r4058, %r4042, %r4042, 19;
	xor.b32  	%r4059, %r4057, %r4058;
	shf.l.wrap.b32 	%r4060, %r4042, %r4042, 10;
	xor.b32  	%r4061, %r4059, %r4060;
	xor.b32  	%r4062, %r4016, %r3990;
	and.b32  	%r4063, %r4042, %r4062;
	and.b32  	%r4064, %r4016, %r3990;
	xor.b32  	%r4065, %r4063, %r4064;
	add.s32 	%r4066, %r4061, %r4065;
	add.s32 	%r4067, %r4056, %r3964;
	add.s32 	%r4068, %r4066, %r4056;
	shf.l.wrap.b32 	%r4069, %r4067, %r4067, 26;
	shf.l.wrap.b32 	%r4070, %r4067, %r4067, 21;
	xor.b32  	%r4071, %r4069, %r4070;
	shf.l.wrap.b32 	%r4072, %r4067, %r4067, 7;
	xor.b32  	%r4073, %r4071, %r4072;
	and.b32  	%r4074, %r4067, %r4041;
	not.b32 	%r4075, %r4067;
	and.b32  	%r4076, %r4015, %r4075;
	or.b32  	%r4077, %r4074, %r4076;
	ld.const.u32 	%r4078, [dev_k+96];
	add.s32 	%r4079, %r4077, %r3989;
	add.s32 	%r4080, %r4079, %r4073;
	add.s32 	%r4081, %r4080, %r4078;
	add.s32 	%r4082, %r4081, %r2929;
	shf.l.wrap.b32 	%r4083, %r4068, %r4068, 30;
	shf.l.wrap.b32 	%r4084, %r4068, %r4068, 19;
	xor.b32  	%r4085, %r4083, %r4084;
	shf.l.wrap.b32 	%r4086, %r4068, %r4068, 10;
	xor.b32  	%r4087, %r4085, %r4086;
	xor.b32  	%r4088, %r4042, %r4016;
	and.b32  	%r4089, %r4068, %r4088;
	and.b32  	%r4090, %r4042, %r4016;
	xor.b32  	%r4091, %r4089, %r4090;
	add.s32 	%r4092, %r4087, %r4091;
	add.s32 	%r4093, %r4082, %r3990;
	add.s32 	%r4094, %r4092, %r4082;
	shf.l.wrap.b32 	%r4095, %r4093, %r4093, 26;
	shf.l.wrap.b32 	%r4096, %r4093, %r4093, 21;
	xor.b32  	%r4097, %r4095, %r4096;
	shf.l.wrap.b32 	%r4098, %r4093, %r4093, 7;
	xor.b32  	%r4099, %r4097, %r4098;
	and.b32  	%r4100, %r4093, %r4067;
	not.b32 	%r4101, %r4093;
	and.b32  	%r4102, %r4041, %r4101;
	or.b32  	%r4103, %r4100, %r4102;
	ld.const.u32 	%r4104, [dev_k+100];
	add.s32 	%r4105, %r4103, %r4015;
	add.s32 	%r4106, %r4105, %r4099;
	add.s32 	%r4107, %r4106, %r4104;
	add.s32 	%r4108, %r4107, %r2942;
	shf.l.wrap.b32 	%r4109, %r4094, %r4094, 30;
	shf.l.wrap.b32 	%r4110, %r4094, %r4094, 19;
	xor.b32  	%r4111, %r4109, %r4110;
	shf.l.wrap.b32 	%r4112, %r4094, %r4094, 10;
	xor.b32  	%r4113, %r4111, %r4112;
	xor.b32  	%r4114, %r4068, %r4042;
	and.b32  	%r4115, %r4094, %r4114;
	and.b32  	%r4116, %r4068, %r4042;
	xor.b32  	%r4117, %r4115, %r4116;
	add.s32 	%r4118, %r4113, %r4117;
	add.s32 	%r4119, %r4108, %r4016;
	add.s32 	%r4120, %r4118, %r4108;
	shf.l.wrap.b32 	%r4121, %r4119, %r4119, 26;
	shf.l.wrap.b32 	%r4122, %r4119, %r4119, 21;
	xor.b32  	%r4123, %r4121, %r4122;
	shf.l.wrap.b32 	%r4124, %r4119, %r4119, 7;
	xor.b32  	%r4125, %r4123, %r4124;
	and.b32  	%r4126, %r4119, %r4093;
	not.b32 	%r4127, %r4119;
	and.b32  	%r4128, %r4067, %r4127;
	or.b32  	%r4129, %r4126, %r4128;
	ld.const.u32 	%r4130, [dev_k+104];
	add.s32 	%r4131, %r4129, %r4041;
	add.s32 	%r4132, %r4131, %r4125;
	add.s32 	%r4133, %r4132, %r4130;
	add.s32 	%r4134, %r4133, %r2955;
	shf.l.wrap.b32 	%r4135, %r4120, %r4120, 30;
	shf.l.wrap.b32 	%r4136, %r4120, %r4120, 19;
	xor.b32  	%r4137, %r4135, %r4136;
	shf.l.wrap.b32 	%r4138, %r4120, %r4120, 10;
	xor.b32  	%r4139, %r4137, %r4138;
	xor.b32  	%r4140, %r4094, %r4068;
	and.b32  	%r4141, %r4120, %r4140;
	and.b32  	%r4142, %r4094, %r4068;
	xor.b32  	%r4143, %r4141, %r4142;
	add.s32 	%r4144, %r4139, %r4143;
	add.s32 	%r4145, %r4134, %r4042;
	add.s32 	%r4146, %r4144, %r4134;
	shf.l.wrap.b32 	%r4147, %r4145, %r4145, 26;
	shf.l.wrap.b32 	%r4148, %r4145, %r4145, 21;
	xor.b32  	%r4149, %r4147, %r4148;
	shf.l.wrap.b32 	%r4150, %r4145, %r4145, 7;
	xor.b32  	%r4151, %r4149, %r4150;
	and.b32  	%r4152, %r4145, %r4119;
	not.b32 	%r4153, %r4145;
	and.b32  	%r4154, %r4093, %r4153;
	or.b32  	%r4155, %r4152, %r4154;
	ld.const.u32 	%r4156, [dev_k+108];
	add.s32 	%r4157, %r4155, %r4067;
	add.s32 	%r4158, %r4157, %r4151;
	add.s32 	%r4159, %r4158, %r4156;
	add.s32 	%r4160, %r4159, %r2968;
	shf.l.wrap.b32 	%r4161, %r4146, %r4146, 30;
	shf.l.wrap.b32 	%r4162, %r4146, %r4146, 19;
	xor.b32  	%r4163, %r4161, %r4162;
	shf.l.wrap.b32 	%r4164, %r4146, %r4146, 10;
	xor.b32  	%r4165, %r4163, %r4164;
	xor.b32  	%r4166, %r4120, %r4094;
	and.b32  	%r4167, %r4146, %r4166;
	and.b32  	%r4168, %r4120, %r4094;
	xor.b32  	%r4169, %r4167, %r4168;
	add.s32 	%r4170, %r4165, %r4169;
	add.s32 	%r4171, %r4160, %r4068;
	add.s32 	%r4172, %r4170, %r4160;
	shf.l.wrap.b32 	%r4173, %r4171, %r4171, 26;
	shf.l.wrap.b32 	%r4174, %r4171, %r4171, 21;
	xor.b32  	%r4175, %r4173, %r4174;
	shf.l.wrap.b32 	%r4176, %r4171, %r4171, 7;
	xor.b32  	%r4177, %r4175, %r4176;
	and.b32  	%r4178, %r4171, %r4145;
	not.b32 	%r4179, %r4171;
	and.b32  	%r4180, %r4119, %r4179;
	or.b32  	%r4181, %r4178, %r4180;
	ld.const.u32 	%r4182, [dev_k+112];
	add.s32 	%r4183, %r4181, %r4093;
	add.s32 	%r4184, %r4183, %r4177;
	add.s32 	%r4185, %r4184, %r4182;
	add.s32 	%r4186, %r4185, %r2981;
	shf.l.wrap.b32 	%r4187, %r4172, %r4172, 30;
	shf.l.wrap.b32 	%r4188, %r4172, %r4172, 19;
	xor.b32  	%r4189, %r4187, %r4188;
	shf.l.wrap.b32 	%r4190, %r4172, %r4172, 10;
	xor.b32  	%r4191, %r4189, %r4190;
	xor.b32  	%r4192, %r4146, %r4120;
	and.b32  	%r4193, %r4172, %r4192;
	and.b32  	%r4194, %r4146, %r4120;
	xor.b32  	%r4195, %r4193, %r4194;
	add.s32 	%r4196, %r4191, %r4195;
	add.s32 	%r4197, %r4186, %r4094;
	add.s32 	%r4198, %r4196, %r4186;
	shf.l.wrap.b32 	%r4199, %r4197, %r4197, 26;
	shf.l.wrap.b32 	%r4200, %r4197, %r4197, 21;
	xor.b32  	%r4201, %r4199, %r4200;
	shf.l.wrap.b32 	%r4202, %r4197, %r4197, 7;
	xor.b32  	%r4203, %r4201, %r4202;
	and.b32  	%r4204, %r4197, %r4171;
	not.b32 	%r4205, %r4197;
	and.b32  	%r4206, %r4145, %r4205;
	or.b32  	%r4207, %r4204, %r4206;
	ld.const.u32 	%r4208, [dev_k+116];
	add.s32 	%r4209, %r4207, %r4119;
	add.s32 	%r4210, %r4209, %r4203;
	add.s32 	%r4211, %r4210, %r4208;
	add.s32 	%r4212, %r4211, %r2994;
	shf.l.wrap.b32 	%r4213, %r4198, %r4198, 30;
	shf.l.wrap.b32 	%r4214, %r4198, %r4198, 19;
	xor.b32  	%r4215, %r4213, %r4214;
	shf.l.wrap.b32 	%r4216, %r4198, %r4198, 10;
	xor.b32  	%r4217, %r4215, %r4216;
	xor.b32  	%r4218, %r4172, %r4146;
	and.b32  	%r4219, %r4198, %r4218;
	and.b32  	%r4220, %r4172, %r4146;
	xor.b32  	%r4221, %r4219, %r4220;
	add.s32 	%r4222, %r4217, %r4221;
	add.s32 	%r4223, %r4212, %r4120;
	add.s32 	%r4224, %r4222, %r4212;
	shf.l.wrap.b32 	%r4225, %r4223, %r4223, 26;
	shf.l.wrap.b32 	%r4226, %r4223, %r4223, 21;
	xor.b32  	%r4227, %r4225, %r4226;
	shf.l.wrap.b32 	%r4228, %r4223, %r4223, 7;
	xor.b32  	%r4229, %r4227, %r4228;
	and.b32  	%r4230, %r4223, %r4197;
	not.b32 	%r4231, %r4223;
	and.b32  	%r4232, %r4171, %r4231;
	or.b32  	%r4233, %r4230, %r4232;
	ld.const.u32 	%r4234, [dev_k+120];
	add.s32 	%r4235, %r4233, %r4145;
	add.s32 	%r4236, %r4235, %r4229;
	add.s32 	%r4237, %r4236, %r4234;
	add.s32 	%r4238, %r4237, %r3007;
	shf.l.wrap.b32 	%r4239, %r4224, %r4224, 30;
	shf.l.wrap.b32 	%r4240, %r4224, %r4224, 19;
	xor.b32  	%r4241, %r4239, %r4240;
	shf.l.wrap.b32 	%r4242, %r4224, %r4224, 10;
	xor.b32  	%r4243, %r4241, %r4242;
	xor.b32  	%r4244, %r4198, %r4172;
	and.b32  	%r4245, %r4224, %r4244;
	and.b32  	%r4246, %r4198, %r4172;
	xor.b32  	%r4247, %r4245, %r4246;
	add.s32 	%r4248, %r4243, %r4247;
	add.s32 	%r4249, %r4238, %r4146;
	add.s32 	%r4250, %r4248, %r4238;
	shf.l.wrap.b32 	%r4251, %r4249, %r4249, 26;
	shf.l.wrap.b32 	%r4252, %r4249, %r4249, 21;
	xor.b32  	%r4253, %r4251, %r4252;
	shf.l.wrap.b32 	%r4254, %r4249, %r4249, 7;
	xor.b32  	%r4255, %r4253, %r4254;
	and.b32  	%r4256, %r4249, %r4223;
	not.b32 	%r4257, %r4249;
	and.b32  	%r4258, %r4197, %r4257;
	or.b32  	%r4259, %r4256, %r4258;
	ld.const.u32 	%r4260, [dev_k+124];
	add.s32 	%r4261, %r4259, %r4171;
	add.s32 	%r4262, %r4261, %r4255;
	add.s32 	%r4263, %r4262, %r4260;
	add.s32 	%r4264, %r4263, %r3020;
	shf.l.wrap.b32 	%r4265, %r4250, %r4250, 30;
	shf.l.wrap.b32 	%r4266, %r4250, %r4250, 19;
	xor.b32  	%r4267, %r4265, %r4266;
	shf.l.wrap.b32 	%r4268, %r4250, %r4250, 10;
	xor.b32  	%r4269, %r4267, %r4268;
	xor.b32  	%r4270, %r4224, %r4198;
	and.b32  	%r4271, %r4250, %r4270;
	and.b32  	%r4272, %r4224, %r4198;
	xor.b32  	%r4273, %r4271, %r4272;
	add.s32 	%r4274, %r4269, %r4273;
	add.s32 	%r4275, %r4264, %r4172;
	add.s32 	%r4276, %r4274, %r4264;
	shf.l.wrap.b32 	%r4277, %r4275, %r4275, 26;
	shf.l.wrap.b32 	%r4278, %r4275, %r4275, 21;
	xor.b32  	%r4279, %r4277, %r4278;
	shf.l.wrap.b32 	%r4280, %r4275, %r4275, 7;
	xor.b32  	%r4281, %r4279, %r4280;
	and.b32  	%r4282, %r4275, %r4249;
	not.b32 	%r4283, %r4275;
	and.b32  	%r4284, %r4223, %r4283;
	or.b32  	%r4285, %r4282, %r4284;
	ld.const.u32 	%r4286, [dev_k+128];
	add.s32 	%r4287, %r4285, %r4197;
	add.s32 	%r4288, %r4287, %r4281;
	add.s32 	%r4289, %r4288, %r4286;
	add.s32 	%r4290, %r4289, %r3033;
	shf.l.wrap.b32 	%r4291, %r4276, %r4276, 30;
	shf.l.wrap.b32 	%r4292, %r4276, %r4276, 19;
	xor.b32  	%r4293, %r4291, %r4292;
	shf.l.wrap.b32 	%r4294, %r4276, %r4276, 10;
	xor.b32  	%r4295, %r4293, %r4294;
	xor.b32  	%r4296, %r4250, %r4224;
	and.b32  	%r4297, %r4276, %r4296;
	and.b32  	%r4298, %r4250, %r4224;
	xor.b32  	%r4299, %r4297, %r4298;
	add.s32 	%r4300, %r4295, %r4299;
	add.s32 	%r4301, %r4290, %r4198;
	add.s32 	%r4302, %r4300, %r4290;
	shf.l.wrap.b32 	%r4303, %r4301, %r4301, 26;
	shf.l.wrap.b32 	%r4304, %r4301, %r4301, 21;
	xor.b32  	%r4305, %r4303, %r4304;
	shf.l.wrap.b32 	%r4306, %r4301, %r4301, 7;
	xor.b32  	%r4307, %r4305, %r4306;
	and.b32  	%r4308, %r4301, %r4275;
	not.b32 	%r4309, %r4301;
	and.b32  	%r4310, %r4249, %r4309;
	or.b32  	%r4311, %r4308, %r4310;
	ld.const.u32 	%r4312, [dev_k+132];
	add.s32 	%r4313, %r4311, %r4223;
	add.s32 	%r4314, %r4313, %r4307;
	add.s32 	%r4315, %r4314, %r4312;
	add.s32 	%r4316, %r4315, %r3046;
	shf.l.wrap.b32 	%r4317, %r4302, %r4302, 30;
	shf.l.wrap.b32 	%r4318, %r4302, %r4302, 19;
	xor.b32  	%r4319, %r4317, %r4318;
	shf.l.wrap.b32 	%r4320, %r4302, %r4302, 10;
	xor.b32  	%r4321, %r4319, %r4320;
	xor.b32  	%r4322, %r4276, %r4250;
	and.b32  	%r4323, %r4302, %r4322;
	and.b32  	%r4324, %r4276, %r4250;
	xor.b32  	%r4325, %r4323, %r4324;
	add.s32 	%r4326, %r4321, %r4325;
	add.s32 	%r4327, %r4316, %r4224;
	add.s32 	%r4328, %r4326, %r4316;
	shf.l.wrap.b32 	%r4329, %r4327, %r4327, 26;
	shf.l.wrap.b32 	%r4330, %r4327, %r4327, 21;
	xor.b32  	%r4331, %r4329, %r4330;
	shf.l.wrap.b32 	%r4332, %r4327, %r4327, 7;
	xor.b32  	%r4333, %r4331, %r4332;
	and.b32  	%r4334, %r4327, %r4301;
	not.b32 	%r4335, %r4327;
	and.b32  	%r4336, %r4275, %r4335;
	or.b32  	%r4337, %r4334, %r4336;
	ld.const.u32 	%r4338, [dev_k+136];
	add.s32 	%r4339, %r4337, %r4249;
	add.s32 	%r4340, %r4339, %r4333;
	add.s32 	%r4341, %r4340, %r4338;
	add.s32 	%r4342, %r4341, %r3059;
	shf.l.wrap.b32 	%r4343, %r4328, %r4328, 30;
	shf.l.wrap.b32 	%r4344, %r4328, %r4328, 19;
	xor.b32  	%r4345, %r4343, %r4344;
	shf.l.wrap.b32 	%r4346, %r4328, %r4328, 10;
	xor.b32  	%r4347, %r4345, %r4346;
	xor.b32  	%r4348, %r4302, %r4276;
	and.b32  	%r4349, %r4328, %r4348;
	and.b32  	%r4350, %r4302, %r4276;
	xor.b32  	%r4351, %r4349, %r4350;
	add.s32 	%r4352, %r4347, %r4351;
	add.s32 	%r4353, %r4342, %r4250;
	add.s32 	%r4354, %r4352, %r4342;
	shf.l.wrap.b32 	%r4355, %r4353, %r4353, 26;
	shf.l.wrap.b32 	%r4356, %r4353, %r4353, 21;
	xor.b32  	%r4357, %r4355, %r4356;
	shf.l.wrap.b32 	%r4358, %r4353, %r4353, 7;
	xor.b32  	%r4359, %r4357, %r4358;
	and.b32  	%r4360, %r4353, %r4327;
	not.b32 	%r4361, %r4353;
	and.b32  	%r4362, %r4301, %r4361;
	or.b32  	%r4363, %r4360, %r4362;
	ld.const.u32 	%r4364, [dev_k+140];
	add.s32 	%r4365, %r4363, %r4275;
	add.s32 	%r4366, %r4365, %r4359;
	add.s32 	%r4367, %r4366, %r4364;
	add.s32 	%r4368, %r4367, %r3072;
	shf.l.wrap.b32 	%r4369, %r4354, %r4354, 30;
	shf.l.wrap.b32 	%r4370, %r4354, %r4354, 19;
	xor.b32  	%r4371, %r4369, %r4370;
	shf.l.wrap.b32 	%r4372, %r4354, %r4354, 10;
	xor.b32  	%r4373, %r4371, %r4372;
	xor.b32  	%r4374, %r4328, %r4302;
	and.b32  	%r4375, %r4354, %r4374;
	and.b32  	%r4376, %r4328, %r4302;
	xor.b32  	%r4377, %r4375, %r4376;
	add.s32 	%r4378, %r4373, %r4377;
	add.s32 	%r4379, %r4368, %r4276;
	add.s32 	%r4380, %r4378, %r4368;
	shf.l.wrap.b32 	%r4381, %r4379, %r4379, 26;
	shf.l.wrap.b32 	%r4382, %r4379, %r4379, 21;
	xor.b32  	%r4383, %r4381, %r4382;
	shf.l.wrap.b32 	%r4384, %r4379, %r4379, 7;
	xor.b32  	%r4385, %r4383, %r4384;
	and.b32  	%r4386, %r4379, %r4353;
	not.b32 	%r4387, %r4379;
	and.b32  	%r4388, %r4327, %r4387;
	or.b32  	%r4389, %r4386, %r4388;
	ld.const.u32 	%r4390, [dev_k+144];
	add.s32 	%r4391, %r4389, %r4301;
	add.s32 	%r4392, %r4391, %r4385;
	add.s32 	%r4393, %r4392, %r4390;
	add.s32 	%r4394, %r4393, %r3085;
	shf.l.wrap.b32 	%r4395, %r4380, %r4380, 30;
	shf.l.wrap.b32 	%r4396, %r4380, %r4380, 19;
	xor.b32  	%r4397, %r4395, %r4396;
	shf.l.wrap.b32 	%r4398, %r4380, %r4380, 10;
	xor.b32  	%r4399, %r4397, %r4398;
	xor.b32  	%r4400, %r4354, %r4328;
	and.b32  	%r4401, %r4380, %r4400;
	and.b32  	%r4402, %r4354, %r4328;
	xor.b32  	%r4403, %r4401, %r4402;
	add.s32 	%r4404, %r4399, %r4403;
	add.s32 	%r4405, %r4394, %r4302;
	add.s32 	%r4406, %r4404, %r4394;
	shf.l.wrap.b32 	%r4407, %r4405, %r4405, 26;
	shf.l.wrap.b32 	%r4408, %r4405, %r4405, 21;
	xor.b32  	%r4409, %r4407, %r4408;
	shf.l.wrap.b32 	%r4410, %r4405, %r4405, 7;
	xor.b32  	%r4411, %r4409, %r4410;
	and.b32  	%r4412, %r4405, %r4379;
	not.b32 	%r4413, %r4405;
	and.b32  	%r4414, %r4353, %r4413;
	or.b32  	%r4415, %r4412, %r4414;
	ld.const.u32 	%r4416, [dev_k+148];
	add.s32 	%r4417, %r4415, %r4327;
	add.s32 	%r4418, %r4417, %r4411;
	add.s32 	%r4419, %r4418, %r4416;
	add.s32 	%r4420, %r4419, %r3098;
	shf.l.wrap.b32 	%r4421, %r4406, %r4406, 30;
	shf.l.wrap.b32 	%r4422, %r4406, %r4406, 19;
	xor.b32  	%r4423, %r4421, %r4422;
	shf.l.wrap.b32 	%r4424, %r4406, %r4406, 10;
	xor.b32  	%r4425, %r4423, %r4424;
	xor.b32  	%r4426, %r4380, %r4354;
	and.b32  	%r4427, %r4406, %r4426;
	and.b32  	%r4428, %r4380, %r4354;
	xor.b32  	%r4429, %r4427, %r4428;
	add.s32 	%r4430, %r4425, %r4429;
	add.s32 	%r4431, %r4420, %r4328;
	add.s32 	%r4432, %r4430, %r4420;
	shf.l.wrap.b32 	%r4433, %r4431, %r4431, 26;
	shf.l.wrap.b32 	%r4434, %r4431, %r4431, 21;
	xor.b32  	%r4435, %r4433, %r4434;
	shf.l.wrap.b32 	%r4436, %r4431, %r4431, 7;
	xor.b32  	%r4437, %r4435, %r4436;
	and.b32  	%r4438, %r4431, %r4405;
	not.b32 	%r4439, %r4431;
	and.b32  	%r4440, %r4379, %r4439;
	or.b32  	%r4441, %r4438, %r4440;
	ld.const.u32 	%r4442, [dev_k+152];
	add.s32 	%r4443, %r4441, %r4353;
	add.s32 	%r4444, %r4443, %r4437;
	add.s32 	%r4445, %r4444, %r4442;
	add.s32 	%r4446, %r4445, %r3111;
	shf.l.wrap.b32 	%r4447, %r4432, %r4432, 30;
	shf.l.wrap.b32 	%r4448, %r4432, %r4432, 19;
	xor.b32  	%r4449, %r4447, %r4448;
	shf.l.wrap.b32 	%r4450, %r4432, %r4432, 10;
	xor.b32  	%r4451, %r4449, %r4450;
	xor.b32  	%r4452, %r4406, %r4380;
	and.b32  	%r4453, %r4432, %r4452;
	and.b32  	%r4454, %r4406, %r4380;
	xor.b32  	%r4455, %r4453, %r4454;
	add.s32 	%r4456, %r4451, %r4455;
	add.s32 	%r4457, %r4446, %r4354;
	add.s32 	%r4458, %r4456, %r4446;
	shf.l.wrap.b32 	%r4459, %r4457, %r4457, 26;
	shf.l.wrap.b32 	%r4460, %r4457, %r4457, 21;
	xor.b32  	%r4461, %r4459, %r4460;
	shf.l.wrap.b32 	%r4462, %r4457, %r4457, 7;
	xor.b32  	%r4463, %r4461, %r4462;
	and.b32  	%r4464, %r4457, %r4431;
	not.b32 	%r4465, %r4457;
	and.b32  	%r4466, %r4405, %r4465;
	or.b32  	%r4467, %r4464, %r4466;
	ld.const.u32 	%r4468, [dev_k+156];
	add.s32 	%r4469, %r4467, %r4379;
	add.s32 	%r4470, %r4469, %r4463;
	add.s32 	%r4471, %r4470, %r4468;
	add.s32 	%r4472, %r4471, %r3124;
	shf.l.wrap.b32 	%r4473, %r4458, %r4458, 30;
	shf.l.wrap.b32 	%r4474, %r4458, %r4458, 19;
	xor.b32  	%r4475, %r4473, %r4474;
	shf.l.wrap.b32 	%r4476, %r4458, %r4458, 10;
	xor.b32  	%r4477, %r4475, %r4476;
	xor.b32  	%r4478, %r4432, %r4406;
	and.b32  	%r4479, %r4458, %r4478;
	and.b32  	%r4480, %r4432, %r4406;
	xor.b32  	%r4481, %r4479, %r4480;
	add.s32 	%r4482, %r4477, %r4481;
	add.s32 	%r4483, %r4472, %r4380;
	add.s32 	%r4484, %r4482, %r4472;
	shf.l.wrap.b32 	%r4485, %r4483, %r4483, 26;
	shf.l.wrap.b32 	%r4486, %r4483, %r4483, 21;
	xor.b32  	%r4487, %r4485, %r4486;
	shf.l.wrap.b32 	%r4488, %r4483, %r4483, 7;
	xor.b32  	%r4489, %r4487, %r4488;
	and.b32  	%r4490, %r4483, %r4457;
	not.b32 	%r4491, %r4483;
	and.b32  	%r4492, %r4431, %r4491;
	or.b32  	%r4493, %r4490, %r4492;
	ld.const.u32 	%r4494, [dev_k+160];
	add.s32 	%r4495, %r4493, %r4405;
	add.s32 	%r4496, %r4495, %r4489;
	add.s32 	%r4497, %r4496, %r4494;
	add.s32 	%r4498, %r4497, %r3137;
	shf.l.wrap.b32 	%r4499, %r4484, %r4484, 30;
	shf.l.wrap.b32 	%r4500, %r4484, %r4484, 19;
	xor.b32  	%r4501, %r4499, %r4500;
	shf.l.wrap.b32 	%r4502, %r4484, %r4484, 10;
	xor.b32  	%r4503, %r4501, %r4502;
	xor.b32  	%r4504, %r4458, %r4432;
	and.b32  	%r4505, %r4484, %r4504;
	and.b32  	%r4506, %r4458, %r4432;
	xor.b32  	%r4507, %r4505, %r4506;
	add.s32 	%r4508, %r4503, %r4507;
	add.s32 	%r4509, %r4498, %r4406;
	add.s32 	%r4510, %r4508, %r4498;
	shf.l.wrap.b32 	%r4511, %r4509, %r4509, 26;
	shf.l.wrap.b32 	%r4512, %r4509, %r4509, 21;
	xor.b32  	%r4513, %r4511, %r4512;
	shf.l.wrap.b32 	%r4514, %r4509, %r4509, 7;
	xor.b32  	%r4515, %r4513, %r4514;
	and.b32  	%r4516, %r4509, %r4483;
	not.b32 	%r4517, %r4509;
	and.b32  	%r4518, %r4457, %r4517;
	or.b32  	%r4519, %r4516, %r4518;
	ld.const.u32 	%r4520, [dev_k+164];
	add.s32 	%r4521, %r4519, %r4431;
	add.s32 	%r4522, %r4521, %r4515;
	add.s32 	%r4523, %r4522, %r4520;
	add.s32 	%r4524, %r4523, %r3150;
	shf.l.wrap.b32 	%r4525, %r4510, %r4510, 30;
	shf.l.wrap.b32 	%r4526, %r4510, %r4510, 19;
	xor.b32  	%r4527, %r4525, %r4526;
	shf.l.wrap.b32 	%r4528, %r4510, %r4510, 10;
	xor.b32  	%r4529, %r4527, %r4528;
	xor.b32  	%r4530, %r4484, %r4458;
	and.b32  	%r4531, %r4510, %r4530;
	and.b32  	%r4532, %r4484, %r4458;
	xor.b32  	%r4533, %r4531, %r4532;
	add.s32 	%r4534, %r4529, %r4533;
	add.s32 	%r4535, %r4524, %r4432;
	add.s32 	%r4536, %r4534, %r4524;
	shf.l.wrap.b32 	%r4537, %r4535, %r4535, 26;
	shf.l.wrap.b32 	%r4538, %r4535, %r4535, 21;
	xor.b32  	%r4539, %r4537, %r4538;
	shf.l.wrap.b32 	%r4540, %r4535, %r4535, 7;
	xor.b32  	%r4541, %r4539, %r4540;
	and.b32  	%r4542, %r4535, %r4509;
	not.b32 	%r4543, %r4535;
	and.b32  	%r4544, %r4483, %r4543;
	or.b32  	%r4545, %r4542, %r4544;
	ld.const.u32 	%r4546, [dev_k+168];
	add.s32 	%r4547, %r4545, %r4457;
	add.s32 	%r4548, %r4547, %r4541;
	add.s32 	%r4549, %r4548, %r4546;
	add.s32 	%r4550, %r4549, %r3163;
	shf.l.wrap.b32 	%r4551, %r4536, %r4536, 30;
	shf.l.wrap.b32 	%r4552, %r4536, %r4536, 19;
	xor.b32  	%r4553, %r4551, %r4552;
	shf.l.wrap.b32 	%r4554, %r4536, %r4536, 10;
	xor.b32  	%r4555, %r4553, %r4554;
	xor.b32  	%r4556, %r4510, %r4484;
	and.b32  	%r4557, %r4536, %r4556;
	and.b32  	%r4558, %r4510, %r4484;
	xor.b32  	%r4559, %r4557, %r4558;
	add.s32 	%r4560, %r4555, %r4559;
	add.s32 	%r4561, %r4550, %r4458;
	add.s32 	%r4562, %r4560, %r4550;
	shf.l.wrap.b32 	%r4563, %r4561, %r4561, 26;
	shf.l.wrap.b32 	%r4564, %r4561, %r4561, 21;
	xor.b32  	%r4565, %r4563, %r4564;
	shf.l.wrap.b32 	%r4566, %r4561, %r4561, 7;
	xor.b32  	%r4567, %r4565, %r4566;
	and.b32  	%r4568, %r4561, %r4535;
	not.b32 	%r4569, %r4561;
	and.b32  	%r4570, %r4509, %r4569;
	or.b32  	%r4571, %r4568, %r4570;
	ld.const.u32 	%r4572, [dev_k+172];
	add.s32 	%r4573, %r4571, %r4483;
	add.s32 	%r4574, %r4573, %r4567;
	add.s32 	%r4575, %r4574, %r4572;
	add.s32 	%r4576, %r4575, %r3176;
	shf.l.wrap.b32 	%r4577, %r4562, %r4562, 30;
	shf.l.wrap.b32 	%r4578, %r4562, %r4562, 19;
	xor.b32  	%r4579, %r4577, %r4578;
	shf.l.wrap.b32 	%r4580, %r4562, %r4562, 10;
	xor.b32  	%r4581, %r4579, %r4580;
	xor.b32  	%r4582, %r4536, %r4510;
	and.b32  	%r4583, %r4562, %r4582;
	and.b32  	%r4584, %r4536, %r4510;
	xor.b32  	%r4585, %r4583, %r4584;
	add.s32 	%r4586, %r4581, %r4585;
	add.s32 	%r4587, %r4576, %r4484;
	add.s32 	%r4588, %r4586, %r4576;
	shf.l.wrap.b32 	%r4589, %r4587, %r4587, 26;
	shf.l.wrap.b32 	%r4590, %r4587, %r4587, 21;
	xor.b32  	%r4591, %r4589, %r4590;
	shf.l.wrap.b32 	%r4592, %r4587, %r4587, 7;
	xor.b32  	%r4593, %r4591, %r4592;
	and.b32  	%r4594, %r4587, %r4561;
	not.b32 	%r4595, %r4587;
	and.b32  	%r4596, %r4535, %r4595;
	or.b32  	%r4597, %r4594, %r4596;
	ld.const.u32 	%r4598, [dev_k+176];
	add.s32 	%r4599, %r4597, %r4509;
	add.s32 	%r4600, %r4599, %r4593;
	add.s32 	%r4601, %r4600, %r4598;
	add.s32 	%r4602, %r4601, %r3189;
	shf.l.wrap.b32 	%r4603, %r4588, %r4588, 30;
	shf.l.wrap.b32 	%r4604, %r4588, %r4588, 19;
	xor.b32  	%r4605, %r4603, %r4604;
	shf.l.wrap.b32 	%r4606, %r4588, %r4588, 10;
	xor.b32  	%r4607, %r4605, %r4606;
	xor.b32  	%r4608, %r4562, %r4536;
	and.b32  	%r4609, %r4588, %r4608;
	and.b32  	%r4610, %r4562, %r4536;
	xor.b32  	%r4611, %r4609, %r4610;
	add.s32 	%r4612, %r4607, %r4611;
	add.s32 	%r4613, %r4602, %r4510;
	add.s32 	%r4614, %r4612, %r4602;
	shf.l.wrap.b32 	%r4615, %r4613, %r4613, 26;
	shf.l.wrap.b32 	%r4616, %r4613, %r4613, 21;
	xor.b32  	%r4617, %r4615, %r4616;
	shf.l.wrap.b32 	%r4618, %r4613, %r4613, 7;
	xor.b32  	%r4619, %r4617, %r4618;
	and.b32  	%r4620, %r4613, %r4587;
	not.b32 	%r4621, %r4613;
	and.b32  	%r4622, %r4561, %r4621;
	or.b32  	%r4623, %r4620, %r4622;
	ld.const.u32 	%r4624, [dev_k+180];
	add.s32 	%r4625, %r4623, %r4535;
	add.s32 	%r4626, %r4625, %r4619;
	add.s32 	%r4627, %r4626, %r4624;
	add.s32 	%r4628, %r4627, %r3202;
	shf.l.wrap.b32 	%r4629, %r4614, %r4614, 30;
	shf.l.wrap.b32 	%r4630, %r4614, %r4614, 19;
	xor.b32  	%r4631, %r4629, %r4630;
	shf.l.wrap.b32 	%r4632, %r4614, %r4614, 10;
	xor.b32  	%r4633, %r4631, %r4632;
	xor.b32  	%r4634, %r4588, %r4562;
	and.b32  	%r4635, %r4614, %r4634;
	and.b32  	%r4636, %r4588, %r4562;
	xor.b32  	%r4637, %r4635, %r4636;
	add.s32 	%r4638, %r4633, %r4637;
	add.s32 	%r4639, %r4628, %r4536;
	add.s32 	%r4640, %r4638, %r4628;
	shf.l.wrap.b32 	%r4641, %r4639, %r4639, 26;
	shf.l.wrap.b32 	%r4642, %r4639, %r4639, 21;
	xor.b32  	%r4643, %r4641, %r4642;
	shf.l.wrap.b32 	%r4644, %r4639, %r4639, 7;
	xor.b32  	%r4645, %r4643, %r4644;
	and.b32  	%r4646, %r4639, %r4613;
	not.b32 	%r4647, %r4639;
	and.b32  	%r4648, %r4587, %r4647;
	or.b32  	%r4649, %r4646, %r4648;
	ld.const.u32 	%r4650, [dev_k+184];
	add.s32 	%r4651, %r4649, %r4561;
	add.s32 	%r4652, %r4651, %r4645;
	add.s32 	%r4653, %r4652, %r4650;
	add.s32 	%r4654, %r4653, %r3215;
	shf.l.wrap.b32 	%r4655, %r4640, %r4640, 30;
	shf.l.wrap.b32 	%r4656, %r4640, %r4640, 19;
	xor.b32  	%r4657, %r4655, %r4656;
	shf.l.wrap.b32 	%r4658, %r4640, %r4640, 10;
	xor.b32  	%r4659, %r4657, %r4658;
	xor.b32  	%r4660, %r4614, %r4588;
	and.b32  	%r4661, %r4640, %r4660;
	and.b32  	%r4662, %r4614, %r4588;
	xor.b32  	%r4663, %r4661, %r4662;
	add.s32 	%r4664, %r4659, %r4663;
	add.s32 	%r4665, %r4654, %r4562;
	add.s32 	%r4666, %r4664, %r4654;
	shf.l.wrap.b32 	%r4667, %r4665, %r4665, 26;
	shf.l.wrap.b32 	%r4668, %r4665, %r4665, 21;
	xor.b32  	%r4669, %r4667, %r4668;
	shf.l.wrap.b32 	%r4670, %r4665, %r4665, 7;
	xor.b32  	%r4671, %r4669, %r4670;
	and.b32  	%r4672, %r4665, %r4639;
	not.b32 	%r4673, %r4665;
	and.b32  	%r4674, %r4613, %r4673;
	or.b32  	%r4675, %r4672, %r4674;
	ld.const.u32 	%r4676, [dev_k+188];
	add.s32 	%r4677, %r4675, %r4587;
	add.s32 	%r4678, %r4677, %r4671;
	add.s32 	%r4679, %r4678, %r4676;
	add.s32 	%r4680, %r4679, %r3228;
	shf.l.wrap.b32 	%r4681, %r4666, %r4666, 30;
	shf.l.wrap.b32 	%r4682, %r4666, %r4666, 19;
	xor.b32  	%r4683, %r4681, %r4682;
	shf.l.wrap.b32 	%r4684, %r4666, %r4666, 10;
	xor.b32  	%r4685, %r4683, %r4684;
	xor.b32  	%r4686, %r4640, %r4614;
	and.b32  	%r4687, %r4666, %r4686;
	and.b32  	%r4688, %r4640, %r4614;
	xor.b32  	%r4689, %r4687, %r4688;
	add.s32 	%r4690, %r4685, %r4689;
	add.s32 	%r4691, %r4680, %r4588;
	add.s32 	%r4692, %r4690, %r4680;
	shf.l.wrap.b32 	%r4693, %r4691, %r4691, 26;
	shf.l.wrap.b32 	%r4694, %r4691, %r4691, 21;
	xor.b32  	%r4695, %r4693, %r4694;
	shf.l.wrap.b32 	%r4696, %r4691, %r4691, 7;
	xor.b32  	%r4697, %r4695, %r4696;
	and.b32  	%r4698, %r4691, %r4665;
	not.b32 	%r4699, %r4691;
	and.b32  	%r4700, %r4639, %r4699;
	or.b32  	%r4701, %r4698, %r4700;
	ld.const.u32 	%r4702, [dev_k+192];
	add.s32 	%r4703, %r4701, %r4613;
	add.s32 	%r4704, %r4703, %r4697;
	add.s32 	%r4705, %r4704, %r4702;
	add.s32 	%r4706, %r4705, %r3241;
	shf.l.wrap.b32 	%r4707, %r4692, %r4692, 30;
	shf.l.wrap.b32 	%r4708, %r4692, %r4692, 19;
	xor.b32  	%r4709, %r4707, %r4708;
	shf.l.wrap.b32 	%r4710, %r4692, %r4692, 10;
	xor.b32  	%r4711, %r4709, %r4710;
	xor.b32  	%r4712, %r4666, %r4640;
	and.b32  	%r4713, %r4692, %r4712;
	and.b32  	%r4714, %r4666, %r4640;
	xor.b32  	%r4715, %r4713, %r4714;
	add.s32 	%r4716, %r4711, %r4715;
	add.s32 	%r4717, %r4706, %r4614;
	add.s32 	%r4718, %r4716, %r4706;
	shf.l.wrap.b32 	%r4719, %r4717, %r4717, 26;
	shf.l.wrap.b32 	%r4720, %r4717, %r4717, 21;
	xor.b32  	%r4721, %r4719, %r4720;
	shf.l.wrap.b32 	%r4722, %r4717, %r4717, 7;
	xor.b32  	%r4723, %r4721, %r4722;
	and.b32  	%r4724, %r4717, %r4691;
	not.b32 	%r4725, %r4717;
	and.b32  	%r4726, %r4665, %r4725;
	or.b32  	%r4727, %r4724, %r4726;
	ld.const.u32 	%r4728, [dev_k+196];
	add.s32 	%r4729, %r4727, %r4639;
	add.s32 	%r4730, %r4729, %r4723;
	add.s32 	%r4731, %r4730, %r4728;
	add.s32 	%r4732, %r4731, %r3254;
	shf.l.wrap.b32 	%r4733, %r4718, %r4718, 30;
	shf.l.wrap.b32 	%r4734, %r4718, %r4718, 19;
	xor.b32  	%r4735, %r4733, %r4734;
	shf.l.wrap.b32 	%r4736, %r4718, %r4718, 10;
	xor.b32  	%r4737, %r4735, %r4736;
	xor.b32  	%r4738, %r4692, %r4666;
	and.b32  	%r4739, %r4718, %r4738;
	and.b32  	%r4740, %r4692, %r4666;
	xor.b32  	%r4741, %r4739, %r4740;
	add.s32 	%r4742, %r4737, %r4741;
	add.s32 	%r4743, %r4732, %r4640;
	add.s32 	%r4744, %r4742, %r4732;
	shf.l.wrap.b32 	%r4745, %r4743, %r4743, 26;
	shf.l.wrap.b32 	%r4746, %r4743, %r4743, 21;
	xor.b32  	%r4747, %r4745, %r4746;
	shf.l.wrap.b32 	%r4748, %r4743, %r4743, 7;
	xor.b32  	%r4749, %r4747, %r4748;
	and.b32  	%r4750, %r4743, %r4717;
	not.b32 	%r4751, %r4743;
	and.b32  	%r4752, %r4691, %r4751;
	or.b32  	%r4753, %r4750, %r4752;
	ld.const.u32 	%r4754, [dev_k+200];
	add.s32 	%r4755, %r4753, %r4665;
	add.s32 	%r4756, %r4755, %r4749;
	add.s32 	%r4757, %r4756, %r4754;
	add.s32 	%r4758, %r4757, %r3267;
	shf.l.wrap.b32 	%r4759, %r4744, %r4744, 30;
	shf.l.wrap.b32 	%r4760, %r4744, %r4744, 19;
	xor.b32  	%r4761, %r4759, %r4760;
	shf.l.wrap.b32 	%r4762, %r4744, %r4744, 10;
	xor.b32  	%r4763, %r4761, %r4762;
	xor.b32  	%r4764, %r4718, %r4692;
	and.b32  	%r4765, %r4744, %r4764;
	and.b32  	%r4766, %r4718, %r4692;
	xor.b32  	%r4767, %r4765, %r4766;
	add.s32 	%r4768, %r4763, %r4767;
	add.s32 	%r4769, %r4758, %r4666;
	add.s32 	%r4770, %r4768, %r4758;
	shf.l.wrap.b32 	%r4771, %r4769, %r4769, 26;
	shf.l.wrap.b32 	%r4772, %r4769, %r4769, 21;
	xor.b32  	%r4773, %r4771, %r4772;
	shf.l.wrap.b32 	%r4774, %r4769, %r4769, 7;
	xor.b32  	%r4775, %r4773, %r4774;
	and.b32  	%r4776, %r4769, %r4743;
	not.b32 	%r4777, %r4769;
	and.b32  	%r4778, %r4717, %r4777;
	or.b32  	%r4779, %r4776, %r4778;
	ld.const.u32 	%r4780, [dev_k+204];
	add.s32 	%r4781, %r4779, %r4691;
	add.s32 	%r4782, %r4781, %r4775;
	add.s32 	%r4783, %r4782, %r4780;
	add.s32 	%r4784, %r4783, %r3280;
	shf.l.wrap.b32 	%r4785, %r4770, %r4770, 30;
	shf.l.wrap.b32 	%r4786, %r4770, %r4770, 19;
	xor.b32  	%r4787, %r4785, %r4786;
	shf.l.wrap.b32 	%r4788, %r4770, %r4770, 10;
	xor.b32  	%r4789, %r4787, %r4788;
	xor.b32  	%r4790, %r4744, %r4718;
	and.b32  	%r4791, %r4770, %r4790;
	and.b32  	%r4792, %r4744, %r4718;
	xor.b32  	%r4793, %r4791, %r4792;
	add.s32 	%r4794, %r4789, %r4793;
	add.s32 	%r4795, %r4784, %r4692;
	add.s32 	%r4796, %r4794, %r4784;
	shf.l.wrap.b32 	%r4797, %r4795, %r4795, 26;
	shf.l.wrap.b32 	%r4798, %r4795, %r4795, 21;
	xor.b32  	%r4799, %r4797, %r4798;
	shf.l.wrap.b32 	%r4800, %r4795, %r4795, 7;
	xor.b32  	%r4801, %r4799, %r4800;
	and.b32  	%r4802, %r4795, %r4769;
	not.b32 	%r4803, %r4795;
	and.b32  	%r4804, %r4743, %r4803;
	or.b32  	%r4805, %r4802, %r4804;
	ld.const.u32 	%r4806, [dev_k+208];
	add.s32 	%r4807, %r4805, %r4717;
	add.s32 	%r4808, %r4807, %r4801;
	add.s32 	%r4809, %r4808, %r4806;
	add.s32 	%r4810, %r4809, %r3293;
	shf.l.wrap.b32 	%r4811, %r4796, %r4796, 30;
	shf.l.wrap.b32 	%r4812, %r4796, %r4796, 19;
	xor.b32  	%r4813, %r4811, %r4812;
	shf.l.wrap.b32 	%r4814, %r4796, %r4796, 10;
	xor.b32  	%r4815, %r4813, %r4814;
	xor.b32  	%r4816, %r4770, %r4744;
	and.b32  	%r4817, %r4796, %r4816;
	and.b32  	%r4818, %r4770, %r4744;
	xor.b32  	%r4819, %r4817, %r4818;
	add.s32 	%r4820, %r4815, %r4819;
	add.s32 	%r4821, %r4810, %r4718;
	add.s32 	%r4822, %r4820, %r4810;
	shf.l.wrap.b32 	%r4823, %r4821, %r4821, 26;
	shf.l.wrap.b32 	%r4824, %r4821, %r4821, 21;
	xor.b32  	%r4825, %r4823, %r4824;
	shf.l.wrap.b32 	%r4826, %r4821, %r4821, 7;
	xor.b32  	%r4827, %r4825, %r4826;
	and.b32  	%r4828, %r4821, %r4795;
	not.b32 	%r4829, %r4821;
	and.b32  	%r4830, %r4769, %r4829;
	or.b32  	%r4831, %r4828, %r4830;
	ld.const.u32 	%r4832, [dev_k+212];
	add.s32 	%r4833, %r4831, %r4743;
	add.s32 	%r4834, %r4833, %r4827;
	add.s32 	%r4835, %r4834, %r4832;
	add.s32 	%r4836, %r4835, %r3306;
	shf.l.wrap.b32 	%r4837, %r4822, %r4822, 30;
	shf.l.wrap.b32 	%r4838, %r4822, %r4822, 19;
	xor.b32  	%r4839, %r4837, %r4838;
	shf.l.wrap.b32 	%r4840, %r4822, %r4822, 10;
	xor.b32  	%r4841, %r4839, %r4840;
	xor.b32  	%r4842, %r4796, %r4770;
	and.b32  	%r4843, %r4822, %r4842;
	and.b32  	%r4844, %r4796, %r4770;
	xor.b32  	%r4845, %r4843, %r4844;
	add.s32 	%r4846, %r4841, %r4845;
	add.s32 	%r4847, %r4836, %r4744;
	add.s32 	%r4848, %r4846, %r4836;
	shf.l.wrap.b32 	%r4849, %r4847, %r4847, 26;
	shf.l.wrap.b32 	%r4850, %r4847, %r4847, 21;
	xor.b32  	%r4851, %r4849, %r4850;
	shf.l.wrap.b32 	%r4852, %r4847, %r4847, 7;
	xor.b32  	%r4853, %r4851, %r4852;
	and.b32  	%r4854, %r4847, %r4821;
	not.b32 	%r4855, %r4847;
	and.b32  	%r4856, %r4795, %r4855;
	or.b32  	%r4857, %r4854, %r4856;
	ld.const.u32 	%r4858, [dev_k+216];
	add.s32 	%r4859, %r4857, %r4769;
	add.s32 	%r4860, %r4859, %r4853;
	add.s32 	%r4861, %r4860, %r4858;
	add.s32 	%r4862, %r4861, %r3319;
	shf.l.wrap.b32 	%r4863, %r4848, %r4848, 30;
	shf.l.wrap.b32 	%r4864, %r4848, %r4848, 19;
	xor.b32  	%r4865, %r4863, %r4864;
	shf.l.wrap.b32 	%r4866, %r4848, %r4848, 10;
	xor.b32  	%r4867, %r4865, %r4866;
	xor.b32  	%r4868, %r4822, %r4796;
	and.b32  	%r4869, %r4848, %r4868;
	and.b32  	%r4870, %r4822, %r4796;
	xor.b32  	%r4871, %r4869, %r4870;
	add.s32 	%r4872, %r4867, %r4871;
	add.s32 	%r4873, %r4862, %r4770;
	add.s32 	%r4874, %r4872, %r4862;
	shf.l.wrap.b32 	%r4875, %r4873, %r4873, 26;
	shf.l.wrap.b32 	%r4876, %r4873, %r4873, 21;
	xor.b32  	%r4877, %r4875, %r4876;
	shf.l.wrap.b32 	%r4878, %r4873, %r4873, 7;
	xor.b32  	%r4879, %r4877, %r4878;
	and.b32  	%r4880, %r4873, %r4847;
	not.b32 	%r4881, %r4873;
	and.b32  	%r4882, %r4821, %r4881;
	or.b32  	%r4883, %r4880, %r4882;
	ld.const.u32 	%r4884, [dev_k+220];
	add.s32 	%r4885, %r4883, %r4795;
	add.s32 	%r4886, %r4885, %r4879;
	add.s32 	%r4887, %r4886, %r4884;
	add.s32 	%r4888, %r4887, %r3332;
	shf.l.wrap.b32 	%r4889, %r4874, %r4874, 30;
	shf.l.wrap.b32 	%r4890, %r4874, %r4874, 19;
	xor.b32  	%r4891, %r4889, %r4890;
	shf.l.wrap.b32 	%r4892, %r4874, %r4874, 10;
	xor.b32  	%r4893, %r4891, %r4892;
	xor.b32  	%r4894, %r4848, %r4822;
	and.b32  	%r4895, %r4874, %r4894;
	and.b32  	%r4896, %r4848, %r4822;
	xor.b32  	%r4897, %r4895, %r4896;
	add.s32 	%r4898, %r4893, %r4897;
	add.s32 	%r4899, %r4888, %r4796;
	add.s32 	%r4900, %r4898, %r4888;
	shf.l.wrap.b32 	%r4901, %r4899, %r4899, 26;
	shf.l.wrap.b32 	%r4902, %r4899, %r4899, 21;
	xor.b32  	%r4903, %r4901, %r4902;
	shf.l.wrap.b32 	%r4904, %r4899, %r4899, 7;
	xor.b32  	%r4905, %r4903, %r4904;
	and.b32  	%r4906, %r4899, %r4873;
	not.b32 	%r4907, %r4899;
	and.b32  	%r4908, %r4847, %r4907;
	or.b32  	%r4909, %r4906, %r4908;
	ld.const.u32 	%r4910, [dev_k+224];
	add.s32 	%r4911, %r4909, %r4821;
	add.s32 	%r4912, %r4911, %r4905;
	add.s32 	%r4913, %r4912, %r4910;
	add.s32 	%r4914, %r4913, %r3345;
	shf.l.wrap.b32 	%r4915, %r4900, %r4900, 30;
	shf.l.wrap.b32 	%r4916, %r4900, %r4900, 19;
	xor.b32  	%r4917, %r4915, %r4916;
	shf.l.wrap.b32 	%r4918, %r4900, %r4900, 10;
	xor.b32  	%r4919, %r4917, %r4918;
	xor.b32  	%r4920, %r4874, %r4848;
	and.b32  	%r4921, %r4900, %r4920;
	and.b32  	%r4922, %r4874, %r4848;
	xor.b32  	%r4923, %r4921, %r4922;
	add.s32 	%r4924, %r4919, %r4923;
	add.s32 	%r4925, %r4914, %r4822;
	add.s32 	%r4926, %r4924, %r4914;
	shf.l.wrap.b32 	%r4927, %r4925, %r4925, 26;
	shf.l.wrap.b32 	%r4928, %r4925, %r4925, 21;
	xor.b32  	%r4929, %r4927, %r4928;
	shf.l.wrap.b32 	%r4930, %r4925, %r4925, 7;
	xor.b32  	%r4931, %r4929, %r4930;
	and.b32  	%r4932, %r4925, %r4899;
	not.b32 	%r4933, %r4925;
	and.b32  	%r4934, %r4873, %r4933;
	or.b32  	%r4935, %r4932, %r4934;
	ld.const.u32 	%r4936, [dev_k+228];
	add.s32 	%r4937, %r4935, %r4847;
	add.s32 	%r4938, %r4937, %r4931;
	add.s32 	%r4939, %r4938, %r4936;
	add.s32 	%r4940, %r4939, %r3358;
	shf.l.wrap.b32 	%r4941, %r4926, %r4926, 30;
	shf.l.wrap.b32 	%r4942, %r4926, %r4926, 19;
	xor.b32  	%r4943, %r4941, %r4942;
	shf.l.wrap.b32 	%r4944, %r4926, %r4926, 10;
	xor.b32  	%r4945, %r4943, %r4944;
	xor.b32  	%r4946, %r4900, %r4874;
	and.b32  	%r4947, %r4926, %r4946;
	and.b32  	%r4948, %r4900, %r4874;
	xor.b32  	%r4949, %r4947, %r4948;
	add.s32 	%r4950, %r4945, %r4949;
	add.s32 	%r4951, %r4940, %r4848;
	add.s32 	%r4952, %r4950, %r4940;
	shf.l.wrap.b32 	%r4953, %r4951, %r4951, 26;
	shf.l.wrap.b32 	%r4954, %r4951, %r4951, 21;
	xor.b32  	%r4955, %r4953, %r4954;
	shf.l.wrap.b32 	%r4956, %r4951, %r4951, 7;
	xor.b32  	%r4957, %r4955, %r4956;
	and.b32  	%r4958, %r4951, %r4925;
	not.b32 	%r4959, %r4951;
	and.b32  	%r4960, %r4899, %r4959;
	or.b32  	%r4961, %r4958, %r4960;
	ld.const.u32 	%r4962, [dev_k+232];
	add.s32 	%r4963, %r4961, %r4873;
	add.s32 	%r4964, %r4963, %r4957;
	add.s32 	%r4965, %r4964, %r4962;
	add.s32 	%r4966, %r4965, %r3371;
	shf.l.wrap.b32 	%r4967, %r4952, %r4952, 30;
	shf.l.wrap.b32 	%r4968, %r4952, %r4952, 19;
	xor.b32  	%r4969, %r4967, %r4968;
	shf.l.wrap.b32 	%r4970, %r4952, %r4952, 10;
	xor.b32  	%r4971, %r4969, %r4970;
	xor.b32  	%r4972, %r4926, %r4900;
	and.b32  	%r4973, %r4952, %r4972;
	and.b32  	%r4974, %r4926, %r4900;
	xor.b32  	%r4975, %r4973, %r4974;
	add.s32 	%r4976, %r4971, %r4975;
	add.s32 	%r4977, %r4966, %r4874;
	add.s32 	%r4978, %r4976, %r4966;
	shf.l.wrap.b32 	%r4979, %r4977, %r4977, 26;
	shf.l.wrap.b32 	%r4980, %r4977, %r4977, 21;
	xor.b32  	%r4981, %r4979, %r4980;
	shf.l.wrap.b32 	%r4982, %r4977, %r4977, 7;
	xor.b32  	%r4983, %r4981, %r4982;
	and.b32  	%r4984, %r4977, %r4951;
	not.b32 	%r4985, %r4977;
	and.b32  	%r4986, %r4925, %r4985;
	or.b32  	%r4987, %r4984, %r4986;
	ld.const.u32 	%r4988, [dev_k+236];
	add.s32 	%r4989, %r4987, %r4899;
	add.s32 	%r4990, %r4989, %r4983;
	add.s32 	%r4991, %r4990, %r4988;
	add.s32 	%r4992, %r4991, %r3384;
	shf.l.wrap.b32 	%r4993, %r4978, %r4978, 30;
	shf.l.wrap.b32 	%r4994, %r4978, %r4978, 19;
	xor.b32  	%r4995, %r4993, %r4994;
	shf.l.wrap.b32 	%r4996, %r4978, %r4978, 10;
	xor.b32  	%r4997, %r4995, %r4996;
	xor.b32  	%r4998, %r4952, %r4926;
	and.b32  	%r4999, %r4978, %r4998;
	and.b32  	%r5000, %r4952, %r4926;
	xor.b32  	%r5001, %r4999, %r5000;
	add.s32 	%r5002, %r4997, %r5001;
	add.s32 	%r5003, %r4992, %r4900;
	add.s32 	%r5004, %r5002, %r4992;
	shf.l.wrap.b32 	%r5005, %r5003, %r5003, 26;
	shf.l.wrap.b32 	%r5006, %r5003, %r5003, 21;
	xor.b32  	%r5007, %r5005, %r5006;
	shf.l.wrap.b32 	%r5008, %r5003, %r5003, 7;
	xor.b32  	%r5009, %r5007, %r5008;
	and.b32  	%r5010, %r5003, %r4977;
	not.b32 	%r5011, %r5003;
	and.b32  	%r5012, %r4951, %r5011;
	or.b32  	%r5013, %r5010, %r5012;
	ld.const.u32 	%r5014, [dev_k+240];
	add.s32 	%r5015, %r5013, %r4925;
	add.s32 	%r5016, %r5015, %r5009;
	add.s32 	%r5017, %r5016, %r5014;
	add.s32 	%r5018, %r5017, %r3397;
	shf.l.wrap.b32 	%r5019, %r5004, %r5004, 30;
	shf.l.wrap.b32 	%r5020, %r5004, %r5004, 19;
	xor.b32  	%r5021, %r5019, %r5020;
	shf.l.wrap.b32 	%r5022, %r5004, %r5004, 10;
	xor.b32  	%r5023, %r5021, %r5022;
	xor.b32  	%r5024, %r4978, %r4952;
	and.b32  	%r5025, %r5004, %r5024;
	and.b32  	%r5026, %r4978, %r4952;
	xor.b32  	%r5027, %r5025, %r5026;
	add.s32 	%r5028, %r5023, %r5027;
	add.s32 	%r5029, %r5018, %r4926;
	add.s32 	%r5030, %r5028, %r5018;
	shf.l.wrap.b32 	%r5031, %r5029, %r5029, 26;
	shf.l.wrap.b32 	%r5032, %r5029, %r5029, 21;
	xor.b32  	%r5033, %r5031, %r5032;
	shf.l.wrap.b32 	%r5034, %r5029, %r5029, 7;
	xor.b32  	%r5035, %r5033, %r5034;
	and.b32  	%r5036, %r5029, %r5003;
	not.b32 	%r5037, %r5029;
	and.b32  	%r5038, %r4977, %r5037;
	or.b32  	%r5039, %r5036, %r5038;
	ld.const.u32 	%r5040, [dev_k+244];
	add.s32 	%r5041, %r5039, %r4951;
	add.s32 	%r5042, %r5041, %r5035;
	add.s32 	%r5043, %r5042, %r5040;
	add.s32 	%r5044, %r5043, %r3410;
	shf.l.wrap.b32 	%r5045, %r5030, %r5030, 30;
	shf.l.wrap.b32 	%r5046, %r5030, %r5030, 19;
	xor.b32  	%r5047, %r5045, %r5046;
	shf.l.wrap.b32 	%r5048, %r5030, %r5030, 10;
	xor.b32  	%r5049, %r5047, %r5048;
	xor.b32  	%r5050, %r5004, %r4978;
	and.b32  	%r5051, %r5030, %r5050;
	and.b32  	%r5052, %r5004, %r4978;
	xor.b32  	%r5053, %r5051, %r5052;
	add.s32 	%r5054, %r5049, %r5053;
	add.s32 	%r5055, %r5044, %r4952;
	add.s32 	%r5056, %r5054, %r5044;
	shf.l.wrap.b32 	%r5057, %r5055, %r5055, 26;
	shf.l.wrap.b32 	%r5058, %r5055, %r5055, 21;
	xor.b32  	%r5059, %r5057, %r5058;
	shf.l.wrap.b32 	%r5060, %r5055, %r5055, 7;
	xor.b32  	%r5061, %r5059, %r5060;
	and.b32  	%r5062, %r5055, %r5029;
	not.b32 	%r5063, %r5055;
	and.b32  	%r5064, %r5003, %r5063;
	or.b32  	%r5065, %r5062, %r5064;
	ld.const.u32 	%r5066, [dev_k+248];
	add.s32 	%r5067, %r5065, %r4977;
	add.s32 	%r5068, %r5067, %r5061;
	add.s32 	%r5069, %r5068, %r5066;
	add.s32 	%r5070, %r5069, %r3423;
	shf.l.wrap.b32 	%r5071, %r5056, %r5056, 30;
	shf.l.wrap.b32 	%r5072, %r5056, %r5056, 19;
	xor.b32  	%r5073, %r5071, %r5072;
	shf.l.wrap.b32 	%r5074, %r5056, %r5056, 10;
	xor.b32  	%r5075, %r5073, %r5074;
	xor.b32  	%r5076, %r5030, %r5004;
	and.b32  	%r5077, %r5056, %r5076;
	and.b32  	%r5078, %r5030, %r5004;
	xor.b32  	%r5079, %r5077, %r5078;
	add.s32 	%r5080, %r5075, %r5079;
	add.s32 	%r5081, %r5070, %r4978;
	add.s32 	%r5082, %r5080, %r5070;
	shf.l.wrap.b32 	%r5083, %r5081, %r5081, 26;
	shf.l.wrap.b32 	%r5084, %r5081, %r5081, 21;
	xor.b32  	%r5085, %r5083, %r5084;
	shf.l.wrap.b32 	%r5086, %r5081, %r5081, 7;
	xor.b32  	%r5087, %r5085, %r5086;
	and.b32  	%r5088, %r5081, %r5055;
	not.b32 	%r5089, %r5081;
	and.b32  	%r5090, %r5029, %r5089;
	or.b32  	%r5091, %r5088, %r5090;
	ld.const.u32 	%r5092, [dev_k+252];
	add.s32 	%r5093, %r5091, %r5003;
	add.s32 	%r5094, %r5093, %r5087;
	add.s32 	%r5095, %r5094, %r5092;
	add.s32 	%r5096, %r5095, %r3436;
	shf.l.wrap.b32 	%r5097, %r5082, %r5082, 30;
	shf.l.wrap.b32 	%r5098, %r5082, %r5082, 19;
	xor.b32  	%r5099, %r5097, %r5098;
	shf.l.wrap.b32 	%r5100, %r5082, %r5082, 10;
	xor.b32  	%r5101, %r5099, %r5100;
	xor.b32  	%r5102, %r5056, %r5030;
	and.b32  	%r5103, %r5082, %r5102;
	and.b32  	%r5104, %r5056, %r5030;
	xor.b32  	%r5105, %r5103, %r5104;
	add.s32 	%r5106, %r5101, %r5105;
	add.s32 	%r5107, %r5096, %r5004;
	add.s32 	%r5108, %r5106, %r5096;
	add.s32 	%r5109, %r3443, %r5108;
	add.s32 	%r5110, %r3444, %r5082;
	st.local.v2.u32 	[%rd1+80], {%r5109, %r5110};
	add.s32 	%r5111, %r3441, %r5056;
	add.s32 	%r5112, %r3442, %r5030;
	st.local.v2.u32 	[%rd1+88], {%r5111, %r5112};
	add.s32 	%r5113, %r3439, %r5107;
	add.s32 	%r5114, %r3440, %r5081;
	st.local.v2.u32 	[%rd1+96], {%r5113, %r5114};
	add.s32 	%r5115, %r3437, %r5055;
	add.s32 	%r5116, %r3438, %r5029;
	st.local.v2.u32 	[%rd1+104], {%r5115, %r5116};
	mov.b32 	%r5117, 0;
	st.local.v2.u32 	[%rd1], {%r5117, %r5117};
	st.local.v2.u32 	[%rd1+8], {%r5117, %r5117};
	st.local.v2.u32 	[%rd1+16], {%r5117, %r5117};
	st.local.v2.u32 	[%rd1+24], {%r5117, %r5117};
	st.local.v2.u32 	[%rd1+32], {%r5117, %r5117};
	st.local.v2.u32 	[%rd1+40], {%r5117, %r5117};
	st.local.v2.u32 	[%rd1+48], {%r5117, %r5117};
$L__BB0_39:
	ld.param.u64 	%rd120, [_Z11sha256_cudaPciPxPh_param_3];
	ld.local.u32 	%r5120, [%rd1+64];
	shl.b32 	%r5121, %r5120, 3;
	cvt.u64.u32 	%rd108, %r5121;
	ld.local.u64 	%rd109, [%rd1+72];
	add.s64 	%rd110, %rd109, %rd108;
	st.local.u64 	[%rd1+72], %rd110;
	shr.u64 	%rd111, %rd110, 8;
	shr.u64 	%rd112, %rd110, 16;
	shr.u64 	%rd113, %rd110, 24;
	shr.u64 	%rd114, %rd110, 40;
	shr.u64 	%rd115, %rd110, 48;
	shr.u64 	%rd116, %rd110, 56;
	cvt.u32.u64 	%r5122, %rd111;
	cvt.u32.u64 	%r5123, %rd110;
	prmt.b32 	%r5124, %r5122, %r5123, 0x3340U;
	cvt.u32.u64 	%r5125, %rd113;
	cvt.u32.u64 	%r5126, %rd112;
	prmt.b32 	%r5127, %r5125, %r5126, 0x3340U;
	prmt.b32 	%r5128, %r5127, %r5124, 0x5410U;
	cvt.u32.u64 	%r5129, %rd114;
	{ .reg .b32 tmp; mov.b64 {tmp, %r5130}, %rd110; }
	prmt.b32 	%r5131, %r5129, %r5130, 0x3340U;
	cvt.u32.u64 	%r5132, %rd116;
	cvt.u32.u64 	%r5133, %rd115;
	prmt.b32 	%r5134, %r5132, %r5133, 0x3340U;
	prmt.b32 	%r5135, %r5134, %r5131, 0x5410U;
	st.local.v2.b32 	[%rd1+56], {%r5135, %r5128};
	ld.local.v2.b32 	{%r5136, %r5137}, [%rd1];
	bfe.u32 	%r5138, %r5137, 16, 8;
	cvt.u16.u32 	%rs83, %r5138;
	bfe.u32 	%r5139, %r5137, 8, 8;
	bfe.u32 	%r5140, %r5137, 0, 8;
	bfe.u32 	%r5141, %r5136, 16, 8;
	cvt.u16.u32 	%rs84, %r5141;
	bfe.u32 	%r5142, %r5136, 8, 8;
	bfe.u32 	%r5143, %r5136, 0, 8;
	shl.b32 	%r5144, %r5143, 24;
	shl.b32 	%r5145, %r5142, 16;
	and.b32  	%r5146, %r5145, 16711680;
	or.b32  	%r5147, %r5146, %r5144;
	and.b16  	%rs85, %rs84, 255;
	mul.wide.u16 	%r5148, %rs85, 256;
	or.b32  	%r5149, %r5147, %r5148;
	bfe.u32 	%r5150, %r5136, 24, 8;
	or.b32  	%r5151, %r5149, %r5150;
	shl.b32 	%r5152, %r5140, 24;
	shl.b32 	%r5153, %r5139, 16;
	and.b32  	%r5154, %r5153, 16711680;
	or.b32  	%r5155, %r5154, %r5152;
	and.b16  	%rs86, %rs83, 255;
	mul.wide.u16 	%r5156, %rs86, 256;
	or.b32  	%r5157, %r5155, %r5156;
	bfe.u32 	%r5158, %r5137, 24, 8;
	or.b32  	%r5159, %r5157, %r5158;
	ld.local.v2.b32 	{%r5160, %r5161}, [%rd1+8];
	bfe.u32 	%r5162, %r5161, 16, 8;
	cvt.u16.u32 	%rs87, %r5162;
	bfe.u32 	%r5163, %r5161, 8, 8;
	bfe.u32 	%r5164, %r5161, 0, 8;
	bfe.u32 	%r5165, %r5160, 16, 8;
	cvt.u16.u32 	%rs88, %r5165;
	bfe.u32 	%r5166, %r5160, 8, 8;
	bfe.u32 	%r5167, %r5160, 0, 8;
	shl.b32 	%r5168, %r5167, 24;
	shl.b32 	%r5169, %r5166, 16;
	and.b32  	%r5170, %r5169, 16711680;
	or.b32  	%r5171, %r5170, %r5168;
	and.b16  	%rs89, %rs88, 255;
	mul.wide.u16 	%r5172, %rs89, 256;
	or.b32  	%r5173, %r5171, %r5172;
	bfe.u32 	%r5174, %r5160, 24, 8;
	or.b32  	%r5175, %r5173, %r5174;
	shl.b32 	%r5176, %r5164, 24;
	shl.b32 	%r5177, %r5163, 16;
	and.b32  	%r5178, %r5177, 16711680;
	or.b32  	%r5179, %r5178, %r5176;
	and.b16  	%rs90, %rs87, 255;
	mul.wide.u16 	%r5180, %rs90, 256;
	or.b32  	%r5181, %r5179, %r5180;
	bfe.u32 	%r5182, %r5161, 24, 8;
	or.b32  	%r5183, %r5181, %r5182;
	ld.local.v2.b32 	{%r5184, %r5185}, [%rd1+16];
	bfe.u32 	%r5186, %r5185, 16, 8;
	cvt.u16.u32 	%rs91, %r5186;
	bfe.u32 	%r5187, %r5185, 8, 8;
	bfe.u32 	%r5188, %r5185, 0, 8;
	bfe.u32 	%r5189, %r5184, 16, 8;
	cvt.u16.u32 	%rs92, %r5189;
	bfe.u32 	%r5190, %r5184, 8, 8;
	bfe.u32 	%r5191, %r5184, 0, 8;
	shl.b32 	%r5192, %r5191, 24;
	shl.b32 	%r5193, %r5190, 16;
	and.b32  	%r5194, %r5193, 16711680;
	or.b32  	%r5195, %r5194, %r5192;
	and.b16  	%rs93, %rs92, 255;
	mul.wide.u16 	%r5196, %rs93, 256;
	or.b32  	%r5197, %r5195, %r5196;
	bfe.u32 	%r5198, %r5184, 24, 8;
	or.b32  	%r5199, %r5197, %r5198;
	shl.b32 	%r5200, %r5188, 24;
	shl.b32 	%r5201, %r5187, 16;
	and.b32  	%r5202, %r5201, 16711680;
	or.b32  	%r5203, %r5202, %r5200;
	and.b16  	%rs94, %rs91, 255;
	mul.wide.u16 	%r5204, %rs94, 256;
	or.b32  	%r5205, %r5203, %r5204;
	bfe.u32 	%r5206, %r5185, 24, 8;
	or.b32  	%r5207, %r5205, %r5206;
	ld.local.v2.b32 	{%r5208, %r5209}, [%rd1+24];
	bfe.u32 	%r5210, %r5209, 16, 8;
	cvt.u16.u32 	%rs95, %r5210;
	bfe.u32 	%r5211, %r5209, 8, 8;
	bfe.u32 	%r5212, %r5209, 0, 8;
	bfe.u32 	%r5213, %r5208, 16, 8;
	cvt.u16.u32 	%rs96, %r5213;
	bfe.u32 	%r5214, %r5208, 8, 8;
	bfe.u32 	%r5215, %r5208, 0, 8;
	shl.b32 	%r5216, %r5215, 24;
	shl.b32 	%r5217, %r5214, 16;
	and.b32  	%r5218, %r5217, 16711680;
	or.b32  	%r5219, %r5218, %r5216;
	and.b16  	%rs97, %rs96, 255;
	mul.wide.u16 	%r5220, %rs97, 256;
	or.b32  	%r5221, %r5219, %r5220;
	bfe.u32 	%r5222, %r5208, 24, 8;
	or.b32  	%r5223, %r5221, %r5222;
	shl.b32 	%r5224, %r5212, 24;
	shl.b32 	%r5225, %r5211, 16;
	and.b32  	%r5226, %r5225, 16711680;
	or.b32  	%r5227, %r5226, %r5224;
	and.b16  	%rs98, %rs95, 255;
	mul.wide.u16 	%r5228, %rs98, 256;
	or.b32  	%r5229, %r5227, %r5228;
	bfe.u32 	%r5230, %r5209, 24, 8;
	or.b32  	%r5231, %r5229, %r5230;
	ld.local.v2.b32 	{%r5232, %r5233}, [%rd1+32];
	bfe.u32 	%r5234, %r5233, 16, 8;
	cvt.u16.u32 	%rs99, %r5234;
	bfe.u32 	%r5235, %r5233, 8, 8;
	bfe.u32 	%r5236, %r5233, 0, 8;
	bfe.u32 	%r5237, %r5232, 16, 8;
	cvt.u16.u32 	%rs100, %r5237;
	bfe.u32 	%r5238, %r5232, 8, 8;
	bfe.u32 	%r5239, %r5232, 0, 8;
	shl.b32 	%r5240, %r5239, 24;
	shl.b32 	%r5241, %r5238, 16;
	and.b32  	%r5242, %r5241, 16711680;
	or.b32  	%r5243, %r5242, %r5240;
	and.b16  	%rs101, %rs100, 255;
	mul.wide.u16 	%r5244, %rs101, 256;
	or.b32  	%r5245, %r5243, %r5244;
	bfe.u32 	%r5246, %r5232, 24, 8;
	or.b32  	%r5247, %r5245, %r5246;
	shl.b32 	%r5248, %r5236, 24;
	shl.b32 	%r5249, %r5235, 16;
	and.b32  	%r5250, %r5249, 16711680;
	or.b32  	%r5251, %r5250, %r5248;
	and.b16  	%rs102, %rs99, 255;
	mul.wide.u16 	%r5252, %rs102, 256;
	or.b32  	%r5253, %r5251, %r5252;
	bfe.u32 	%r5254, %r5233, 24, 8;
	or.b32  	%r5255, %r5253, %r5254;
	ld.local.v2.b32 	{%r5256, %r5257}, [%rd1+40];
	bfe.u32 	%r5258, %r5257, 16, 8;
	cvt.u16.u32 	%rs103, %r5258;
	bfe.u32 	%r5259, %r5257, 8, 8;
	bfe.u32 	%r5260, %r5257, 0, 8;
	bfe.u32 	%r5261, %r5256, 16, 8;
	cvt.u16.u32 	%rs104, %r5261;
	bfe.u32 	%r5262, %r5256, 8, 8;
	bfe.u32 	%r5263, %r5256, 0, 8;
	shl.b32 	%r5264, %r5263, 24;
	shl.b32 	%r5265, %r5262, 16;
	and.b32  	%r5266, %r5265, 16711680;
	or.b32  	%r5267, %r5266, %r5264;
	and.b16  	%rs105, %rs104, 255;
	mul.wide.u16 	%r5268, %rs105, 256;
	or.b32  	%r5269, %r5267, %r5268;
	bfe.u32 	%r5270, %r5256, 24, 8;
	or.b32  	%r5271, %r5269, %r5270;
	shl.b32 	%r5272, %r5260, 24;
	shl.b32 	%r5273, %r5259, 16;
	and.b32  	%r5274, %r5273, 16711680;
	or.b32  	%r5275, %r5274, %r5272;
	and.b16  	%rs106, %rs103, 255;
	mul.wide.u16 	%r5276, %rs106, 256;
	or.b32  	%r5277, %r5275, %r5276;
	bfe.u32 	%r5278, %r5257, 24, 8;
	or.b32  	%r5279, %r5277, %r5278;
	ld.local.v2.b32 	{%r5280, %r5281}, [%rd1+48];
	bfe.u32 	%r5282, %r5281, 16, 8;
	cvt.u16.u32 	%rs107, %r5282;
	bfe.u32 	%r5283, %r5281, 8, 8;
	bfe.u32 	%r5284, %r5281, 0, 8;
	bfe.u32 	%r5285, %r5280, 16, 8;
	cvt.u16.u32 	%rs108, %r5285;
	bfe.u32 	%r5286, %r5280, 8, 8;
	bfe.u32 	%r5287, %r5280, 0, 8;
	shl.b32 	%r5288, %r5287, 24;
	shl.b32 	%r5289, %r5286, 16;
	and.b32  	%r5290, %r5289, 16711680;
	or.b32  	%r5291, %r5290, %r5288;
	and.b16  	%rs109, %rs108, 255;
	mul.wide.u16 	%r5292, %rs109, 256;
	or.b32  	%r5293, %r5291, %r5292;
	bfe.u32 	%r5294, %r5280, 24, 8;
	or.b32  	%r5295, %r5293, %r5294;
	shl.b32 	%r5296, %r5284, 24;
	shl.b32 	%r5297, %r5283, 16;
	and.b32  	%r5298, %r5297, 16711680;
	or.b32  	%r5299, %r5298, %r5296;
	and.b16  	%rs110, %rs107, 255;
	mul.wide.u16 	%r5300, %rs110, 256;
	or.b32  	%r5301, %r5299, %r5300;
	bfe.u32 	%r5302, %r5281, 24, 8;
	or.b32  	%r5303, %r5301, %r5302;
	shl.b32 	%r5304, %r5132, 24;
	shl.b32 	%r5305, %r5133, 16;
	and.b32  	%r5306, %r5305, 16711680;
	or.b32  	%r5307, %r5306, %r5304;
	shl.b32 	%r5308, %r5129, 8;
	and.b32  	%r5309, %r5308, 65280;
	or.b32  	%r5310, %r5307, %r5309;
	and.b32  	%r5311, %r5130, 255;
	or.b32  	%r5312, %r5310, %r5311;
	shl.b32 	%r5313, %r5125, 24;
	shl.b32 	%r5314, %r5126, 16;
	and.b32  	%r5315, %r5314, 16711680;
	or.b32  	%r5316, %r5315, %r5313;
	shl.b32 	%r5317, %r5122, 8;
	and.b32  	%r5318, %r5317, 65280;
	or.b32  	%r5319, %r5316, %r5318;
	and.b32  	%r5320, %r5123, 255;
	or.b32  	%r5321, %r5319, %r5320;
	shf.l.wrap.b32 	%r5322, %r5307, %r5312, 15;
	shf.l.wrap.b32 	%r5323, %r5307, %r5312, 13;
	xor.b32  	%r5324, %r5322, %r5323;
	shr.u32 	%r5325, %r5310, 10;
	xor.b32  	%r5326, %r5324, %r5325;
	add.s32 	%r5327, %r5326, %r5255;
	shf.l.wrap.b32 	%r5328, %r5159, %r5159, 25;
	shf.l.wrap.b32 	%r5329, %r5157, %r5159, 14;
	xor.b32  	%r5330, %r5328, %r5329;
	shr.u32 	%r5331, %r5159, 3;
	xor.b32  	%r5332, %r5330, %r5331;
	add.s32 	%r5333, %r5327, %r5151;
	add.s32 	%r5334, %r5333, %r5332;
	shf.l.wrap.b32 	%r5335, %r5316, %r5321, 15;
	shf.l.wrap.b32 	%r5336, %r5316, %r5321, 13;
	xor.b32  	%r5337, %r5335, %r5336;
	shr.u32 	%r5338, %r5319, 10;
	xor.b32  	%r5339, %r5337, %r5338;
	add.s32 	%r5340, %r5339, %r5271;
	shf.l.wrap.b32 	%r5341, %r5175, %r5175, 25;
	shf.l.wrap.b32 	%r5342, %r5173, %r5175, 14;
	xor.b32  	%r5343, %r5341, %r5342;
	shr.u32 	%r5344, %r5175, 3;
	xor.b32  	%r5345, %r5343, %r5344;
	add.s32 	%r5346, %r5340, %r5159;
	add.s32 	%r5347, %r5346, %r5345;
	shf.l.wrap.b32 	%r5348, %r5334, %r5334, 15;
	shf.l.wrap.b32 	%r5349, %r5334, %r5334, 13;
	xor.b32  	%r5350, %r5348, %r5349;
	shr.u32 	%r5351, %r5334, 10;
	xor.b32  	%r5352, %r5350, %r5351;
	add.s32 	%r5353, %r5352, %r5279;
	shf.l.wrap.b32 	%r5354, %r5183, %r5183, 25;
	shf.l.wrap.b32 	%r5355, %r5181, %r5183, 14;
	xor.b32  	%r5356, %r5354, %r5355;
	shr.u32 	%r5357, %r5183, 3;
	xor.b32  	%r5358, %r5356, %r5357;
	add.s32 	%r5359, %r5353, %r5175;
	add.s32 	%r5360, %r5359, %r5358;
	shf.l.wrap.b32 	%r5361, %r5347, %r5347, 15;
	shf.l.wrap.b32 	%r5362, %r5347, %r5347, 13;
	xor.b32  	%r5363, %r5361, %r5362;
	shr.u32 	%r5364, %r5347, 10;
	xor.b32  	%r5365, %r5363, %r5364;
	add.s32 	%r5366, %r5365, %r5295;
	shf.l.wrap.b32 	%r5367, %r5199, %r5199, 25;
	shf.l.wrap.b32 	%r5368, %r5197, %r5199, 14;
	xor.b32  	%r5369, %r5367, %r5368;
	shr.u32 	%r5370, %r5199, 3;
	xor.b32  	%r5371, %r5369, %r5370;
	add.s32 	%r5372, %r5366, %r5183;
	add.s32 	%r5373, %r5372, %r5371;
	shf.l.wrap.b32 	%r5374, %r5360, %r5360, 15;
	shf.l.wrap.b32 	%r5375, %r5360, %r5360, 13;
	xor.b32  	%r5376, %r5374, %r5375;
	shr.u32 	%r5377, %r5360, 10;
	xor.b32  	%r5378, %r5376, %r5377;
	add.s32 	%r5379, %r5378, %r5303;
	shf.l.wrap.b32 	%r5380, %r5207, %r5207, 25;
	shf.l.wrap.b32 	%r5381, %r5205, %r5207, 14;
	xor.b32  	%r5382, %r5380, %r5381;
	shr.u32 	%r5383, %r5207, 3;
	xor.b32  	%r5384, %r5382, %r5383;
	add.s32 	%r5385, %r5379, %r5199;
	add.s32 	%r5386, %r5385, %r5384;
	shf.l.wrap.b32 	%r5387, %r5373, %r5373, 15;
	shf.l.wrap.b32 	%r5388, %r5373, %r5373, 13;
	xor.b32  	%r5389, %r5387, %r5388;
	shr.u32 	%r5390, %r5373, 10;
	xor.b32  	%r5391, %r5389, %r5390;
	add.s32 	%r5392, %r5391, %r5312;
	shf.l.wrap.b32 	%r5393, %r5223, %r5223, 25;
	shf.l.wrap.b32 	%r5394, %r5221, %r5223, 14;
	xor.b32  	%r5395, %r5393, %r5394;
	shr.u32 	%r5396, %r5223, 3;
	xor.b32  	%r5397, %r5395, %r5396;
	add.s32 	%r5398, %r5392, %r5207;
	add.s32 	%r5399, %r5398, %r5397;
	shf.l.wrap.b32 	%r5400, %r5386, %r5386, 15;
	shf.l.wrap.b32 	%r5401, %r5386, %r5386, 13;
	xor.b32  	%r5402, %r5400, %r5401;
	shr.u32 	%r5403, %r5386, 10;
	xor.b32  	%r5404, %r5402, %r5403;
	add.s32 	%r5405, %r5404, %r5321;
	shf.l.wrap.b32 	%r5406, %r5231, %r5231, 25;
	shf.l.wrap.b32 	%r5407, %r5229, %r5231, 14;
	xor.b32  	%r5408, %r5406, %r5407;
	shr.u32 	%r5409, %r5231, 3;
	xor.b32  	%r5410, %r5408, %r5409;
	add.s32 	%r5411, %r5405, %r5223;
	add.s32 	%r5412, %r5411, %r5410;
	shf.l.wrap.b32 	%r5413, %r5399, %r5399, 15;
	shf.l.wrap.b32 	%r5414, %r5399, %r5399, 13;
	xor.b32  	%r5415, %r5413, %r5414;
	shr.u32 	%r5416, %r5399, 10;
	xor.b32  	%r5417, %r5415, %r5416;
	add.s32 	%r5418, %r5417, %r5334;
	shf.l.wrap.b32 	%r5419, %r5247, %r5247, 25;
	shf.l.wrap.b32 	%r5420, %r5245, %r5247, 14;
	xor.b32  	%r5421, %r5419, %r5420;
	shr.u32 	%r5422, %r5247, 3;
	xor.b32  	%r5423, %r5421, %r5422;
	add.s32 	%r5424, %r5418, %r5231;
	add.s32 	%r5425, %r5424, %r5423;
	shf.l.wrap.b32 	%r5426, %r5412, %r5412, 15;
	shf.l.wrap.b32 	%r5427, %r5412, %r5412, 13;
	xor.b32  	%r5428, %r5426, %r5427;
	shr.u32 	%r5429, %r5412, 10;
	xor.b32  	%r5430, %r5428, %r5429;
	add.s32 	%r5431, %r5430, %r5347;
	shf.l.wrap.b32 	%r5432, %r5255, %r5255, 25;
	shf.l.wrap.b32 	%r5433, %r5253, %r5255, 14;
	xor.b32  	%r5434, %r5432, %r5433;
	shr.u32 	%r5435, %r5255, 3;
	xor.b32  	%r5436, %r5434, %r5435;
	add.s32 	%r5437, %r5431, %r5247;
	add.s32 	%r5438, %r5437, %r5436;
	shf.l.wrap.b32 	%r5439, %r5425, %r5425, 15;
	shf.l.wrap.b32 	%r5440, %r5425, %r5425, 13;
	xor.b32  	%r5441, %r5439, %r5440;
	shr.u32 	%r5442, %r5425, 10;
	xor.b32  	%r5443, %r5441, %r5442;
	add.s32 	%r5444, %r5443, %r5360;
	shf.l.wrap.b32 	%r5445, %r5271, %r5271, 25;
	shf.l.wrap.b32 	%r5446, %r5269, %r5271, 14;
	xor.b32  	%r5447, %r5445, %r5446;
	shr.u32 	%r5448, %r5271, 3;
	xor.b32  	%r5449, %r5447, %r5448;
	add.s32 	%r5450, %r5444, %r5255;
	add.s32 	%r5451, %r5450, %r5449;
	shf.l.wrap.b32 	%r5452, %r5438, %r5438, 15;
	shf.l.wrap.b32 	%r5453, %r5438, %r5438, 13;
	xor.b32  	%r5454, %r5452, %r5453;
	shr.u32 	%r5455, %r5438, 10;
	xor.b32  	%r5456, %r5454, %r5455;
	add.s32 	%r5457, %r5456, %r5373;
	shf.l.wrap.b32 	%r5458, %r5279, %r5279, 25;
	shf.l.wrap.b32 	%r5459, %r5277, %r5279, 14;
	xor.b32  	%r5460, %r5458, %r5459;
	shr.u32 	%r5461, %r5279, 3;
	xor.b32  	%r5462, %r5460, %r5461;
	add.s32 	%r5463, %r5457, %r5271;
	add.s32 	%r5464, %r5463, %r5462;
	shf.l.wrap.b32 	%r5465, %r5451, %r5451, 15;
	shf.l.wrap.b32 	%r5466, %r5451, %r5451, 13;
	xor.b32  	%r5467, %r5465, %r5466;
	shr.u32 	%r5468, %r5451, 10;
	xor.b32  	%r5469, %r5467, %r5468;
	add.s32 	%r5470, %r5469, %r5386;
	shf.l.wrap.b32 	%r5471, %r5295, %r5295, 25;
	shf.l.wrap.b32 	%r5472, %r5293, %r5295, 14;
	xor.b32  	%r5473, %r5471, %r5472;
	shr.u32 	%r5474, %r5295, 3;
	xor.b32  	%r5475, %r5473, %r5474;
	add.s32 	%r5476, %r5470, %r5279;
	add.s32 	%r5477, %r5476, %r5475;
	shf.l.wrap.b32 	%r5478, %r5464, %r5464, 15;
	shf.l.wrap.b32 	%r5479, %r5464, %r5464, 13;
	xor.b32  	%r5480, %r5478, %r5479;
	shr.u32 	%r5481, %r5464, 10;
	xor.b32  	%r5482, %r5480, %r5481;
	add.s32 	%r5483, %r5482, %r5399;
	shf.l.wrap.b32 	%r5484, %r5303, %r5303, 25;
	shf.l.wrap.b32 	%r5485, %r5301, %r5303, 14;
	xor.b32  	%r5486, %r5484, %r5485;
	shr.u32 	%r5487, %r5303, 3;
	xor.b32  	%r5488, %r5486, %r5487;
	add.s32 	%r5489, %r5483, %r5295;
	add.s32 	%r5490, %r5489, %r5488;
	shf.l.wrap.b32 	%r5491, %r5477, %r5477, 15;
	shf.l.wrap.b32 	%r5492, %r5477, %r5477, 13;
	xor.b32  	%r5493, %r5491, %r5492;
	shr.u32 	%r5494, %r5477, 10;
	xor.b32  	%r5495, %r5493, %r5494;
	add.s32 	%r5496, %r5495, %r5412;
	shf.l.wrap.b32 	%r5497, %r5312, %r5130, 25;
	shf.l.wrap.b32 	%r5498, %r5307, %r5312, 14;
	xor.b32  	%r5499, %r5497, %r5498;
	shr.u32 	%r5500, %r5312, 3;
	xor.b32  	%r5501, %r5499, %r5500;
	add.s32 	%r5502, %r5496, %r5303;
	add.s32 	%r5503, %r5502, %r5501;
	shf.l.wrap.b32 	%r5504, %r5490, %r5490, 15;
	shf.l.wrap.b32 	%r5505, %r5490, %r5490, 13;
	xor.b32  	%r5506, %r5504, %r5505;
	shr.u32 	%r5507, %r5490, 10;
	xor.b32  	%r5508, %r5506, %r5507;
	add.s32 	%r5509, %r5508, %r5425;
	shf.l.wrap.b32 	%r5510, %r5321, %r5123, 25;
	shf.l.wrap.b32 	%r5511, %r5316, %r5321, 14;
	xor.b32  	%r5512, %r5510, %r5511;
	shr.u32 	%r5513, %r5321, 3;
	xor.b32  	%r5514, %r5512, %r5513;
	add.s32 	%r5515, %r5509, %r5312;
	add.s32 	%r5516, %r5515, %r5514;
	shf.l.wrap.b32 	%r5517, %r5503, %r5503, 15;
	shf.l.wrap.b32 	%r5518, %r5503, %r5503, 13;
	xor.b32  	%r5519, %r5517, %r5518;
	shr.u32 	%r5520, %r5503, 10;
	xor.b32  	%r5521, %r5519, %r5520;
	add.s32 	%r5522, %r5521, %r5438;
	shf.l.wrap.b32 	%r5523, %r5334, %r5334, 25;
	shf.l.wrap.b32 	%r5524, %r5334, %r5334, 14;
	xor.b32  	%r5525, %r5523, %r5524;
	shr.u32 	%r5526, %r5334, 3;
	xor.b32  	%r5527, %r5525, %r5526;
	add.s32 	%r5528, %r5522, %r5321;
	add.s32 	%r5529, %r5528, %r5527;
	shf.l.wrap.b32 	%r5530, %r5516, %r5516, 15;
	shf.l.wrap.b32 	%r5531, %r5516, %r5516, 13;
	xor.b32  	%r5532, %r5530, %r5531;
	shr.u32 	%r5533, %r5516, 10;
	xor.b32  	%r5534, %r5532, %r5533;
	add.s32 	%r5535, %r5534, %r5451;
	shf.l.wrap.b32 	%r5536, %r5347, %r5347, 25;
	shf.l.wrap.b32 	%r5537, %r5347, %r5347, 14;
	xor.b32  	%r5538, %r5536, %r5537;
	shr.u32 	%r5539, %r5347, 3;
	xor.b32  	%r5540, %r5538, %r5539;
	add.s32 	%r5541, %r5535, %r5334;
	add.s32 	%r5542, %r5541, %r5540;
	shf.l.wrap.b32 	%r5543, %r5529, %r5529, 15;
	shf.l.wrap.b32 	%r5544, %r5529, %r5529, 13;
	xor.b32  	%r5545, %r5543, %r5544;
	shr.u32 	%r5546, %r5529, 10;
	xor.b32  	%r5547, %r5545, %r5546;
	add.s32 	%r5548, %r5547, %r5464;
	shf.l.wrap.b32 	%r5549, %r5360, %r5360, 25;
	shf.l.wrap.b32 	%r5550, %r5360, %r5360, 14;
	xor.b32  	%r5551, %r5549, %r5550;
	shr.u32 	%r5552, %r5360, 3;
	xor.b32  	%r5553, %r5551, %r5552;
	add.s32 	%r5554, %r5548, %r5347;
	add.s32 	%r5555, %r5554, %r5553;
	shf.l.wrap.b32 	%r5556, %r5542, %r5542, 15;
	shf.l.wrap.b32 	%r5557, %r5542, %r5542, 13;
	xor.b32  	%r5558, %r5556, %r5557;
	shr.u32 	%r5559, %r5542, 10;
	xor.b32  	%r5560, %r5558, %r5559;
	add.s32 	%r5561, %r5560, %r5477;
	shf.l.wrap.b32 	%r5562, %r5373, %r5373, 25;
	shf.l.wrap.b32 	%r5563, %r5373, %r5373, 14;
	xor.b32  	%r5564, %r5562, %r5563;
	shr.u32 	%r5565, %r5373, 3;
	xor.b32  	%r5566, %r5564, %r5565;
	add.s32 	%r5567, %r5561, %r5360;
	add.s32 	%r5568, %r5567, %r5566;
	shf.l.wrap.b32 	%r5569, %r5555, %r5555, 15;
	shf.l.wrap.b32 	%r5570, %r5555, %r5555, 13;
	xor.b32  	%r5571, %r5569, %r5570;
	shr.u32 	%r5572, %r5555, 10;
	xor.b32  	%r5573, %r5571, %r5572;
	add.s32 	%r5574, %r5573, %r5490;
	shf.l.wrap.b32 	%r5575, %r5386, %r5386, 25;
	shf.l.wrap.b32 	%r5576, %r5386, %r5386, 14;
	xor.b32  	%r5577, %r5575, %r5576;
	shr.u32 	%r5578, %r5386, 3;
	xor.b32  	%r5579, %r5577, %r5578;
	add.s32 	%r5580, %r5574, %r5373;
	add.s32 	%r5581, %r5580, %r5579;
	shf.l.wrap.b32 	%r5582, %r5568, %r5568, 15;
	shf.l.wrap.b32 	%r5583, %r5568, %r5568, 13;
	xor.b32  	%r5584, %r5582, %r5583;
	shr.u32 	%r5585, %r5568, 10;
	xor.b32  	%r5586, %r5584, %r5585;
	add.s32 	%r5587, %r5586, %r5503;
	shf.l.wrap.b32 	%r5588, %r5399, %r5399, 25;
	shf.l.wrap.b32 	%r5589, %r5399, %r5399, 14;
	xor.b32  	%r5590, %r5588, %r5589;
	shr.u32 	%r5591, %r5399, 3;
	xor.b32  	%r5592, %r5590, %r5591;
	add.s32 	%r5593, %r5587, %r5386;
	add.s32 	%r5594, %r5593, %r5592;
	shf.l.wrap.b32 	%r5595, %r5581, %r5581, 15;
	shf.l.wrap.b32 	%r5596, %r5581, %r5581, 13;
	xor.b32  	%r5597, %r5595, %r5596;
	shr.u32 	%r5598, %r5581, 10;
	xor.b32  	%r5599, %r5597, %r5598;
	add.s32 	%r5600, %r5599, %r5516;
	shf.l.wrap.b32 	%r5601, %r5412, %r5412, 25;
	shf.l.wrap.b32 	%r5602, %r5412, %r5412, 14;
	xor.b32  	%r5603, %r5601, %r5602;
	shr.u32 	%r5604, %r5412, 3;
	xor.b32  	%r5605, %r5603, %r5604;
	add.s32 	%r5606, %r5600, %r5399;
	add.s32 	%r5607, %r5606, %r5605;
	shf.l.wrap.b32 	%r5608, %r5594, %r5594, 15;
	shf.l.wrap.b32 	%r5609, %r5594, %r5594, 13;
	xor.b32  	%r5610, %r5608, %r5609;
	shr.u32 	%r5611, %r5594, 10;
	xor.b32  	%r5612, %r5610, %r5611;
	add.s32 	%r5613, %r5612, %r5529;
	shf.l.wrap.b32 	%r5614, %r5425, %r5425, 25;
	shf.l.wrap.b32 	%r5615, %r5425, %r5425, 14;
	xor.b32  	%r5616, %r5614, %r5615;
	shr.u32 	%r5617, %r5425, 3;
	xor.b32  	%r5618, %r5616, %r5617;
	add.s32 	%r5619, %r5613, %r5412;
	add.s32 	%r5620, %r5619, %r5618;
	shf.l.wrap.b32 	%r5621, %r5607, %r5607, 15;
	shf.l.wrap.b32 	%r5622, %r5607, %r5607, 13;
	xor.b32  	%r5623, %r5621, %r5622;
	shr.u32 	%r5624, %r5607, 10;
	xor.b32  	%r5625, %r5623, %r5624;
	add.s32 	%r5626, %r5625, %r5542;
	shf.l.wrap.b32 	%r5627, %r5438, %r5438, 25;
	shf.l.wrap.b32 	%r5628, %r5438, %r5438, 14;
	xor.b32  	%r5629, %r5627, %r5628;
	shr.u32 	%r5630, %r5438, 3;
	xor.b32  	%r5631, %r5629, %r5630;
	add.s32 	%r5632, %r5626, %r5425;
	add.s32 	%r5633, %r5632, %r5631;
	shf.l.wrap.b32 	%r5634, %r5620, %r5620, 15;
	shf.l.wrap.b32 	%r5635, %r5620, %r5620, 13;
	xor.b32  	%r5636, %r5634, %r5635;
	shr.u32 	%r5637, %r5620, 10;
	xor.b32  	%r5638, %r5636, %r5637;
	add.s32 	%r5639, %r5638, %r5555;
	shf.l.wrap.b32 	%r5640, %r5451, %r5451, 25;
	shf.l.wrap.b32 	%r5641, %r5451, %r5451, 14;
	xor.b32  	%r5642, %r5640, %r5641;
	shr.u32 	%r5643, %r5451, 3;
	xor.b32  	%r5644, %r5642, %r5643;
	add.s32 	%r5645, %r5639, %r5438;
	add.s32 	%r5646, %r5645, %r5644;
	shf.l.wrap.b32 	%r5647, %r5633, %r5633, 15;
	shf.l.wrap.b32 	%r5648, %r5633, %r5633, 13;
	xor.b32  	%r5649, %r5647, %r5648;
	shr.u32 	%r5650, %r5633, 10;
	xor.b32  	%r5651, %r5649, %r5650;
	add.s32 	%r5652, %r5651, %r5568;
	shf.l.wrap.b32 	%r5653, %r5464, %r5464, 25;
	shf.l.wrap.b32 	%r5654, %r5464, %r5464, 14;
	xor.b32  	%r5655, %r5653, %r5654;
	shr.u32 	%r5656, %r5464, 3;
	xor.b32  	%r5657, %r5655, %r5656;
	add.s32 	%r5658, %r5652, %r5451;
	add.s32 	%r5659, %r5658, %r5657;
	shf.l.wrap.b32 	%r5660, %r5646, %r5646, 15;
	shf.l.wrap.b32 	%r5661, %r5646, %r5646, 13;
	xor.b32  	%r5662, %r5660, %r5661;
	shr.u32 	%r5663, %r5646, 10;
	xor.b32  	%r5664, %r5662, %r5663;
	add.s32 	%r5665, %r5664, %r5581;
	shf.l.wrap.b32 	%r5666, %r5477, %r5477, 25;
	shf.l.wrap.b32 	%r5667, %r5477, %r5477, 14;
	xor.b32  	%r5668, %r5666, %r5667;
	shr.u32 	%r5669, %r5477, 3;
	xor.b32  	%r5670, %r5668, %r5669;
	add.s32 	%r5671, %r5665, %r5464;
	add.s32 	%r5672, %r5671, %r5670;
	shf.l.wrap.b32 	%r5673, %r5659, %r5659, 15;
	shf.l.wrap.b32 	%r5674, %r5659, %r5659, 13;
	xor.b32  	%r5675, %r5673, %r5674;
	shr.u32 	%r5676, %r5659, 10;
	xor.b32  	%r5677, %r5675, %r5676;
	add.s32 	%r5678, %r5677, %r5594;
	shf.l.wrap.b32 	%r5679, %r5490, %r5490, 25;
	shf.l.wrap.b32 	%r5680, %r5490, %r5490, 14;
	xor.b32  	%r5681, %r5679, %r5680;
	shr.u32 	%r5682, %r5490, 3;
	xor.b32  	%r5683, %r5681, %r5682;
	add.s32 	%r5684, %r5678, %r5477;
	add.s32 	%r5685, %r5684, %r5683;
	shf.l.wrap.b32 	%r5686, %r5672, %r5672, 15;
	shf.l.wrap.b32 	%r5687, %r5672, %r5672, 13;
	xor.b32  	%r5688, %r5686, %r5687;
	shr.u32 	%r5689, %r5672, 10;
	xor.b32  	%r5690, %r5688, %r5689;
	add.s32 	%r5691, %r5690, %r5607;
	shf.l.wrap.b32 	%r5692, %r5503, %r5503, 25;
	shf.l.wrap.b32 	%r5693, %r5503, %r5503, 14;
	xor.b32  	%r5694, %r5692, %r5693;
	shr.u32 	%r5695, %r5503, 3;
	xor.b32  	%r5696, %r5694, %r5695;
	add.s32 	%r5697, %r5691, %r5490;
	add.s32 	%r5698, %r5697, %r5696;
	shf.l.wrap.b32 	%r5699, %r5685, %r5685, 15;
	shf.l.wrap.b32 	%r5700, %r5685, %r5685, 13;
	xor.b32  	%r5701, %r5699, %r5700;
	shr.u32 	%r5702, %r5685, 10;
	xor.b32  	%r5703, %r5701, %r5702;
	add.s32 	%r5704, %r5703, %r5620;
	shf.l.wrap.b32 	%r5705, %r5516, %r5516, 25;
	shf.l.wrap.b32 	%r5706, %r5516, %r5516, 14;
	xor.b32  	%r5707, %r5705, %r5706;
	shr.u32 	%r5708, %r5516, 3;
	xor.b32  	%r5709, %r5707, %r5708;
	add.s32 	%r5710, %r5704, %r5503;
	add.s32 	%r5711, %r5710, %r5709;
	shf.l.wrap.b32 	%r5712, %r5698, %r5698, 15;
	shf.l.wrap.b32 	%r5713, %r5698, %r5698, 13;
	xor.b32  	%r5714, %r5712, %r5713;
	shr.u32 	%r5715, %r5698, 10;
	xor.b32  	%r5716, %r5714, %r5715;
	add.s32 	%r5717, %r5716, %r5633;
	shf.l.wrap.b32 	%r5718, %r5529, %r5529, 25;
	shf.l.wrap.b32 	%r5719, %r5529, %r5529, 14;
	xor.b32  	%r5720, %r5718, %r5719;
	shr.u32 	%r5721, %r5529, 3;
	xor.b32  	%r5722, %r5720, %r5721;
	add.s32 	%r5723, %r5717, %r5516;
	add.s32 	%r5724, %r5723, %r5722;
	shf.l.wrap.b32 	%r5725, %r5711, %r5711, 15;
	shf.l.wrap.b32 	%r5726, %r5711, %r5711, 13;
	xor.b32  	%r5727, %r5725, %r5726;
	shr.u32 	%r5728, %r5711, 10;
	xor.b32  	%r5729, %r5727, %r5728;
	add.s32 	%r5730, %r5729, %r5646;
	shf.l.wrap.b32 	%r5731, %r5542, %r5542, 25;
	shf.l.wrap.b32 	%r5732, %r5542, %r5542, 14;
	xor.b32  	%r5733, %r5731, %r5732;
	shr.u32 	%r5734, %r5542, 3;
	xor.b32  	%r5735, %r5733, %r5734;
	add.s32 	%r5736, %r5730, %r5529;
	add.s32 	%r5737, %r5736, %r5735;
	shf.l.wrap.b32 	%r5738, %r5724, %r5724, 15;
	shf.l.wrap.b32 	%r5739, %r5724, %r5724, 13;
	xor.b32  	%r5740, %r5738, %r5739;
	shr.u32 	%r5741, %r5724, 10;
	xor.b32  	%r5742, %r5740, %r5741;
	add.s32 	%r5743, %r5742, %r5659;
	shf.l.wrap.b32 	%r5744, %r5555, %r5555, 25;
	shf.l.wrap.b32 	%r5745, %r5555, %r5555, 14;
	xor.b32  	%r5746, %r5744, %r5745;
	shr.u32 	%r5747, %r5555, 3;
	xor.b32  	%r5748, %r5746, %r5747;
	add.s32 	%r5749, %r5743, %r5542;
	add.s32 	%r5750, %r5749, %r5748;
	shf.l.wrap.b32 	%r5751, %r5737, %r5737, 15;
	shf.l.wrap.b32 	%r5752, %r5737, %r5737, 13;
	xor.b32  	%r5753, %r5751, %r5752;
	shr.u32 	%r5754, %r5737, 10;
	xor.b32  	%r5755, %r5753, %r5754;
	add.s32 	%r5756, %r5755, %r5672;
	shf.l.wrap.b32 	%r5757, %r5568, %r5568, 25;
	shf.l.wrap.b32 	%r5758, %r5568, %r5568, 14;
	xor.b32  	%r5759, %r5757, %r5758;
	shr.u32 	%r5760, %r5568, 3;
	xor.b32  	%r5761, %r5759, %r5760;
	add.s32 	%r5762, %r5756, %r5555;
	add.s32 	%r5763, %r5762, %r5761;
	shf.l.wrap.b32 	%r5764, %r5750, %r5750, 15;
	shf.l.wrap.b32 	%r5765, %r5750, %r5750, 13;
	xor.b32  	%r5766, %r5764, %r5765;
	shr.u32 	%r5767, %r5750, 10;
	xor.b32  	%r5768, %r5766, %r5767;
	add.s32 	%r5769, %r5768, %r5685;
	shf.l.wrap.b32 	%r5770, %r5581, %r5581, 25;
	shf.l.wrap.b32 	%r5771, %r5581, %r5581, 14;
	xor.b32  	%r5772, %r5770, %r5771;
	shr.u32 	%r5773, %r5581, 3;
	xor.b32  	%r5774, %r5772, %r5773;
	add.s32 	%r5775, %r5769, %r5568;
	add.s32 	%r5776, %r5775, %r5774;
	shf.l.wrap.b32 	%r5777, %r5763, %r5763, 15;
	shf.l.wrap.b32 	%r5778, %r5763, %r5763, 13;
	xor.b32  	%r5779, %r5777, %r5778;
	shr.u32 	%r5780, %r5763, 10;
	xor.b32  	%r5781, %r5779, %r5780;
	add.s32 	%r5782, %r5781, %r5698;
	shf.l.wrap.b32 	%r5783, %r5594, %r5594, 25;
	shf.l.wrap.b32 	%r5784, %r5594, %r5594, 14;
	xor.b32  	%r5785, %r5783, %r5784;
	shr.u32 	%r5786, %r5594, 3;
	xor.b32  	%r5787, %r5785, %r5786;
	add.s32 	%r5788, %r5782, %r5581;
	add.s32 	%r5789, %r5788, %r5787;
	shf.l.wrap.b32 	%r5790, %r5776, %r5776, 15;
	shf.l.wrap.b32 	%r5791, %r5776, %r5776, 13;
	xor.b32  	%r5792, %r5790, %r5791;
	shr.u32 	%r5793, %r5776, 10;
	xor.b32  	%r5794, %r5792, %r5793;
	add.s32 	%r5795, %r5794, %r5711;
	shf.l.wrap.b32 	%r5796, %r5607, %r5607, 25;
	shf.l.wrap.b32 	%r5797, %r5607, %r5607, 14;
	xor.b32  	%r5798, %r5796, %r5797;
	shr.u32 	%r5799, %r5607, 3;
	xor.b32  	%r5800, %r5798, %r5799;
	add.s32 	%r5801, %r5795, %r5594;
	add.s32 	%r5802, %r5801, %r5800;
	shf.l.wrap.b32 	%r5803, %r5789, %r5789, 15;
	shf.l.wrap.b32 	%r5804, %r5789, %r5789, 13;
	xor.b32  	%r5805, %r5803, %r5804;
	shr.u32 	%r5806, %r5789, 10;
	xor.b32  	%r5807, %r5805, %r5806;
	add.s32 	%r5808, %r5807, %r5724;
	shf.l.wrap.b32 	%r5809, %r5620, %r5620, 25;
	shf.l.wrap.b32 	%r5810, %r5620, %r5620, 14;
	xor.b32  	%r5811, %r5809, %r5810;
	shr.u32 	%r5812, %r5620, 3;
	xor.b32  	%r5813, %r5811, %r5812;
	add.s32 	%r5814, %r5808, %r5607;
	add.s32 	%r5815, %r5814, %r5813;
	shf.l.wrap.b32 	%r5816, %r5802, %r5802, 15;
	shf.l.wrap.b32 	%r5817, %r5802, %r5802, 13;
	xor.b32  	%r5818, %r5816, %r5817;
	shr.u32 	%r5819, %r5802, 10;
	xor.b32  	%r5820, %r5818, %r5819;
	add.s32 	%r5821, %r5820, %r5737;
	shf.l.wrap.b32 	%r5822, %r5633, %r5633, 25;
	shf.l.wrap.b32 	%r5823, %r5633, %r5633, 14;
	xor.b32  	%r5824, %r5822, %r5823;
	shr.u32 	%r5825, %r5633, 3;
	xor.b32  	%r5826, %r5824, %r5825;
	add.s32 	%r5827, %r5821, %r5620;
	add.s32 	%r5828, %r5827, %r5826;
	shf.l.wrap.b32 	%r5829, %r5815, %r5815, 15;
	shf.l.wrap.b32 	%r5830, %r5815, %r5815, 13;
	xor.b32  	%r5831, %r5829, %r5830;
	shr.u32 	%r5832, %r5815, 10;
	xor.b32  	%r5833, %r5831, %r5832;
	add.s32 	%r5834, %r5833, %r5750;
	shf.l.wrap.b32 	%r5835, %r5646, %r5646, 25;
	shf.l.wrap.b32 	%r5836, %r5646, %r5646, 14;
	xor.b32  	%r5837, %r5835, %r5836;
	shr.u32 	%r5838, %r5646, 3;
	xor.b32  	%r5839, %r5837, %r5838;
	add.s32 	%r5840, %r5834, %r5633;
	add.s32 	%r5841, %r5840, %r5839;
	shf.l.wrap.b32 	%r5842, %r5828, %r5828, 15;
	shf.l.wrap.b32 	%r5843, %r5828, %r5828, 13;
	xor.b32  	%r5844, %r5842, %r5843;
	shr.u32 	%r5845, %r5828, 10;
	xor.b32  	%r5846, %r5844, %r5845;
	add.s32 	%r5847, %r5846, %r5763;
	shf.l.wrap.b32 	%r5848, %r5659, %r5659, 25;
	shf.l.wrap.b32 	%r5849, %r5659, %r5659, 14;
	xor.b32  	%r5850, %r5848, %r5849;
	shr.u32 	%r5851, %r5659, 3;
	xor.b32  	%r5852, %r5850, %r5851;
	add.s32 	%r5853, %r5847, %r5646;
	add.s32 	%r5854, %r5853, %r5852;
	shf.l.wrap.b32 	%r5855, %r5841, %r5841, 15;
	shf.l.wrap.b32 	%r5856, %r5841, %r5841, 13;
	xor.b32  	%r5857, %r5855, %r5856;
	shr.u32 	%r5858, %r5841, 10;
	xor.b32  	%r5859, %r5857, %r5858;
	add.s32 	%r5860, %r5859, %r5776;
	shf.l.wrap.b32 	%r5861, %r5672, %r5672, 25;
	shf.l.wrap.b32 	%r5862, %r5672, %r5672, 14;
	xor.b32  	%r5863, %r5861, %r5862;
	shr.u32 	%r5864, %r5672, 3;
	xor.b32  	%r5865, %r5863, %r5864;
	add.s32 	%r5866, %r5860, %r5659;
	add.s32 	%r5867, %r5866, %r5865;
	shf.l.wrap.b32 	%r5868, %r5854, %r5854, 15;
	shf.l.wrap.b32 	%r5869, %r5854, %r5854, 13;
	xor.b32  	%r5870, %r5868, %r5869;
	shr.u32 	%r5871, %r5854, 10;
	xor.b32  	%r5872, %r5870, %r5871;
	add.s32 	%r5873, %r5872, %r5789;
	shf.l.wrap.b32 	%r5874, %r5685, %r5685, 25;
	shf.l.wrap.b32 	%r5875, %r5685, %r5685, 14;
	xor.b32  	%r5876, %r5874, %r5875;
	shr.u32 	%r5877, %r5685, 3;
	xor.b32  	%r5878, %r5876, %r5877;
	add.s32 	%r5879, %r5873, %r5672;
	add.s32 	%r5880, %r5879, %r5878;
	shf.l.wrap.b32 	%r5881, %r5867, %r5867, 15;
	shf.l.wrap.b32 	%r5882, %r5867, %r5867, 13;
	xor.b32  	%r5883, %r5881, %r5882;
	shr.u32 	%r5884, %r5867, 10;
	xor.b32  	%r5885, %r5883, %r5884;
	add.s32 	%r5886, %r5885, %r5802;
	shf.l.wrap.b32 	%r5887, %r5698, %r5698, 25;
	shf.l.wrap.b32 	%r5888, %r5698, %r5698, 14;
	xor.b32  	%r5889, %r5887, %r5888;
	shr.u32 	%r5890, %r5698, 3;
	xor.b32  	%r5891, %r5889, %r5890;
	add.s32 	%r5892, %r5886, %r5685;
	add.s32 	%r5893, %r5892, %r5891;
	shf.l.wrap.b32 	%r5894, %r5880, %r5880, 15;
	shf.l.wrap.b32 	%r5895, %r5880, %r5880, 13;
	xor.b32  	%r5896, %r5894, %r5895;
	shr.u32 	%r5897, %r5880, 10;
	xor.b32  	%r5898, %r5896, %r5897;
	add.s32 	%r5899, %r5898, %r5815;
	shf.l.wrap.b32 	%r5900, %r5711, %r5711, 25;
	shf.l.wrap.b32 	%r5901, %r5711, %r5711, 14;
	xor.b32  	%r5902, %r5900, %r5901;
	shr.u32 	%r5903, %r5711, 3;
	xor.b32  	%r5904, %r5902, %r5903;
	add.s32 	%r5905, %r5899, %r5698;
	add.s32 	%r5906, %r5905, %r5904;
	shf.l.wrap.b32 	%r5907, %r5893, %r5893, 15;
	shf.l.wrap.b32 	%r5908, %r5893, %r5893, 13;
	xor.b32  	%r5909, %r5907, %r5908;
	shr.u32 	%r5910, %r5893, 10;
	xor.b32  	%r5911, %r5909, %r5910;
	add.s32 	%r5912, %r5911, %r5828;
	shf.l.wrap.b32 	%r5913, %r5724, %r5724, 25;
	shf.l.wrap.b32 	%r5914, %r5724, %r5724, 14;
	xor.b32  	%r5915, %r5913, %r5914;
	shr.u32 	%r5916, %r5724, 3;
	xor.b32  	%r5917, %r5915, %r5916;
	add.s32 	%r5918, %r5912, %r5711;
	add.s32 	%r5919, %r5918, %r5917;
	shf.l.wrap.b32 	%r5920, %r5906, %r5906, 15;
	shf.l.wrap.b32 	%r5921, %r5906, %r5906, 13;
	xor.b32  	%r5922, %r5920, %r5921;
	shr.u32 	%r5923, %r5906, 10;
	xor.b32  	%r5924, %r5922, %r5923;
	add.s32 	%r5925, %r5924, %r5841;
	shf.l.wrap.b32 	%r5926, %r5737, %r5737, 25;
	shf.l.wrap.b32 	%r5927, %r5737, %r5737, 14;
	xor.b32  	%r5928, %r5926, %r5927;
	shr.u32 	%r5929, %r5737, 3;
	xor.b32  	%r5930, %r5928, %r5929;
	add.s32 	%r5931, %r5925, %r5724;
	add.s32 	%r5932, %r5931, %r5930;
	shf.l.wrap.b32 	%r5933, %r5919, %r5919, 15;
	shf.l.wrap.b32 	%r5934, %r5919, %r5919, 13;
	xor.b32  	%r5935, %r5933, %r5934;
	shr.u32 	%r5936, %r5919, 10;
	xor.b32  	%r5937, %r5935, %r5936;
	add.s32 	%r5938, %r5937, %r5854;
	shf.l.wrap.b32 	%r5939, %r5750, %r5750, 25;
	shf.l.wrap.b32 	%r5940, %r5750, %r5750, 14;
	xor.b32  	%r5941, %r5939, %r5940;
	shr.u32 	%r5942, %r5750, 3;
	xor.b32  	%r5943, %r5941, %r5942;
	add.s32 	%r5944, %r5938, %r5737;
	add.s32 	%r5945, %r5944, %r5943;
	ld.local.v2.u32 	{%r5946, %r5947}, [%rd1+104];
	ld.local.v2.u32 	{%r5948, %r5949}, [%rd1+96];
	ld.local.v2.u32 	{%r5950, %r5951}, [%rd1+88];
	ld.local.v2.u32 	{%r5952, %r5953}, [%rd1+80];
	shf.l.wrap.b32 	%r5954, %r5948, %r5948, 26;
	shf.l.wrap.b32 	%r5955, %r5948, %r5948, 21;
	xor.b32  	%r5956, %r5954, %r5955;
	shf.l.wrap.b32 	%r5957, %r5948, %r5948, 7;
	xor.b32  	%r5958, %r5956, %r5957;
	and.b32  	%r5959, %r5948, %r5949;
	not.b32 	%r5960, %r5948;
	and.b32  	%r5961, %r5946, %r5960;
	or.b32  	%r5962, %r5959, %r5961;
	ld.const.u32 	%r5963, [dev_k];
	add.s32 	%r5964, %r5962, %r5947;
	add.s32 	%r5965, %r5964, %r5958;
	add.s32 	%r5966, %r5965, %r5963;
	add.s32 	%r5967, %r5966, %r5151;
	shf.l.wrap.b32 	%r5968, %r5952, %r5952, 30;
	shf.l.wrap.b32 	%r5969, %r5952, %r5952, 19;
	xor.b32  	%r5970, %r5968, %r5969;
	shf.l.wrap.b32 	%r5971, %r5952, %r5952, 10;
	xor.b32  	%r5972, %r5970, %r5971;
	xor.b32  	%r5973, %r5953, %r5950;
	and.b32  	%r5974, %r5952, %r5973;
	and.b32  	%r5975, %r5953, %r5950;
	xor.b32  	%r5976, %r5974, %r5975;
	add.s32 	%r5977, %r5972, %r5976;
	add.s32 	%r5978, %r5967, %r5951;
	add.s32 	%r5979, %r5977, %r5967;
	shf.l.wrap.b32 	%r5980, %r5978, %r5978, 26;
	shf.l.wrap.b32 	%r5981, %r5978, %r5978, 21;
	xor.b32  	%r5982, %r5980, %r5981;
	shf.l.wrap.b32 	%r5983, %r5978, %r5978, 7;
	xor.b32  	%r5984, %r5982, %r5983;
	and.b32  	%r5985, %r5978, %r5948;
	not.b32 	%r5986, %r5978;
	and.b32  	%r5987, %r5949, %r5986;
	or.b32  	%r5988, %r5985, %r5987;
	ld.const.u32 	%r5989, [dev_k+4];
	add.s32 	%r5990, %r5988, %r5946;
	add.s32 	%r5991, %r5990, %r5984;
	add.s32 	%r5992, %r5991, %r5989;
	add.s32 	%r5993, %r5992, %r5159;
	shf.l.wrap.b32 	%r5994, %r5979, %r5979, 30;
	shf.l.wrap.b32 	%r5995, %r5979, %r5979, 19;
	xor.b32  	%r5996, %r5994, %r5995;
	shf.l.wrap.b32 	%r5997, %r5979, %r5979, 10;
	xor.b32  	%r5998, %r5996, %r5997;
	xor.b32  	%r5999, %r5952, %r5953;
	and.b32  	%r6000, %r5979, %r5999;
	and.b32  	%r6001, %r5952, %r5953;
	xor.b32  	%r6002, %r6000, %r6001;
	add.s32 	%r6003, %r5998, %r6002;
	add.s32 	%r6004, %r5993, %r5950;
	add.s32 	%r6005, %r6003, %r5993;
	shf.l.wrap.b32 	%r6006, %r6004, %r6004, 26;
	shf.l.wrap.b32 	%r6007, %r6004, %r6004, 21;
	xor.b32  	%r6008, %r6006, %r6007;
	shf.l.wrap.b32 	%r6009, %r6004, %r6004, 7;
	xor.b32  	%r6010, %r6008, %r6009;
	and.b32  	%r6011, %r6004, %r5978;
	not.b32 	%r6012, %r6004;
	and.b32  	%r6013, %r5948, %r6012;
	or.b32  	%r6014, %r6011, %r6013;
	ld.const.u32 	%r6015, [dev_k+8];
	add.s32 	%r6016, %r6014, %r5949;
	add.s32 	%r6017, %r6016, %r6010;
	add.s32 	%r6018, %r6017, %r6015;
	add.s32 	%r6019, %r6018, %r5175;
	shf.l.wrap.b32 	%r6020, %r6005, %r6005, 30;
	shf.l.wrap.b32 	%r6021, %r6005, %r6005, 19;
	xor.b32  	%r6022, %r6020, %r6021;
	shf.l.wrap.b32 	%r6023, %r6005, %r6005, 10;
	xor.b32  	%r6024, %r6022, %r6023;
	xor.b32  	%r6025, %r5979, %r5952;
	and.b32  	%r6026, %r6005, %r6025;
	and.b32  	%r6027, %r5979, %r5952;
	xor.b32  	%r6028, %r6026, %r6027;
	add.s32 	%r6029, %r6024, %r6028;
	add.s32 	%r6030, %r6019, %r5953;
	add.s32 	%r6031, %r6029, %r6019;
	shf.l.wrap.b32 	%r6032, %r6030, %r6030, 26;
	shf.l.wrap.b32 	%r6033, %r6030, %r6030, 21;
	xor.b32  	%r6034, %r6032, %r6033;
	shf.l.wrap.b32 	%r6035, %r6030, %r6030, 7;
	xor.b32  	%r6036, %r6034, %r6035;
	and.b32  	%r6037, %r6030, %r6004;
	not.b32 	%r6038, %r6030;
	and.b32  	%r6039, %r5978, %r6038;
	or.b32  	%r6040, %r6037, %r6039;
	ld.const.u32 	%r6041, [dev_k+12];
	add.s32 	%r6042, %r6040, %r5948;
	add.s32 	%r6043, %r6042, %r6036;
	add.s32 	%r6044, %r6043, %r6041;
	add.s32 	%r6045, %r6044, %r5183;
	shf.l.wrap.b32 	%r6046, %r6031, %r6031, 30;
	shf.l.wrap.b32 	%r6047, %r6031, %r6031, 19;
	xor.b32  	%r6048, %r6046, %r6047;
	shf.l.wrap.b32 	%r6049, %r6031, %r6031, 10;
	xor.b32  	%r6050, %r6048, %r6049;
	xor.b32  	%r6051, %r6005, %r5979;
	and.b32  	%r6052, %r6031, %r6051;
	and.b32  	%r6053, %r6005, %r5979;
	xor.b32  	%r6054, %r6052, %r6053;
	add.s32 	%r6055, %r6050, %r6054;
	add.s32 	%r6056, %r6045, %r5952;
	add.s32 	%r6057, %r6055, %r6045;
	shf.l.wrap.b32 	%r6058, %r6056, %r6056, 26;
	shf.l.wrap.b32 	%r6059, %r6056, %r6056, 21;
	xor.b32  	%r6060, %r6058, %r6059;
	shf.l.wrap.b32 	%r6061, %r6056, %r6056, 7;
	xor.b32  	%r6062, %r6060, %r6061;
	and.b32  	%r6063, %r6056, %r6030;
	not.b32 	%r6064, %r6056;
	and.b32  	%r6065, %r6004, %r6064;
	or.b32  	%r6066, %r6063, %r6065;
	ld.const.u32 	%r6067, [dev_k+16];
	add.s32 	%r6068, %r6066, %r5978;
	add.s32 	%r6069, %r6068, %r6062;
	add.s32 	%r6070, %r6069, %r6067;
	add.s32 	%r6071, %r6070, %r5199;
	shf.l.wrap.b32 	%r6072, %r6057, %r6057, 30;
	shf.l.wrap.b32 	%r6073, %r6057, %r6057, 19;
	xor.b32  	%r6074, %r6072, %r6073;
	shf.l.wrap.b32 	%r6075, %r6057, %r6057, 10;
	xor.b32  	%r6076, %r6074, %r6075;
	xor.b32  	%r6077, %r6031, %r6005;
	and.b32  	%r6078, %r6057, %r6077;
	and.b32  	%r6079, %r6031, %r6005;
	xor.b32  	%r6080, %r6078, %r6079;
	add.s32 	%r6081, %r6076, %r6080;
	add.s32 	%r6082, %r6071, %r5979;
	add.s32 	%r6083, %r6081, %r6071;
	shf.l.wrap.b32 	%r6084, %r6082, %r6082, 26;
	shf.l.wrap.b32 	%r6085, %r6082, %r6082, 21;
	xor.b32  	%r6086, %r6084, %r6085;
	shf.l.wrap.b32 	%r6087, %r6082, %r6082, 7;
	xor.b32  	%r6088, %r6086, %r6087;
	and.b32  	%r6089, %r6082, %r6056;
	not.b32 	%r6090, %r6082;
	and.b32  	%r6091, %r6030, %r6090;
	or.b32  	%r6092, %r6089, %r6091;
	ld.const.u32 	%r6093, [dev_k+20];
	add.s32 	%r6094, %r6092, %r6004;
	add.s32 	%r6095, %r6094, %r6088;
	add.s32 	%r6096, %r6095, %r6093;
	add.s32 	%r6097, %r6096, %r5207;
	shf.l.wrap.b32 	%r6098, %r6083, %r6083, 30;
	shf.l.wrap.b32 	%r6099, %r6083, %r6083, 19;
	xor.b32  	%r6100, %r6098, %r6099;
	shf.l.wrap.b32 	%r6101, %r6083, %r6083, 10;
	xor.b32  	%r6102, %r6100, %r6101;
	xor.b32  	%r6103, %r6057, %r6031;
	and.b32  	%r6104, %r6083, %r6103;
	and.b32  	%r6105, %r6057, %r6031;
	xor.b32  	%r6106, %r6104, %r6105;
	add.s32 	%r6107, %r6102, %r6106;
	add.s32 	%r6108, %r6097, %r6005;
	add.s32 	%r6109, %r6107, %r6097;
	shf.l.wrap.b32 	%r6110, %r6108, %r6108, 26;
	shf.l.wrap.b32 	%r6111, %r6108, %r6108, 21;
	xor.b32  	%r6112, %r6110, %r6111;
	shf.l.wrap.b32 	%r6113, %r6108, %r6108, 7;
	xor.b32  	%r6114, %r6112, %r6113;
	and.b32  	%r6115, %r6108, %r6082;
	not.b32 	%r6116, %r6108;
	and.b32  	%r6117, %r6056, %r6116;
	or.b32  	%r6118, %r6115, %r6117;
	ld.const.u32 	%r6119, [dev_k+24];
	add.s32 	%r6120, %r6118, %r6030;
	add.s32 	%r6121, %r6120, %r6114;
	add.s32 	%r6122, %r6121, %r6119;
	add.s32 	%r6123, %r6122, %r5223;
	shf.l.wrap.b32 	%r6124, %r6109, %r6109, 30;
	shf.l.wrap.b32 	%r6125, %r6109, %r6109, 19;
	xor.b32  	%r6126, %r6124, %r6125;
	shf.l.wrap.b32 	%r6127, %r6109, %r6109, 10;
	xor.b32  	%r6128, %r6126, %r6127;
	xor.b32  	%r6129, %r6083, %r6057;
	and.b32  	%r6130, %r6109, %r6129;
	and.b32  	%r6131, %r6083, %r6057;
	xor.b32  	%r6132, %r6130, %r6131;
	add.s32 	%r6133, %r6128, %r6132;
	add.s32 	%r6134, %r6123, %r6031;
	add.s32 	%r6135, %r6133, %r6123;
	shf.l.wrap.b32 	%r6136, %r6134, %r6134, 26;
	shf.l.wrap.b32 	%r6137, %r6134, %r6134, 21;
	xor.b32  	%r6138, %r6136, %r6137;
	shf.l.wrap.b32 	%r6139, %r6134, %r6134, 7;
	xor.b32  	%r6140, %r6138, %r6139;
	and.b32  	%r6141, %r6134, %r6108;
	not.b32 	%r6142, %r6134;
	and.b32  	%r6143, %r6082, %r6142;
	or.b32  	%r6144, %r6141, %r6143;
	ld.const.u32 	%r6145, [dev_k+28];
	add.s32 	%r6146, %r6144, %r6056;
	add.s32 	%r6147, %r6146, %r6140;
	add.s32 	%r6148, %r6147, %r6145;
	add.s32 	%r6149, %r6148, %r5231;
	shf.l.wrap.b32 	%r6150, %r6135, %r6135, 30;
	shf.l.wrap.b32 	%r6151, %r6135, %r6135, 19;
	xor.b32  	%r6152, %r6150, %r6151;
	shf.l.wrap.b32 	%r6153, %r6135, %r6135, 10;
	xor.b32  	%r6154, %r6152, %r6153;
	xor.b32  	%r6155, %r6109, %r6083;
	and.b32  	%r6156, %r6135, %r6155;
	and.b32  	%r6157, %r6109, %r6083;
	xor.b32  	%r6158, %r6156, %r6157;
	add.s32 	%r6159, %r6154, %r6158;
	add.s32 	%r6160, %r6149, %r6057;
	add.s32 	%r6161, %r6159, %r6149;
	shf.l.wrap.b32 	%r6162, %r6160, %r6160, 26;
	shf.l.wrap.b32 	%r6163, %r6160, %r6160, 21;
	xor.b32  	%r6164, %r6162, %r6163;
	shf.l.wrap.b32 	%r6165, %r6160, %r6160, 7;
	xor.b32  	%r6166, %r6164, %r6165;
	and.b32  	%r6167, %r6160, %r6134;
	not.b32 	%r6168, %r6160;
	and.b32  	%r6169, %r6108, %r6168;
	or.b32  	%r6170, %r6167, %r6169;
	ld.const.u32 	%r6171, [dev_k+32];
	add.s32 	%r6172, %r6170, %r6082;
	add.s32 	%r6173, %r6172, %r6166;
	add.s32 	%r6174, %r6173, %r6171;
	add.s32 	%r6175, %r6174, %r5247;
	shf.l.wrap.b32 	%r6176, %r6161, %r6161, 30;
	shf.l.wrap.b32 	%r6177, %r6161, %r6161, 19;
	xor.b32  	%r6178, %r6176, %r6177;
	shf.l.wrap.b32 	%r6179, %r6161, %r6161, 10;
	xor.b32  	%r6180, %r6178, %r6179;
	xor.b32  	%r6181, %r6135, %r6109;
	and.b32  	%r6182, %r6161, %r6181;
	and.b32  	%r6183, %r6135, %r6109;
	xor.b32  	%r6184, %r6182, %r6183;
	add.s32 	%r6185, %r6180, %r6184;
	add.s32 	%r6186, %r6175, %r6083;
	add.s32 	%r6187, %r6185, %r6175;
	shf.l.wrap.b32 	%r6188, %r6186, %r6186, 26;
	shf.l.wrap.b32 	%r6189, %r6186, %r6186, 21;
	xor.b32  	%r6190, %r6188, %r6189;
	shf.l.wrap.b32 	%r6191, %r6186, %r6186, 7;
	xor.b32  	%r6192, %r6190, %r6191;
	and.b32  	%r6193, %r6186, %r6160;
	not.b32 	%r6194, %r6186;
	and.b32  	%r6195, %r6134, %r6194;
	or.b32  	%r6196, %r6193, %r6195;
	ld.const.u32 	%r6197, [dev_k+36];
	add.s32 	%r6198, %r6196, %r6108;
	add.s32 	%r6199, %r6198, %r6192;
	add.s32 	%r6200, %r6199, %r6197;
	add.s32 	%r6201, %r6200, %r5255;
	shf.l.wrap.b32 	%r6202, %r6187, %r6187, 30;
	shf.l.wrap.b32 	%r6203, %r6187, %r6187, 19;
	xor.b32  	%r6204, %r6202, %r6203;
	shf.l.wrap.b32 	%r6205, %r6187, %r6187, 10;
	xor.b32  	%r6206, %r6204, %r6205;
	xor.b32  	%r6207, %r6161, %r6135;
	and.b32  	%r6208, %r6187, %r6207;
	and.b32  	%r6209, %r6161, %r6135;
	xor.b32  	%r6210, %r6208, %r6209;
	add.s32 	%r6211, %r6206, %r6210;
	add.s32 	%r6212, %r6201, %r6109;
	add.s32 	%r6213, %r6211, %r6201;
	shf.l.wrap.b32 	%r6214, %r6212, %r6212, 26;
	shf.l.wrap.b32 	%r6215, %r6212, %r6212, 21;
	xor.b32  	%r6216, %r6214, %r6215;
	shf.l.wrap.b32 	%r6217, %r6212, %r6212, 7;
	xor.b32  	%r6218, %r6216, %r6217;
	and.b32  	%r6219, %r6212, %r6186;
	not.b32 	%r6220, %r6212;
	and.b32  	%r6221, %r6160, %r6220;
	or.b32  	%r6222, %r6219, %r6221;
	ld.const.u32 	%r6223, [dev_k+40];
	add.s32 	%r6224, %r6222, %r6134;
	add.s32 	%r6225, %r6224, %r6218;
	add.s32 	%r6226, %r6225, %r6223;
	add.s32 	%r6227, %r6226, %r5271;
	shf.l.wrap.b32 	%r6228, %r6213, %r6213, 30;
	shf.l.wrap.b32 	%r6229, %r6213, %r6213, 19;
	xor.b32  	%r6230, %r6228, %r6229;
	shf.l.wrap.b32 	%r6231, %r6213, %r6213, 10;
	xor.b32  	%r6232, %r6230, %r6231;
	xor.b32  	%r6233, %r6187, %r6161;
	and.b32  	%r6234, %r6213, %r6233;
	and.b32  	%r6235, %r6187, %r6161;
	xor.b32  	%r6236, %r6234, %r6235;
	add.s32 	%r6237, %r6232, %r6236;
	add.s32 	%r6238, %r6227, %r6135;
	add.s32 	%r6239, %r6237, %r6227;
	shf.l.wrap.b32 	%r6240, %r6238, %r6238, 26;
	shf.l.wrap.b32 	%r6241, %r6238, %r6238, 21;
	xor.b32  	%r6242, %r6240, %r6241;
	shf.l.wrap.b32 	%r6243, %r6238, %r6238, 7;
	xor.b32  	%r6244, %r6242, %r6243;
	and.b32  	%r6245, %r6238, %r6212;
	not.b32 	%r6246, %r6238;
	and.b32  	%r6247, %r6186, %r6246;
	or.b32  	%r6248, %r6245, %r6247;
	ld.const.u32 	%r6249, [dev_k+44];
	add.s32 	%r6250, %r6248, %r6160;
	add.s32 	%r6251, %r6250, %r6244;
	add.s32 	%r6252, %r6251, %r6249;
	add.s32 	%r6253, %r6252, %r5279;
	shf.l.wrap.b32 	%r6254, %r6239, %r6239, 30;
	shf.l.wrap.b32 	%r6255, %r6239, %r6239, 19;
	xor.b32  	%r6256, %r6254, %r6255;
	shf.l.wrap.b32 	%r6257, %r6239, %r6239, 10;
	xor.b32  	%r6258, %r6256, %r6257;
	xor.b32  	%r6259, %r6213, %r6187;
	and.b32  	%r6260, %r6239, %r6259;
	and.b32  	%r6261, %r6213, %r6187;
	xor.b32  	%r6262, %r6260, %r6261;
	add.s32 	%r6263, %r6258, %r6262;
	add.s32 	%r6264, %r6253, %r6161;
	add.s32 	%r6265, %r6263, %r6253;
	shf.l.wrap.b32 	%r6266, %r6264, %r6264, 26;
	shf.l.wrap.b32 	%r6267, %r6264, %r6264, 21;
	xor.b32  	%r6268, %r6266, %r6267;
	shf.l.wrap.b32 	%r6269, %r6264, %r6264, 7;
	xor.b32  	%r6270, %r6268, %r6269;
	and.b32  	%r6271, %r6264, %r6238;
	not.b32 	%r6272, %r6264;
	and.b32  	%r6273, %r6212, %r6272;
	or.b32  	%r6274, %r6271, %r6273;
	ld.const.u32 	%r6275, [dev_k+48];
	add.s32 	%r6276, %r6274, %r6186;
	add.s32 	%r6277, %r6276, %r6270;
	add.s32 	%r6278, %r6277, %r6275;
	add.s32 	%r6279, %r6278, %r5295;
	shf.l.wrap.b32 	%r6280, %r6265, %r6265, 30;
	shf.l.wrap.b32 	%r6281, %r6265, %r6265, 19;
	xor.b32  	%r6282, %r6280, %r6281;
	shf.l.wrap.b32 	%r6283, %r6265, %r6265, 10;
	xor.b32  	%r6284, %r6282, %r6283;
	xor.b32  	%r6285, %r6239, %r6213;
	and.b32  	%r6286, %r6265, %r6285;
	and.b32  	%r6287, %r6239, %r6213;
	xor.b32  	%r6288, %r6286, %r6287;
	add.s32 	%r6289, %r6284, %r6288;
	add.s32 	%r6290, %r6279, %r6187;
	add.s32 	%r6291, %r6289, %r6279;
	shf.l.wrap.b32 	%r6292, %r6290, %r6290, 26;
	shf.l.wrap.b32 	%r6293, %r6290, %r6290, 21;
	xor.b32  	%r6294, %r6292, %r6293;
	shf.l.wrap.b32 	%r6295, %r6290, %r6290, 7;
	xor.b32  	%r6296, %r6294, %r6295;
	and.b32  	%r6297, %r6290, %r6264;
	not.b32 	%r6298, %r6290;
	and.b32  	%r6299, %r6238, %r6298;
	or.b32  	%r6300, %r6297, %r6299;
	ld.const.u32 	%r6301, [dev_k+52];
	add.s32 	%r6302, %r6300, %r6212;
	add.s32 	%r6303, %r6302, %r6296;
	add.s32 	%r6304, %r6303, %r6301;
	add.s32 	%r6305, %r6304, %r5303;
	shf.l.wrap.b32 	%r6306, %r6291, %r6291, 30;
	shf.l.wrap.b32 	%r6307, %r6291, %r6291, 19;
	xor.b32  	%r6308, %r6306, %r6307;
	shf.l.wrap.b32 	%r6309, %r6291, %r6291, 10;
	xor.b32  	%r6310, %r6308, %r6309;
	xor.b32  	%r6311, %r6265, %r6239;
	and.b32  	%r6312, %r6291, %r6311;
	and.b32  	%r6313, %r6265, %r6239;
	xor.b32  	%r6314, %r6312, %r6313;
	add.s32 	%r6315, %r6310, %r6314;
	add.s32 	%r6316, %r6305, %r6213;
	add.s32 	%r6317, %r6315, %r6305;
	shf.l.wrap.b32 	%r6318, %r6316, %r6316, 26;
	shf.l.wrap.b32 	%r6319, %r6316, %r6316, 21;
	xor.b32  	%r6320, %r6318, %r6319;
	shf.l.wrap.b32 	%r6321, %r6316, %r6316, 7;
	xor.b32  	%r6322, %r6320, %r6321;
	and.b32  	%r6323, %r6316, %r6290;
	not.b32 	%r6324, %r6316;
	and.b32  	%r6325, %r6264, %r6324;
	or.b32  	%r6326, %r6323, %r6325;
	ld.const.u32 	%r6327, [dev_k+56];
	add.s32 	%r6328, %r6326, %r6238;
	add.s32 	%r6329, %r6328, %r6322;
	add.s32 	%r6330, %r6329, %r6327;
	add.s32 	%r6331, %r6330, %r5312;
	shf.l.wrap.b32 	%r6332, %r6317, %r6317, 30;
	shf.l.wrap.b32 	%r6333, %r6317, %r6317, 19;
	xor.b32  	%r6334, %r6332, %r6333;
	shf.l.wrap.b32 	%r6335, %r6317, %r6317, 10;
	xor.b32  	%r6336, %r6334, %r6335;
	xor.b32  	%r6337, %r6291, %r6265;
	and.b32  	%r6338, %r6317, %r6337;
	and.b32  	%r6339, %r6291, %r6265;
	xor.b32  	%r6340, %r6338, %r6339;
	add.s32 	%r6341, %r6336, %r6340;
	add.s32 	%r6342, %r6331, %r6239;
	add.s32 	%r6343, %r6341, %r6331;
	shf.l.wrap.b32 	%r6344, %r6342, %r6342, 26;
	shf.l.wrap.b32 	%r6345, %r6342, %r6342, 21;
	xor.b32  	%r6346, %r6344, %r6345;
	shf.l.wrap.b32 	%r6347, %r6342, %r6342, 7;
	xor.b32  	%r6348, %r6346, %r6347;
	and.b32  	%r6349, %r6342, %r6316;
	not.b32 	%r6350, %r6342;
	and.b32  	%r6351, %r6290, %r6350;
	or.b32  	%r6352, %r6349, %r6351;
	ld.const.u32 	%r6353, [dev_k+60];
	add.s32 	%r6354, %r6352, %r6264;
	add.s32 	%r6355, %r6354, %r6348;
	add.s32 	%r6356, %r6355, %r6353;
	add.s32 	%r6357, %r6356, %r5321;
	shf.l.wrap.b32 	%r6358, %r6343, %r6343, 30;
	shf.l.wrap.b32 	%r6359, %r6343, %r6343, 19;
	xor.b32  	%r6360, %r6358, %r6359;
	shf.l.wrap.b32 	%r6361, %r6343, %r6343, 10;
	xor.b32  	%r6362, %r6360, %r6361;
	xor.b32  	%r6363, %r6317, %r6291;
	and.b32  	%r6364, %r6343, %r6363;
	and.b32  	%r6365, %r6317, %r6291;
	xor.b32  	%r6366, %r6364, %r6365;
	add.s32 	%r6367, %r6362, %r6366;
	add.s32 	%r6368, %r6357, %r6265;
	add.s32 	%r6369, %r6367, %r6357;
	shf.l.wrap.b32 	%r6370, %r6368, %r6368, 26;
	shf.l.wrap.b32 	%r6371, %r6368, %r6368, 21;
	xor.b32  	%r6372, %r6370, %r6371;
	shf.l.wrap.b32 	%r6373, %r6368, %r6368, 7;
	xor.b32  	%r6374, %r6372, %r6373;
	and.b32  	%r6375, %r6368, %r6342;
	not.b32 	%r6376, %r6368;
	and.b32  	%r6377, %r6316, %r6376;
	or.b32  	%r6378, %r6375, %r6377;
	ld.const.u32 	%r6379, [dev_k+64];
	add.s32 	%r6380, %r6378, %r6290;
	add.s32 	%r6381, %r6380, %r6374;
	add.s32 	%r6382, %r6381, %r6379;
	add.s32 	%r6383, %r6382, %r5334;
	shf.l.wrap.b32 	%r6384, %r6369, %r6369, 30;
	shf.l.wrap.b32 	%r6385, %r6369, %r6369, 19;
	xor.b32  	%r6386, %r6384, %r6385;
	shf.l.wrap.b32 	%r6387, %r6369, %r6369, 10;
	xor.b32  	%r6388, %r6386, %r6387;
	xor.b32  	%r6389, %r6343, %r6317;
	and.b32  	%r6390, %r6369, %r6389;
	and.b32  	%r6391, %r6343, %r6317;
	xor.b32  	%r6392, %r6390, %r6391;
	add.s32 	%r6393, %r6388, %r6392;
	add.s32 	%r6394, %r6383, %r6291;
	add.s32 	%r6395, %r6393, %r6383;
	shf.l.wrap.b32 	%r6396, %r6394, %r6394, 26;
	shf.l.wrap.b32 	%r6397, %r6394, %r6394, 21;
	xor.b32  	%r6398, %r6396, %r6397;
	shf.l.wrap.b32 	%r6399, %r6394, %r6394, 7;
	xor.b32  	%r6400, %r6398, %r6399;
	and.b32  	%r6401, %r6394, %r6368;
	not.b32 	%r6402, %r6394;
	and.b32  	%r6403, %r6342, %r6402;
	or.b32  	%r6404, %r6401, %r6403;
	ld.const.u32 	%r6405, [dev_k+68];
	add.s32 	%r6406, %r6404, %r6316;
	add.s32 	%r6407, %r6406, %r6400;
	add.s32 	%r6408, %r6407, %r6405;
	add.s32 	%r6409, %r6408, %r5347;
	shf.l.wrap.b32 	%r6410, %r6395, %r6395, 30;
	shf.l.wrap.b32 	%r6411, %r6395, %r6395, 19;
	xor.b32  	%r6412, %r6410, %r6411;
	shf.l.wrap.b32 	%r6413, %r6395, %r6395, 10;
	xor.b32  	%r6414, %r6412, %r6413;
	xor.b32  	%r6415, %r6369, %r6343;
	and.b32  	%r6416, %r6395, %r6415;
	and.b32  	%r6417, %r6369, %r6343;
	xor.b32  	%r6418, %r6416, %r6417;
	add.s32 	%r6419, %r6414, %r6418;
	add.s32 	%r6420, %r6409, %r6317;
	add.s32 	%r6421, %r6419, %r6409;
	shf.l.wrap.b32 	%r6422, %r6420, %r6420, 26;
	shf.l.wrap.b32 	%r6423, %r6420, %r6420, 21;
	xor.b32  	%r6424, %r6422, %r6423;
	shf.l.wrap.b32 	%r6425, %r6420, %r6420, 7;
	xor.b32  	%r6426, %r6424, %r6425;
	and.b32  	%r6427, %r6420, %r6394;
	not.b32 	%r6428, %r6420;
	and.b32  	%r6429, %r6368, %r6428;
	or.b32  	%r6430, %r6427, %r6429;
	ld.const.u32 	%r6431, [dev_k+72];
	add.s32 	%r6432, %r6430, %r6342;
	add.s32 	%r6433, %r6432, %r6426;
	add.s32 	%r6434, %r6433, %r6431;
	add.s32 	%r6435, %r6434, %r5360;
	shf.l.wrap.b32 	%r6436, %r6421, %r6421, 30;
	shf.l.wrap.b32 	%r6437, %r6421, %r6421, 19;
	xor.b32  	%r6438, %r6436, %r6437;
	shf.l.wrap.b32 	%r6439, %r6421, %r6421, 10;
	xor.b32  	%r6440, %r6438, %r6439;
	xor.b32  	%r6441, %r6395, %r6369;
	and.b32  	%r6442, %r6421, %r6441;
	and.b32  	%r6443, %r6395, %r6369;
	xor.b32  	%r6444, %r6442, %r6443;
	add.s32 	%r6445, %r6440, %r6444;
	add.s32 	%r6446, %r6435, %r6343;
	add.s32 	%r6447, %r6445, %r6435;
	shf.l.wrap.b32 	%r6448, %r6446, %r6446, 26;
	shf.l.wrap.b32 	%r6449, %r6446, %r6446, 21;
	xor.b32  	%r6450, %r6448, %r6449;
	shf.l.wrap.b32 	%r6451, %r6446, %r6446, 7;
	xor.b32  	%r6452, %r6450, %r6451;
	and.b32  	%r6453, %r6446, %r6420;
	not.b32 	%r6454, %r6446;
	and.b32  	%r6455, %r6394, %r6454;
	or.b32  	%r6456, %r6453, %r6455;
	ld.const.u32 	%r6457, [dev_k+76];
	add.s32 	%r6458, %r6456, %r6368;
	add.s32 	%r6459, %r6458, %r6452;
	add.s32 	%r6460, %r6459, %r6457;
	add.s32 	%r6461, %r6460, %r5373;
	shf.l.wrap.b32 	%r6462, %r6447, %r6447, 30;
	shf.l.wrap.b32 	%r6463, %r6447, %r6447, 19;
	xor.b32  	%r6464, %r6462, %r6463;
	shf.l.wrap.b32 	%r6465, %r6447, %r6447, 10;
	xor.b32  	%r6466, %r6464, %r6465;
	xor.b32  	%r6467, %r6421, %r6395;
	and.b32  	%r6468, %r6447, %r6467;
	and.b32  	%r6469, %r6421, %r6395;
	xor.b32  	%r6470, %r6468, %r6469;
	add.s32 	%r6471, %r6466, %r6470;
	add.s32 	%r6472, %r6461, %r6369;
	add.s32 	%r6473, %r6471, %r6461;
	shf.l.wrap.b32 	%r6474, %r6472, %r6472, 26;
	shf.l.wrap.b32 	%r6475, %r6472, %r6472, 21;
	xor.b32  	%r6476, %r6474, %r6475;
	shf.l.wrap.b32 	%r6477, %r6472, %r6472, 7;
	xor.b32  	%r6478, %r6476, %r6477;
	and.b32  	%r6479, %r6472, %r6446;
	not.b32 	%r6480, %r6472;
	and.b32  	%r6481, %r6420, %r6480;
	or.b32  	%r6482, %r6479, %r6481;
	ld.const.u32 	%r6483, [dev_k+80];
	add.s32 	%r6484, %r6482, %r6394;
	add.s32 	%r6485, %r6484, %r6478;
	add.s32 	%r6486, %r6485, %r6483;
	add.s32 	%r6487, %r6486, %r5386;
	shf.l.wrap.b32 	%r6488, %r6473, %r6473, 30;
	shf.l.wrap.b32 	%r6489, %r6473, %r6473, 19;
	xor.b32  	%r6490, %r6488, %r6489;
	shf.l.wrap.b32 	%r6491, %r6473, %r6473, 10;
	xor.b32  	%r6492, %r6490, %r6491;
	xor.b32  	%r6493, %r6447, %r6421;
	and.b32  	%r6494, %r6473, %r6493;
	and.b32  	%r6495, %r6447, %r6421;
	xor.b32  	%r6496, %r6494, %r6495;
	add.s32 	%r6497, %r6492, %r6496;
	add.s32 	%r6498, %r6487, %r6395;
	add.s32 	%r6499, %r6497, %r6487;
	shf.l.wrap.b32 	%r6500, %r6498, %r6498, 26;
	shf.l.wrap.b32 	%r6501, %r6498, %r6498, 21;
	xor.b32  	%r6502, %r6500, %r6501;
	shf.l.wrap.b32 	%r6503, %r6498, %r6498, 7;
	xor.b32  	%r6504, %r6502, %r6503;
	and.b32  	%r6505, %r6498, %r6472;
	not.b32 	%r6506, %r6498;
	and.b32  	%r6507, %r6446, %r6506;
	or.b32  	%r6508, %r6505, %r6507;
	ld.const.u32 	%r6509, [dev_k+84];
	add.s32 	%r6510, %r6508, %r6420;
	add.s32 	%r6511, %r6510, %r6504;
	add.s32 	%r6512, %r6511, %r6509;
	add.s32 	%r6513, %r6512, %r5399;
	shf.l.wrap.b32 	%r6514, %r6499, %r6499, 30;
	shf.l.wrap.b32 	%r6515, %r6499, %r6499, 19;
	xor.b32  	%r6516, %r6514, %r6515;
	shf.l.wrap.b32 	%r6517, %r6499, %r6499, 10;
	xor.b32  	%r6518, %r6516, %r6517;
	xor.b32  	%r6519, %r6473, %r6447;
	and.b32  	%r6520, %r6499, %r6519;
	and.b32  	%r6521, %r6473, %r6447;
	xor.b32  	%r6522, %r6520, %r6521;
	add.s32 	%r6523, %r6518, %r6522;
	add.s32 	%r6524, %r6513, %r6421;
	add.s32 	%r6525, %r6523, %r6513;
	shf.l.wrap.b32 	%r6526, %r6524, %r6524, 26;
	shf.l.wrap.b32 	%r6527, %r6524, %r6524, 21;
	xor.b32  	%r6528, %r6526, %r6527;
	shf.l.wrap.b32 	%r6529, %r6524, %r6524, 7;
	xor.b32  	%r6530, %r6528, %r6529;
	and.b32  	%r6531, %r6524, %r6498;
	not.b32 	%r6532, %r6524;
	and.b32  	%r6533, %r6472, %r6532;
	or.b32  	%r6534, %r6531, %r6533;
	ld.const.u32 	%r6535, [dev_k+88];
	add.s32 	%r6536, %r6534, %r6446;
	add.s32 	%r6537, %r6536, %r6530;
	add.s32 	%r6538, %r6537, %r6535;
	add.s32 	%r6539, %r6538, %r5412;
	shf.l.wrap.b32 	%r6540, %r6525, %r6525, 30;
	shf.l.wrap.b32 	%r6541, %r6525, %r6525, 19;
	xor.b32  	%r6542, %r6540, %r6541;
	shf.l.wrap.b32 	%r6543, %r6525, %r6525, 10;
	xor.b32  	%r6544, %r6542, %r6543;
	xor.b32  	%r6545, %r6499, %r6473;
	and.b32  	%r6546, %r6525, %r6545;
	and.b32  	%r6547, %r6499, %r6473;
	xor.b32  	%r6548, %r6546, %r6547;
	add.s32 	%r6549, %r6544, %r6548;
	add.s32 	%r6550, %r6539, %r6447;
	add.s32 	%r6551, %r6549, %r6539;
	shf.l.wrap.b32 	%r6552, %r6550, %r6550, 26;
	shf.l.wrap.b32 	%r6553, %r6550, %r6550, 21;
	xor.b32  	%r6554, %r6552, %r6553;
	shf.l.wrap.b32 	%r6555, %r6550, %r6550, 7;
	xor.b32  	%r6556, %r6554, %r6555;
	and.b32  	%r6557, %r6550, %r6524;
	not.b32 	%r6558, %r6550;
	and.b32  	%r6559, %r6498, %r6558;
	or.b32  	%r6560, %r6557, %r6559;
	ld.const.u32 	%r6561, [dev_k+92];
	add.s32 	%r6562, %r6560, %r6472;
	add.s32 	%r6563, %r6562, %r6556;
	add.s32 	%r6564, %r6563, %r6561;
	add.s32 	%r6565, %r6564, %r5425;
	shf.l.wrap.b32 	%r6566, %r6551, %r6551, 30;
	shf.l.wrap.b32 	%r6567, %r6551, %r6551, 19;
	xor.b32  	%r6568, %r6566, %r6567;
	shf.l.wrap.b32 	%r6569, %r6551, %r6551, 10;
	xor.b32  	%r6570, %r6568, %r6569;
	xor.b32  	%r6571, %r6525, %r6499;
	and.b32  	%r6572, %r6551, %r6571;
	and.b32  	%r6573, %r6525, %r6499;
	xor.b32  	%r6574, %r6572, %r6573;
	add.s32 	%r6575, %r6570, %r6574;
	add.s32 	%r6576, %r6565, %r6473;
	add.s32 	%r6577, %r6575, %r6565;
	shf.l.wrap.b32 	%r6578, %r6576, %r6576, 26;
	shf.l.wrap.b32 	%r6579, %r6576, %r6576, 21;
	xor.b32  	%r6580, %r6578, %r6579;
	shf.l.wrap.b32 	%r6581, %r6576, %r6576, 7;
	xor.b32  	%r6582, %r6580, %r6581;
	and.b32  	%r6583, %r6576, %r6550;
	not.b32 	%r6584, %r6576;
	and.b32  	%r6585, %r6524, %r6584;
	or.b32  	%r6586, %r6583, %r6585;
	ld.const.u32 	%r6587, [dev_k+96];
	add.s32 	%r6588, %r6586, %r6498;
	add.s32 	%r6589, %r6588, %r6582;
	add.s32 	%r6590, %r6589, %r6587;
	add.s32 	%r6591, %r6590, %r5438;
	shf.l.wrap.b32 	%r6592, %r6577, %r6577, 30;
	shf.l.wrap.b32 	%r6593, %r6577, %r6577, 19;
	xor.b32  	%r6594, %r6592, %r6593;
	shf.l.wrap.b32 	%r6595, %r6577, %r6577, 10;
	xor.b32  	%r6596, %r6594, %r6595;
	xor.b32  	%r6597, %r6551, %r6525;
	and.b32  	%r6598, %r6577, %r6597;
	and.b32  	%r6599, %r6551, %r6525;
	xor.b32  	%r6600, %r6598, %r6599;
	add.s32 	%r6601, %r6596, %r6600;
	add.s32 	%r6602, %r6591, %r6499;
	add.s32 	%r6603, %r6601, %r6591;
	shf.l.wrap.b32 	%r6604, %r6602, %r6602, 26;
	shf.l.wrap.b32 	%r6605, %r6602, %r6602, 21;
	xor.b32  	%r6606, %r6604, %r6605;
	shf.l.wrap.b32 	%r6607, %r6602, %r6602, 7;
	xor.b32  	%r6608, %r6606, %r6607;
	and.b32  	%r6609, %r6602, %r6576;
	not.b32 	%r6610, %r6602;
	and.b32  	%r6611, %r6550, %r6610;
	or.b32  	%r6612, %r6609, %r6611;
	ld.const.u32 	%r6613, [dev_k+100];
	add.s32 	%r6614, %r6612, %r6524;
	add.s32 	%r6615, %r6614, %r6608;
	add.s32 	%r6616, %r6615, %r6613;
	add.s32 	%r6617, %r6616, %r5451;
	shf.l.wrap.b32 	%r6618, %r6603, %r6603, 30;
	shf.l.wrap.b32 	%r6619, %r6603, %r6603, 19;
	xor.b32  	%r6620, %r6618, %r6619;
	shf.l.wrap.b32 	%r6621, %r6603, %r6603, 10;
	xor.b32  	%r6622, %r6620, %r6621;
	xor.b32  	%r6623, %r6577, %r6551;
	and.b32  	%r6624, %r6603, %r6623;
	and.b32  	%r6625, %r6577, %r6551;
	xor.b32  	%r6626, %r6624, %r6625;
	add.s32 	%r6627, %r6622, %r6626;
	add.s32 	%r6628, %r6617, %r6525;
	add.s32 	%r6629, %r6627, %r6617;
	shf.l.wrap.b32 	%r6630, %r6628, %r6628, 26;
	shf.l.wrap.b32 	%r6631, %r6628, %r6628, 21;
	xor.b32  	%r6632, %r6630, %r6631;
	shf.l.wrap.b32 	%r6633, %r6628, %r6628, 7;
	xor.b32  	%r6634, %r6632, %r6633;
	and.b32  	%r6635, %r6628, %r6602;
	not.b32 	%r6636, %r6628;
	and.b32  	%r6637, %r6576, %r6636;
	or.b32  	%r6638, %r6635, %r6637;
	ld.const.u32 	%r6639, [dev_k+104];
	add.s32 	%r6640, %r6638, %r6550;
	add.s32 	%r6641, %r6640, %r6634;
	add.s32 	%r6642, %r6641, %r6639;
	add.s32 	%r6643, %r6642, %r5464;
	shf.l.wrap.b32 	%r6644, %r6629, %r6629, 30;
	shf.l.wrap.b32 	%r6645, %r6629, %r6629, 19;
	xor.b32  	%r6646, %r6644, %r6645;
	shf.l.wrap.b32 	%r6647, %r6629, %r6629, 10;
	xor.b32  	%r6648, %r6646, %r6647;
	xor.b32  	%r6649, %r6603, %r6577;
	and.b32  	%r6650, %r6629, %r6649;
	and.b32  	%r6651, %r6603, %r6577;
	xor.b32  	%r6652, %r6650, %r6651;
	add.s32 	%r6653, %r6648, %r6652;
	add.s32 	%r6654, %r6643, %r6551;
	add.s32 	%r6655, %r6653, %r6643;
	shf.l.wrap.b32 	%r6656, %r6654, %r6654, 26;
	shf.l.wrap.b32 	%r6657, %r6654, %r6654, 21;
	xor.b32  	%r6658, %r6656, %r6657;
	shf.l.wrap.b32 	%r6659, %r6654, %r6654, 7;
	xor.b32  	%r6660, %r6658, %r6659;
	and.b32  	%r6661, %r6654, %r6628;
	not.b32 	%r6662, %r6654;
	and.b32  	%r6663, %r6602, %r6662;
	or.b32  	%r6664, %r6661, %r6663;
	ld.const.u32 	%r6665, [dev_k+108];
	add.s32 	%r6666, %r6664, %r6576;
	add.s32 	%r6667, %r6666, %r6660;
	add.s32 	%r6668, %r6667, %r6665;
	add.s32 	%r6669, %r6668, %r5477;
	shf.l.wrap.b32 	%r6670, %r6655, %r6655, 30;
	shf.l.wrap.b32 	%r6671, %r6655, %r6655, 19;
	xor.b32  	%r6672, %r6670, %r6671;
	shf.l.wrap.b32 	%r6673, %r6655, %r6655, 10;
	xor.b32  	%r6674, %r6672, %r6673;
	xor.b32  	%r6675, %r6629, %r6603;
	and.b32  	%r6676, %r6655, %r6675;
	and.b32  	%r6677, %r6629, %r6603;
	xor.b32  	%r6678, %r6676, %r6677;
	add.s32 	%r6679, %r6674, %r6678;
	add.s32 	%r6680, %r6669, %r6577;
	add.s32 	%r6681, %r6679, %r6669;
	shf.l.wrap.b32 	%r6682, %r6680, %r6680, 26;
	shf.l.wrap.b32 	%r6683, %r6680, %r6680, 21;
	xor.b32  	%r6684, %r6682, %r6683;
	shf.l.wrap.b32 	%r6685, %r6680, %r6680, 7;
	xor.b32  	%r6686, %r6684, %r6685;
	and.b32  	%r6687, %r6680, %r6654;
	not.b32 	%r6688, %r6680;
	and.b32  	%r6689, %r6628, %r6688;
	or.b32  	%r6690, %r6687, %r6689;
	ld.const.u32 	%r6691, [dev_k+112];
	add.s32 	%r6692, %r6690, %r6602;
	add.s32 	%r6693, %r6692, %r6686;
	add.s32 	%r6694, %r6693, %r6691;
	add.s32 	%r6695, %r6694, %r5490;
	shf.l.wrap.b32 	%r6696, %r6681, %r6681, 30;
	shf.l.wrap.b32 	%r6697, %r6681, %r6681, 19;
	xor.b32  	%r6698, %r6696, %r6697;
	shf.l.wrap.b32 	%r6699, %r6681, %r6681, 10;
	xor.b32  	%r6700, %r6698, %r6699;
	xor.b32  	%r6701, %r6655, %r6629;
	and.b32  	%r6702, %r6681, %r6701;
	and.b32  	%r6703, %r6655, %r6629;
	xor.b32  	%r6704, %r6702, %r6703;
	add.s32 	%r6705, %r6700, %r6704;
	add.s32 	%r6706, %r6695, %r6603;
	add.s32 	%r6707, %r6705, %r6695;
	shf.l.wrap.b32 	%r6708, %r6706, %r6706, 26;
	shf.l.wrap.b32 	%r6709, %r6706, %r6706, 21;
	xor.b32  	%r6710, %r6708, %r6709;
	shf.l.wrap.b32 	%r6711, %r6706, %r6706, 7;
	xor.b32  	%r6712, %r6710, %r6711;
	and.b32  	%r6713, %r6706, %r6680;
	not.b32 	%r6714, %r6706;
	and.b32  	%r6715, %r6654, %r6714;
	or.b32  	%r6716, %r6713, %r6715;
	ld.const.u32 	%r6717, [dev_k+116];
	add.s32 	%r6718, %r6716, %r6628;
	add.s32 	%r6719, %r6718, %r6712;
	add.s32 	%r6720, %r6719, %r6717;
	add.s32 	%r6721, %r6720, %r5503;
	shf.l.wrap.b32 	%r6722, %r6707, %r6707, 30;
	shf.l.wrap.b32 	%r6723, %r6707, %r6707, 19;
	xor.b32  	%r6724, %r6722, %r6723;
	shf.l.wrap.b32 	%r6725, %r6707, %r6707, 10;
	xor.b32  	%r6726, %r6724, %r6725;
	xor.b32  	%r6727, %r6681, %r6655;
	and.b32  	%r6728, %r6707, %r6727;
	and.b32  	%r6729, %r6681, %r6655;
	xor.b32  	%r6730, %r6728, %r6729;
	add.s32 	%r6731, %r6726, %r6730;
	add.s32 	%r6732, %r6721, %r6629;
	add.s32 	%r6733, %r6731, %r6721;
	shf.l.wrap.b32 	%r6734, %r6732, %r6732, 26;
	shf.l.wrap.b32 	%r6735, %r6732, %r6732, 21;
	xor.b32  	%r6736, %r6734, %r6735;
	shf.l.wrap.b32 	%r6737, %r6732, %r6732, 7;
	xor.b32  	%r6738, %r6736, %r6737;
	and.b32  	%r6739, %r6732, %r6706;
	not.b32 	%r6740, %r6732;
	and.b32  	%r6741, %r6680, %r6740;
	or.b32  	%r6742, %r6739, %r6741;
	ld.const.u32 	%r6743, [dev_k+120];
	add.s32 	%r6744, %r6742, %r6654;
	add.s32 	%r6745, %r6744, %r6738;
	add.s32 	%r6746, %r6745, %r6743;
	add.s32 	%r6747, %r6746, %r5516;
	shf.l.wrap.b32 	%r6748, %r6733, %r6733, 30;
	shf.l.wrap.b32 	%r6749, %r6733, %r6733, 19;
	xor.b32  	%r6750, %r6748, %r6749;
	shf.l.wrap.b32 	%r6751, %r6733, %r6733, 10;
	xor.b32  	%r6752, %r6750, %r6751;
	xor.b32  	%r6753, %r6707, %r6681;
	and.b32  	%r6754, %r6733, %r6753;
	and.b32  	%r6755, %r6707, %r6681;
	xor.b32  	%r6756, %r6754, %r6755;
	add.s32 	%r6757, %r6752, %r6756;
	add.s32 	%r6758, %r6747, %r6655;
	add.s32 	%r6759, %r6757, %r6747;
	shf.l.wrap.b32 	%r6760, %r6758, %r6758, 26;
	shf.l.wrap.b32 	%r6761, %r6758, %r6758, 21;
	xor.b32  	%r6762, %r6760, %r6761;
	shf.l.wrap.b32 	%r6763, %r6758, %r6758, 7;
	xor.b32  	%r6764, %r6762, %r6763;
	and.b32  	%r6765, %r6758, %r6732;
	not.b32 	%r6766, %r6758;
	and.b32  	%r6767, %r6706, %r6766;
	or.b32  	%r6768, %r6765, %r6767;
	ld.const.u32 	%r6769, [dev_k+124];
	add.s32 	%r6770, %r6768, %r6680;
	add.s32 	%r6771, %r6770, %r6764;
	add.s32 	%r6772, %r6771, %r6769;
	add.s32 	%r6773, %r6772, %r5529;
	shf.l.wrap.b32 	%r6774, %r6759, %r6759, 30;
	shf.l.wrap.b32 	%r6775, %r6759, %r6759, 19;
	xor.b32  	%r6776, %r6774, %r6775;
	shf.l.wrap.b32 	%r6777, %r6759, %r6759, 10;
	xor.b32  	%r6778, %r6776, %r6777;
	xor.b32  	%r6779, %r6733, %r6707;
	and.b32  	%r6780, %r6759, %r6779;
	and.b32  	%r6781, %r6733, %r6707;
	xor.b32  	%r6782, %r6780, %r6781;
	add.s32 	%r6783, %r6778, %r6782;
	add.s32 	%r6784, %r6773, %r6681;
	add.s32 	%r6785, %r6783, %r6773;
	shf.l.wrap.b32 	%r6786, %r6784, %r6784, 26;
	shf.l.wrap.b32 	%r6787, %r6784, %r6784, 21;
	xor.b32  	%r6788, %r6786, %r6787;
	shf.l.wrap.b32 	%r6789, %r6784, %r6784, 7;
	xor.b32  	%r6790, %r6788, %r6789;
	and.b32  	%r6791, %r6784, %r6758;
	not.b32 	%r6792, %r6784;
	and.b32  	%r6793, %r6732, %r6792;
	or.b32  	%r6794, %r6791, %r6793;
	ld.const.u32 	%r6795, [dev_k+128];
	add.s32 	%r6796, %r6794, %r6706;
	add.s32 	%r6797, %r6796, %r6790;
	add.s32 	%r6798, %r6797, %r6795;
	add.s32 	%r6799, %r6798, %r5542;
	shf.l.wrap.b32 	%r6800, %r6785, %r6785, 30;
	shf.l.wrap.b32 	%r6801, %r6785, %r6785, 19;
	xor.b32  	%r6802, %r6800, %r6801;
	shf.l.wrap.b32 	%r6803, %r6785, %r6785, 10;
	xor.b32  	%r6804, %r6802, %r6803;
	xor.b32  	%r6805, %r6759, %r6733;
	and.b32  	%r6806, %r6785, %r6805;
	and.b32  	%r6807, %r6759, %r6733;
	xor.b32  	%r6808, %r6806, %r6807;
	add.s32 	%r6809, %r6804, %r6808;
	add.s32 	%r6810, %r6799, %r6707;
	add.s32 	%r6811, %r6809, %r6799;
	shf.l.wrap.b32 	%r6812, %r6810, %r6810, 26;
	shf.l.wrap.b32 	%r6813, %r6810, %r6810, 21;
	xor.b32  	%r6814, %r6812, %r6813;
	shf.l.wrap.b32 	%r6815, %r6810, %r6810, 7;
	xor.b32  	%r6816, %r6814, %r6815;
	and.b32  	%r6817, %r6810, %r6784;
	not.b32 	%r6818, %r6810;
	and.b32  	%r6819, %r6758, %r6818;
	or.b32  	%r6820, %r6817, %r6819;
	ld.const.u32 	%r6821, [dev_k+132];
	add.s32 	%r6822, %r6820, %r6732;
	add.s32 	%r6823, %r6822, %r6816;
	add.s32 	%r6824, %r6823, %r6821;
	add.s32 	%r6825, %r6824, %r5555;
	shf.l.wrap.b32 	%r6826, %r6811, %r6811, 30;
	shf.l.wrap.b32 	%r6827, %r6811, %r6811, 19;
	xor.b32  	%r6828, %r6826, %r6827;
	shf.l.wrap.b32 	%r6829, %r6811, %r6811, 10;
	xor.b32  	%r6830, %r6828, %r6829;
	xor.b32  	%r6831, %r6785, %r6759;
	and.b32  	%r6832, %r6811, %r6831;
	and.b32  	%r6833, %r6785, %r6759;
	xor.b32  	%r6834, %r6832, %r6833;
	add.s32 	%r6835, %r6830, %r6834;
	add.s32 	%r6836, %r6825, %r6733;
	add.s32 	%r6837, %r6835, %r6825;
	shf.l.wrap.b32 	%r6838, %r6836, %r6836, 26;
	shf.l.wrap.b32 	%r6839, %r6836, %r6836, 21;
	xor.b32  	%r6840, %r6838, %r6839;
	shf.l.wrap.b32 	%r6841, %r6836, %r6836, 7;
	xor.b32  	%r6842, %r6840, %r6841;
	and.b32  	%r6843, %r6836, %r6810;
	not.b32 	%r6844, %r6836;
	and.b32  	%r6845, %r6784, %r6844;
	or.b32  	%r6846, %r6843, %r6845;
	ld.const.u32 	%r6847, [dev_k+136];
	add.s32 	%r6848, %r6846, %r6758;
	add.s32 	%r6849, %r6848, %r6842;
	add.s32 	%r6850, %r6849, %r6847;
	add.s32 	%r6851, %r6850, %r5568;
	shf.l.wrap.b32 	%r6852, %r6837, %r6837, 30;
	shf.l.wrap.b32 	%r6853, %r6837, %r6837, 19;
	xor.b32  	%r6854, %r6852, %r6853;
	shf.l.wrap.b32 	%r6855, %r6837, %r6837, 10;
	xor.b32  	%r6856, %r6854, %r6855;
	xor.b32  	%r6857, %r6811, %r6785;
	and.b32  	%r6858, %r6837, %r6857;
	and.b32  	%r6859, %r6811, %r6785;
	xor.b32  	%r6860, %r6858, %r6859;
	add.s32 	%r6861, %r6856, %r6860;
	add.s32 	%r6862, %r6851, %r6759;
	add.s32 	%r6863, %r6861, %r6851;
	shf.l.wrap.b32 	%r6864, %r6862, %r6862, 26;
	shf.l.wrap.b32 	%r6865, %r6862, %r6862, 21;
	xor.b32  	%r6866, %r6864, %r6865;
	shf.l.wrap.b32 	%r6867, %r6862, %r6862, 7;
	xor.b32  	%r6868, %r6866, %r6867;
	and.b32  	%r6869, %r6862, %r6836;
	not.b32 	%r6870, %r6862;
	and.b32  	%r6871, %r6810, %r6870;
	or.b32  	%r6872, %r6869, %r6871;
	ld.const.u32 	%r6873, [dev_k+140];
	add.s32 	%r6874, %r6872, %r6784;
	add.s32 	%r6875, %r6874, %r6868;
	add.s32 	%r6876, %r6875, %r6873;
	add.s32 	%r6877, %r6876, %r5581;
	shf.l.wrap.b32 	%r6878, %r6863, %r6863, 30;
	shf.l.wrap.b32 	%r6879, %r6863, %r6863, 19;
	xor.b32  	%r6880, %r6878, %r6879;
	shf.l.wrap.b32 	%r6881, %r6863, %r6863, 10;
	xor.b32  	%r6882, %r6880, %r6881;
	xor.b32  	%r6883, %r6837, %r6811;
	and.b32  	%r6884, %r6863, %r6883;
	and.b32  	%r6885, %r6837, %r6811;
	xor.b32  	%r6886, %r6884, %r6885;
	add.s32 	%r6887, %r6882, %r6886;
	add.s32 	%r6888, %r6877, %r6785;
	add.s32 	%r6889, %r6887, %r6877;
	shf.l.wrap.b32 	%r6890, %r6888, %r6888, 26;
	shf.l.wrap.b32 	%r6891, %r6888, %r6888, 21;
	xor.b32  	%r6892, %r6890, %r6891;
	shf.l.wrap.b32 	%r6893, %r6888, %r6888, 7;
	xor.b32  	%r6894, %r6892, %r6893;
	and.b32  	%r6895, %r6888, %r6862;
	not.b32 	%r6896, %r6888;
	and.b32  	%r6897, %r6836, %r6896;
	or.b32  	%r6898, %r6895, %r6897;
	ld.const.u32 	%r6899, [dev_k+144];
	add.s32 	%r6900, %r6898, %r6810;
	add.s32 	%r6901, %r6900, %r6894;
	add.s32 	%r6902, %r6901, %r6899;
	add.s32 	%r6903, %r6902, %r5594;
	shf.l.wrap.b32 	%r6904, %r6889, %r6889, 30;
	shf.l.wrap.b32 	%r6905, %r6889, %r6889, 19;
	xor.b32  	%r6906, %r6904, %r6905;
	shf.l.wrap.b32 	%r6907, %r6889, %r6889, 10;
	xor.b32  	%r6908, %r6906, %r6907;
	xor.b32  	%r6909, %r6863, %r6837;
	and.b32  	%r6910, %r6889, %r6909;
	and.b32  	%r6911, %r6863, %r6837;
	xor.b32  	%r6912, %r6910, %r6911;
	add.s32 	%r6913, %r6908, %r6912;
	add.s32 	%r6914, %r6903, %r6811;
	add.s32 	%r6915, %r6913, %r6903;
	shf.l.wrap.b32 	%r6916, %r6914, %r6914, 26;
	shf.l.wrap.b32 	%r6917, %r6914, %r6914, 21;
	xor.b32  	%r6918, %r6916, %r6917;
	shf.l.wrap.b32 	%r6919, %r6914, %r6914, 7;
	xor.b32  	%r6920, %r6918, %r6919;
	and.b32  	%r6921, %r6914, %r6888;
	not.b32 	%r6922, %r6914;
	and.b32  	%r6923, %r6862, %r6922;
	or.b32  	%r6924, %r6921, %r6923;
	ld.const.u32 	%r6925, [dev_k+148];
	add.s32 	%r6926, %r6924, %r6836;
	add.s32 	%r6927, %r6926, %r6920;
	add.s32 	%r6928, %r6927, %r6925;
	add.s32 	%r6929, %r6928, %r5607;
	shf.l.wrap.b32 	%r6930, %r6915, %r6915, 30;
	shf.l.wrap.b32 	%r6931, %r6915, %r6915, 19;
	xor.b32  	%r6932, %r6930, %r6931;
	shf.l.wrap.b32 	%r6933, %r6915, %r6915, 10;
	xor.b32  	%r6934, %r6932, %r6933;
	xor.b32  	%r6935, %r6889, %r6863;
	and.b32  	%r6936, %r6915, %r6935;
	and.b32  	%r6937, %r6889, %r6863;
	xor.b32  	%r6938, %r6936, %r6937;
	add.s32 	%r6939, %r6934, %r6938;
	add.s32 	%r6940, %r6929, %r6837;
	add.s32 	%r6941, %r6939, %r6929;
	shf.l.wrap.b32 	%r6942, %r6940, %r6940, 26;
	shf.l.wrap.b32 	%r6943, %r6940, %r6940, 21;
	xor.b32  	%r6944, %r6942, %r6943;
	shf.l.wrap.b32 	%r6945, %r6940, %r6940, 7;
	xor.b32  	%r6946, %r6944, %r6945;
	and.b32  	%r6947, %r6940, %r6914;
	not.b32 	%r6948, %r6940;
	and.b32  	%r6949, %r6888, %r6948;
	or.b32  	%r6950, %r6947, %r6949;
	ld.const.u32 	%r6951, [dev_k+152];
	add.s32 	%r6952, %r6950, %r6862;
	add.s32 	%r6953, %r6952, %r6946;
	add.s32 	%r6954, %r6953, %r6951;
	add.s32 	%r6955, %r6954, %r5620;
	shf.l.wrap.b32 	%r6956, %r6941, %r6941, 30;
	shf.l.wrap.b32 	%r6957, %r6941, %r6941, 19;
	xor.b32  	%r6958, %r6956, %r6957;
	shf.l.wrap.b32 	%r6959, %r6941, %r6941, 10;
	xor.b32  	%r6960, %r6958, %r6959;
	xor.b32  	%r6961, %r6915, %r6889;
	and.b32  	%r6962, %r6941, %r6961;
	and.b32  	%r6963, %r6915, %r6889;
	xor.b32  	%r6964, %r6962, %r6963;
	add.s32 	%r6965, %r6960, %r6964;
	add.s32 	%r6966, %r6955, %r6863;
	add.s32 	%r6967, %r6965, %r6955;
	shf.l.wrap.b32 	%r6968, %r6966, %r6966, 26;
	shf.l.wrap.b32 	%r6969, %r6966, %r6966, 21;
	xor.b32  	%r6970, %r6968, %r6969;
	shf.l.wrap.b32 	%r6971, %r6966, %r6966, 7;
	xor.b32  	%r6972, %r6970, %r6971;
	and.b32  	%r6973, %r6966, %r6940;
	not.b32 	%r6974, %r6966;
	and.b32  	%r6975, %r6914, %r6974;
	or.b32  	%r6976, %r6973, %r6975;
	ld.const.u32 	%r6977, [dev_k+156];
	add.s32 	%r6978, %r6976, %r6888;
	add.s32 	%r6979, %r6978, %r6972;
	add.s32 	%r6980, %r6979, %r6977;
	add.s32 	%r6981, %r6980, %r5633;
	shf.l.wrap.b32 	%r6982, %r6967, %r6967, 30;
	shf.l.wrap.b32 	%r6983, %r6967, %r6967, 19;
	xor.b32  	%r6984, %r6982, %r6983;
	shf.l.wrap.b32 	%r6985, %r6967, %r6967, 10;
	xor.b32  	%r6986, %r6984, %r6985;
	xor.b32  	%r6987, %r6941, %r6915;
	and.b32  	%r6988, %r6967, %r6987;
	and.b32  	%r6989, %r6941, %r6915;
	xor.b32  	%r6990, %r6988, %r6989;
	add.s32 	%r6991, %r6986, %r6990;
	add.s32 	%r6992, %r6981, %r6889;
	add.s32 	%r6993, %r6991, %r6981;
	shf.l.wrap.b32 	%r6994, %r6992, %r6992, 26;
	shf.l.wrap.b32 	%r6995, %r6992, %r6992, 21;
	xor.b32  	%r6996, %r6994, %r6995;
	shf.l.wrap.b32 	%r6997, %r6992, %r6992, 7;
	xor.b32  	%r6998, %r6996, %r6997;
	and.b32  	%r6999, %r6992, %r6966;
	not.b32 	%r7000, %r6992;
	and.b32  	%r7001, %r6940, %r7000;
	or.b32  	%r7002, %r6999, %r7001;
	ld.const.u32 	%r7003, [dev_k+160];
	add.s32 	%r7004, %r7002, %r6914;
	add.s32 	%r7005, %r7004, %r6998;
	add.s32 	%r7006, %r7005, %r7003;
	add.s32 	%r7007, %r7006, %r5646;
	shf.l.wrap.b32 	%r7008, %r6993, %r6993, 30;
	shf.l.wrap.b32 	%r7009, %r6993, %r6993, 19;
	xor.b32  	%r7010, %r7008, %r7009;
	shf.l.wrap.b32 	%r7011, %r6993, %r6993, 10;
	xor.b32  	%r7012, %r7010, %r7011;
	xor.b32  	%r7013, %r6967, %r6941;
	and.b32  	%r7014, %r6993, %r7013;
	and.b32  	%r7015, %r6967, %r6941;
	xor.b32  	%r7016, %r7014, %r7015;
	add.s32 	%r7017, %r7012, %r7016;
	add.s32 	%r7018, %r7007, %r6915;
	add.s32 	%r7019, %r7017, %r7007;
	shf.l.wrap.b32 	%r7020, %r7018, %r7018, 26;
	shf.l.wrap.b32 	%r7021, %r7018, %r7018, 21;
	xor.b32  	%r7022, %r7020, %r7021;
	shf.l.wrap.b32 	%r7023, %r7018, %r7018, 7;
	xor.b32  	%r7024, %r7022, %r7023;
	and.b32  	%r7025, %r7018, %r6992;
	not.b32 	%r7026, %r7018;
	and.b32  	%r7027, %r6966, %r7026;
	or.b32  	%r7028, %r7025, %r7027;
	ld.const.u32 	%r7029, [dev_k+164];
	add.s32 	%r7030, %r7028, %r6940;
	add.s32 	%r7031, %r7030, %r7024;
	add.s32 	%r7032, %r7031, %r7029;
	add.s32 	%r7033, %r7032, %r5659;
	shf.l.wrap.b32 	%r7034, %r7019, %r7019, 30;
	shf.l.wrap.b32 	%r7035, %r7019, %r7019, 19;
	xor.b32  	%r7036, %r7034, %r7035;
	shf.l.wrap.b32 	%r7037, %r7019, %r7019, 10;
	xor.b32  	%r7038, %r7036, %r7037;
	xor.b32  	%r7039, %r6993, %r6967;
	and.b32  	%r7040, %r7019, %r7039;
	and.b32  	%r7041, %r6993, %r6967;
	xor.b32  	%r7042, %r7040, %r7041;
	add.s32 	%r7043, %r7038, %r7042;
	add.s32 	%r7044, %r7033, %r6941;
	add.s32 	%r7045, %r7043, %r7033;
	shf.l.wrap.b32 	%r7046, %r7044, %r7044, 26;
	shf.l.wrap.b32 	%r7047, %r7044, %r7044, 21;
	xor.b32  	%r7048, %r7046, %r7047;
	shf.l.wrap.b32 	%r7049, %r7044, %r7044, 7;
	xor.b32  	%r7050, %r7048, %r7049;
	and.b32  	%r7051, %r7044, %r7018;
	not.b32 	%r7052, %r7044;
	and.b32  	%r7053, %r6992, %r7052;
	or.b32  	%r7054, %r7051, %r7053;
	ld.const.u32 	%r7055, [dev_k+168];
	add.s32 	%r7056, %r7054, %r6966;
	add.s32 	%r7057, %r7056, %r7050;
	add.s32 	%r7058, %r7057, %r7055;
	add.s32 	%r7059, %r7058, %r5672;
	shf.l.wrap.b32 	%r7060, %r7045, %r7045, 30;
	shf.l.wrap.b32 	%r7061, %r7045, %r7045, 19;
	xor.b32  	%r7062, %r7060, %r7061;
	shf.l.wrap.b32 	%r7063, %r7045, %r7045, 10;
	xor.b32  	%r7064, %r7062, %r7063;
	xor.b32  	%r7065, %r7019, %r6993;
	and.b32  	%r7066, %r7045, %r7065;
	and.b32  	%r7067, %r7019, %r6993;
	xor.b32  	%r7068, %r7066, %r7067;
	add.s32 	%r7069, %r7064, %r7068;
	add.s32 	%r7070, %r7059, %r6967;
	add.s32 	%r7071, %r7069, %r7059;
	shf.l.wrap.b32 	%r7072, %r7070, %r7070, 26;
	shf.l.wrap.b32 	%r7073, %r7070, %r7070, 21;
	xor.b32  	%r7074, %r7072, %r7073;
	shf.l.wrap.b32 	%r7075, %r7070, %r7070, 7;
	xor.b32  	%r7076, %r7074, %r7075;
	and.b32  	%r7077, %r7070, %r7044;
	not.b32 	%r7078, %r7070;
	and.b32  	%r7079, %r7018, %r7078;
	or.b32  	%r7080, %r7077, %r7079;
	ld.const.u32 	%r7081, [dev_k+172];
	add.s32 	%r7082, %r7080, %r6992;
	add.s32 	%r7083, %r7082, %r7076;
	add.s32 	%r7084, %r7083, %r7081;
	add.s32 	%r7085, %r7084, %r5685;
	shf.l.wrap.b32 	%r7086, %r7071, %r7071, 30;
	shf.l.wrap.b32 	%r7087, %r7071, %r7071, 19;
	xor.b32  	%r7088, %r7086, %r7087;
	shf.l.wrap.b32 	%r7089, %r7071, %r7071, 10;
	xor.b32  	%r7090, %r7088, %r7089;
	xor.b32  	%r7091, %r7045, %r7019;
	and.b32  	%r7092, %r7071, %r7091;
	and.b32  	%r7093, %r7045, %r7019;
	xor.b32  	%r7094, %r7092, %r7093;
	add.s32 	%r7095, %r7090, %r7094;
	add.s32 	%r7096, %r7085, %r6993;
	add.s32 	%r7097, %r7095, %r7085;
	shf.l.wrap.b32 	%r7098, %r7096, %r7096, 26;
	shf.l.wrap.b32 	%r7099, %r7096, %r7096, 21;
	xor.b32  	%r7100, %r7098, %r7099;
	shf.l.wrap.b32 	%r7101, %r7096, %r7096, 7;
	xor.b32  	%r7102, %r7100, %r7101;
	and.b32  	%r7103, %r7096, %r7070;
	not.b32 	%r7104, %r7096;
	and.b32  	%r7105, %r7044, %r7104;
	or.b32  	%r7106, %r7103, %r7105;
	ld.const.u32 	%r7107, [dev_k+176];
	add.s32 	%r7108, %r7106, %r7018;
	add.s32 	%r7109, %r7108, %r7102;
	add.s32 	%r7110, %r7109, %r7107;
	add.s32 	%r7111, %r7110, %r5698;
	shf.l.wrap.b32 	%r7112, %r7097, %r7097, 30;
	shf.l.wrap.b32 	%r7113, %r7097, %r7097, 19;
	xor.b32  	%r7114, %r7112, %r7113;
	shf.l.wrap.b32 	%r7115, %r7097, %r7097, 10;
	xor.b32  	%r7116, %r7114, %r7115;
	xor.b32  	%r7117, %r7071, %r7045;
	and.b32  	%r7118, %r7097, %r7117;
	and.b32  	%r7119, %r7071, %r7045;
	xor.b32  	%r7120, %r7118, %r7119;
	add.s32 	%r7121, %r7116, %r7120;
	add.s32 	%r7122, %r7111, %r7019;
	add.s32 	%r7123, %r7121, %r7111;
	shf.l.wrap.b32 	%r7124, %r7122, %r7122, 26;
	shf.l.wrap.b32 	%r7125, %r7122, %r7122, 21;
	xor.b32  	%r7126, %r7124, %r7125;
	shf.l.wrap.b32 	%r7127, %r7122, %r7122, 7;
	xor.b32  	%r7128, %r7126, %r7127;
	and.b32  	%r7129, %r7122, %r7096;
	not.b32 	%r7130, %r7122;
	and.b32  	%r7131, %r7070, %r7130;
	or.b32  	%r7132, %r7129, %r7131;
	ld.const.u32 	%r7133, [dev_k+180];
	add.s32 	%r7134, %r7132, %r7044;
	add.s32 	%r7135, %r7134, %r7128;
	add.s32 	%r7136, %r7135, %r7133;
	add.s32 	%r7137, %r7136, %r5711;
	shf.l.wrap.b32 	%r7138, %r7123, %r7123, 30;
	shf.l.wrap.b32 	%r7139, %r7123, %r7123, 19;
	xor.b32  	%r7140, %r7138, %r7139;
	shf.l.wrap.b32 	%r7141, %r7123, %r7123, 10;
	xor.b32  	%r7142, %r7140, %r7141;
	xor.b32  	%r7143, %r7097, %r7071;
	and.b32  	%r7144, %r7123, %r7143;
	and.b32  	%r7145, %r7097, %r7071;
	xor.b32  	%r7146, %r7144, %r7145;
	add.s32 	%r7147, %r7142, %r7146;
	add.s32 	%r7148, %r7137, %r7045;
	add.s32 	%r7149, %r7147, %r7137;
	shf.l.wrap.b32 	%r7150, %r7148, %r7148, 26;
	shf.l.wrap.b32 	%r7151, %r7148, %r7148, 21;
	xor.b32  	%r7152, %r7150, %r7151;
	shf.l.wrap.b32 	%r7153, %r7148, %r7148, 7;
	xor.b32  	%r7154, %r7152, %r7153;
	and.b32  	%r7155, %r7148, %r7122;
	not.b32 	%r7156, %r7148;
	and.b32  	%r7157, %r7096, %r7156;
	or.b32  	%r7158, %r7155, %r7157;
	ld.const.u32 	%r7159, [dev_k+184];
	add.s32 	%r7160, %r7158, %r7070;
	add.s32 	%r7161, %r7160, %r7154;
	add.s32 	%r7162, %r7161, %r7159;
	add.s32 	%r7163, %r7162, %r5724;
	shf.l.wrap.b32 	%r7164, %r7149, %r7149, 30;
	shf.l.wrap.b32 	%r7165, %r7149, %r7149, 19;
	xor.b32  	%r7166, %r7164, %r7165;
	shf.l.wrap.b32 	%r7167, %r7149, %r7149, 10;
	xor.b32  	%r7168, %r7166, %r7167;
	xor.b32  	%r7169, %r7123, %r7097;
	and.b32  	%r7170, %r7149, %r7169;
	and.b32  	%r7171, %r7123, %r7097;
	xor.b32  	%r7172, %r7170, %r7171;
	add.s32 	%r7173, %r7168, %r7172;
	add.s32 	%r7174, %r7163, %r7071;
	add.s32 	%r7175, %r7173, %r7163;
	shf.l.wrap.b32 	%r7176, %r7174, %r7174, 26;
	shf.l.wrap.b32 	%r7177, %r7174, %r7174, 21;
	xor.b32  	%r7178, %r7176, %r7177;
	shf.l.wrap.b32 	%r7179, %r7174, %r7174, 7;
	xor.b32  	%r7180, %r7178, %r7179;
	and.b32  	%r7181, %r7174, %r7148;
	not.b32 	%r7182, %r7174;
	and.b32  	%r7183, %r7122, %r7182;
	or.b32  	%r7184, %r7181, %r7183;
	ld.const.u32 	%r7185, [dev_k+188];
	add.s32 	%r7186, %r7184, %r7096;
	add.s32 	%r7187, %r7186, %r7180;
	add.s32 	%r7188, %r7187, %r7185;
	add.s32 	%r7189, %r7188, %r5737;
	shf.l.wrap.b32 	%r7190, %r7175, %r7175, 30;
	shf.l.wrap.b32 	%r7191, %r7175, %r7175, 19;
	xor.b32  	%r7192, %r7190, %r7191;
	shf.l.wrap.b32 	%r7193, %r7175, %r7175, 10;
	xor.b32  	%r7194, %r7192, %r7193;
	xor.b32  	%r7195, %r7149, %r7123;
	and.b32  	%r7196, %r7175, %r7195;
	and.b32  	%r7197, %r7149, %r7123;
	xor.b32  	%r7198, %r7196, %r7197;
	add.s32 	%r7199, %r7194, %r7198;
	add.s32 	%r7200, %r7189, %r7097;
	add.s32 	%r7201, %r7199, %r7189;
	shf.l.wrap.b32 	%r7202, %r7200, %r7200, 26;
	shf.l.wrap.b32 	%r7203, %r7200, %r7200, 21;
	xor.b32  	%r7204, %r7202, %r7203;
	shf.l.wrap.b32 	%r7205, %r7200, %r7200, 7;
	xor.b32  	%r7206, %r7204, %r7205;
	and.b32  	%r7207, %r7200, %r7174;
	not.b32 	%r7208, %r7200;
	and.b32  	%r7209, %r7148, %r7208;
	or.b32  	%r7210, %r7207, %r7209;
	ld.const.u32 	%r7211, [dev_k+192];
	add.s32 	%r7212, %r7210, %r7122;
	add.s32 	%r7213, %r7212, %r7206;
	add.s32 	%r7214, %r7213, %r7211;
	add.s32 	%r7215, %r7214, %r5750;
	shf.l.wrap.b32 	%r7216, %r7201, %r7201, 30;
	shf.l.wrap.b32 	%r7217, %r7201, %r7201, 19;
	xor.b32  	%r7218, %r7216, %r7217;
	shf.l.wrap.b32 	%r7219, %r7201, %r7201, 10;
	xor.b32  	%r7220, %r7218, %r7219;
	xor.b32  	%r7221, %r7175, %r7149;
	and.b32  	%r7222, %r7201, %r7221;
	and.b32  	%r7223, %r7175, %r7149;
	xor.b32  	%r7224, %r7222, %r7223;
	add.s32 	%r7225, %r7220, %r7224;
	add.s32 	%r7226, %r7215, %r7123;
	add.s32 	%r7227, %r7225, %r7215;
	shf.l.wrap.b32 	%r7228, %r7226, %r7226, 26;
	shf.l.wrap.b32 	%r7229, %r7226, %r7226, 21;
	xor.b32  	%r7230, %r7228, %r7229;
	shf.l.wrap.b32 	%r7231, %r7226, %r7226, 7;
	xor.b32  	%r7232, %r7230, %r7231;
	and.b32  	%r7233, %r7226, %r7200;
	not.b32 	%r7234, %r7226;
	and.b32  	%r7235, %r7174, %r7234;
	or.b32  	%r7236, %r7233, %r7235;
	ld.const.u32 	%r7237, [dev_k+196];
	add.s32 	%r7238, %r7236, %r7148;
	add.s32 	%r7239, %r7238, %r7232;
	add.s32 	%r7240, %r7239, %r7237;
	add.s32 	%r7241, %r7240, %r5763;
	shf.l.wrap.b32 	%r7242, %r7227, %r7227, 30;
	shf.l.wrap.b32 	%r7243, %r7227, %r7227, 19;
	xor.b32  	%r7244, %r7242, %r7243;
	shf.l.wrap.b32 	%r7245, %r7227, %r7227, 10;
	xor.b32  	%r7246, %r7244, %r7245;
	xor.b32  	%r7247, %r7201, %r7175;
	and.b32  	%r7248, %r7227, %r7247;
	and.b32  	%r7249, %r7201, %r7175;
	xor.b32  	%r7250, %r7248, %r7249;
	add.s32 	%r7251, %r7246, %r7250;
	add.s32 	%r7252, %r7241, %r7149;
	add.s32 	%r7253, %r7251, %r7241;
	shf.l.wrap.b32 	%r7254, %r7252, %r7252, 26;
	shf.l.wrap.b32 	%r7255, %r7252, %r7252, 21;
	xor.b32  	%r7256, %r7254, %r7255;
	shf.l.wrap.b32 	%r7257, %r7252, %r7252, 7;
	xor.b32  	%r7258, %r7256, %r7257;
	and.b32  	%r7259, %r7252, %r7226;
	not.b32 	%r7260, %r7252;
	and.b32  	%r7261, %r7200, %r7260;
	or.b32  	%r7262, %r7259, %r7261;
	ld.const.u32 	%r7263, [dev_k+200];
	add.s32 	%r7264, %r7262, %r7174;
	add.s32 	%r7265, %r7264, %r7258;
	add.s32 	%r7266, %r7265, %r7263;
	add.s32 	%r7267, %r7266, %r5776;
	shf.l.wrap.b32 	%r7268, %r7253, %r7253, 30;
	shf.l.wrap.b32 	%r7269, %r7253, %r7253, 19;
	xor.b32  	%r7270, %r7268, %r7269;
	shf.l.wrap.b32 	%r7271, %r7253, %r7253, 10;
	xor.b32  	%r7272, %r7270, %r7271;
	xor.b32  	%r7273, %r7227, %r7201;
	and.b32  	%r7274, %r7253, %r7273;
	and.b32  	%r7275, %r7227, %r7201;
	xor.b32  	%r7276, %r7274, %r7275;
	add.s32 	%r7277, %r7272, %r7276;
	add.s32 	%r7278, %r7267, %r7175;
	add.s32 	%r7279, %r7277, %r7267;
	shf.l.wrap.b32 	%r7280, %r7278, %r7278, 26;
	shf.l.wrap.b32 	%r7281, %r7278, %r7278, 21;
	xor.b32  	%r7282, %r7280, %r7281;
	shf.l.wrap.b32 	%r7283, %r7278, %r7278, 7;
	xor.b32  	%r7284, %r7282, %r7283;
	and.b32  	%r7285, %r7278, %r7252;
	not.b32 	%r7286, %r7278;
	and.b32  	%r7287, %r7226, %r7286;
	or.b32  	%r7288, %r7285, %r7287;
	ld.const.u32 	%r7289, [dev_k+204];
	add.s32 	%r7290, %r7288, %r7200;
	add.s32 	%r7291, %r7290, %r7284;
	add.s32 	%r7292, %r7291, %r7289;
	add.s32 	%r7293, %r7292, %r5789;
	shf.l.wrap.b32 	%r7294, %r7279, %r7279, 30;
	shf.l.wrap.b32 	%r7295, %r7279, %r7279, 19;
	xor.b32  	%r7296, %r7294, %r7295;
	shf.l.wrap.b32 	%r7297, %r7279, %r7279, 10;
	xor.b32  	%r7298, %r7296, %r7297;
	xor.b32  	%r7299, %r7253, %r7227;
	and.b32  	%r7300, %r7279, %r7299;
	and.b32  	%r7301, %r7253, %r7227;
	xor.b32  	%r7302, %r7300, %r7301;
	add.s32 	%r7303, %r7298, %r7302;
	add.s32 	%r7304, %r7293, %r7201;
	add.s32 	%r7305, %r7303, %r7293;
	shf.l.wrap.b32 	%r7306, %r7304, %r7304, 26;
	shf.l.wrap.b32 	%r7307, %r7304, %r7304, 21;
	xor.b32  	%r7308, %r7306, %r7307;
	shf.l.wrap.b32 	%r7309, %r7304, %r7304, 7;
	xor.b32  	%r7310, %r7308, %r7309;
	and.b32  	%r7311, %r7304, %r7278;
	not.b32 	%r7312, %r7304;
	and.b32  	%r7313, %r7252, %r7312;
	or.b32  	%r7314, %r7311, %r7313;
	ld.const.u32 	%r7315, [dev_k+208];
	add.s32 	%r7316, %r7314, %r7226;
	add.s32 	%r7317, %r7316, %r7310;
	add.s32 	%r7318, %r7317, %r7315;
	add.s32 	%r7319, %r7318, %r5802;
	shf.l.wrap.b32 	%r7320, %r7305, %r7305, 30;
	shf.l.wrap.b32 	%r7321, %r7305, %r7305, 19;
	xor.b32  	%r7322, %r7320, %r7321;
	shf.l.wrap.b32 	%r7323, %r7305, %r7305, 10;
	xor.b32  	%r7324, %r7322, %r7323;
	xor.b32  	%r7325, %r7279, %r7253;
	and.b32  	%r7326, %r7305, %r7325;
	and.b32  	%r7327, %r7279, %r7253;
	xor.b32  	%r7328, %r7326, %r7327;
	add.s32 	%r7329, %r7324, %r7328;
	add.s32 	%r7330, %r7319, %r7227;
	add.s32 	%r7331, %r7329, %r7319;
	shf.l.wrap.b32 	%r7332, %r7330, %r7330, 26;
	shf.l.wrap.b32 	%r7333, %r7330, %r7330, 21;
	xor.b32  	%r7334, %r7332, %r7333;
	shf.l.wrap.b32 	%r7335, %r7330, %r7330, 7;
	xor.b32  	%r7336, %r7334, %r7335;
	and.b32  	%r7337, %r7330, %r7304;
	not.b32 	%r7338, %r7330;
	and.b32  	%r7339, %r7278, %r7338;
	or.b32  	%r7340, %r7337, %r7339;
	ld.const.u32 	%r7341, [dev_k+212];
	add.s32 	%r7342, %r7340, %r7252;
	add.s32 	%r7343, %r7342, %r7336;
	add.s32 	%r7344, %r7343, %r7341;
	add.s32 	%r7345, %r7344, %r5815;
	shf.l.wrap.b32 	%r7346, %r7331, %r7331, 30;
	shf.l.wrap.b32 	%r7347, %r7331, %r7331, 19;
	xor.b32  	%r7348, %r7346, %r7347;
	shf.l.wrap.b32 	%r7349, %r7331, %r7331, 10;
	xor.b32  	%r7350, %r7348, %r7349;
	xor.b32  	%r7351, %r7305, %r7279;
	and.b32  	%r7352, %r7331, %r7351;
	and.b32  	%r7353, %r7305, %r7279;
	xor.b32  	%r7354, %r7352, %r7353;
	add.s32 	%r7355, %r7350, %r7354;
	add.s32 	%r7356, %r7345, %r7253;
	add.s32 	%r7357, %r7355, %r7345;
	shf.l.wrap.b32 	%r7358, %r7356, %r7356, 26;
	shf.l.wrap.b32 	%r7359, %r7356, %r7356, 21;
	xor.b32  	%r7360, %r7358, %r7359;
	shf.l.wrap.b32 	%r7361, %r7356, %r7356, 7;
	xor.b32  	%r7362, %r7360, %r7361;
	and.b32  	%r7363, %r7356, %r7330;
	not.b32 	%r7364, %r7356;
	and.b32  	%r7365, %r7304, %r7364;
	or.b32  	%r7366, %r7363, %r7365;
	ld.const.u32 	%r7367, [dev_k+216];
	add.s32 	%r7368, %r7366, %r7278;
	add.s32 	%r7369, %r7368, %r7362;
	add.s32 	%r7370, %r7369, %r7367;
	add.s32 	%r7371, %r7370, %r5828;
	shf.l.wrap.b32 	%r7372, %r7357, %r7357, 30;
	shf.l.wrap.b32 	%r7373, %r7357, %r7357, 19;
	xor.b32  	%r7374, %r7372, %r7373;
	shf.l.wrap.b32 	%r7375, %r7357, %r7357, 10;
	xor.b32  	%r7376, %r7374, %r7375;
	xor.b32  	%r7377, %r7331, %r7305;
	and.b32  	%r7378, %r7357, %r7377;
	and.b32  	%r7379, %r7331, %r7305;
	xor.b32  	%r7380, %r7378, %r7379;
	add.s32 	%r7381, %r7376, %r7380;
	add.s32 	%r7382, %r7371, %r7279;
	add.s32 	%r7383, %r7381, %r7371;
	shf.l.wrap.b32 	%r7384, %r7382, %r7382, 26;
	shf.l.wrap.b32 	%r7385, %r7382, %r7382, 21;
	xor.b32  	%r7386, %r7384, %r7385;
	shf.l.wrap.b32 	%r7387, %r7382, %r7382, 7;
	xor.b32  	%r7388, %r7386, %r7387;
	and.b32  	%r7389, %r7382, %r7356;
	not.b32 	%r7390, %r7382;
	and.b32  	%r7391, %r7330, %r7390;
	or.b32  	%r7392, %r7389, %r7391;
	ld.const.u32 	%r7393, [dev_k+220];
	add.s32 	%r7394, %r7392, %r7304;
	add.s32 	%r7395, %r7394, %r7388;
	add.s32 	%r7396, %r7395, %r7393;
	add.s32 	%r7397, %r7396, %r5841;
	shf.l.wrap.b32 	%r7398, %r7383, %r7383, 30;
	shf.l.wrap.b32 	%r7399, %r7383, %r7383, 19;
	xor.b32  	%r7400, %r7398, %r7399;
	shf.l.wrap.b32 	%r7401, %r7383, %r7383, 10;
	xor.b32  	%r7402, %r7400, %r7401;
	xor.b32  	%r7403, %r7357, %r7331;
	and.b32  	%r7404, %r7383, %r7403;
	and.b32  	%r7405, %r7357, %r7331;
	xor.b32  	%r7406, %r7404, %r7405;
	add.s32 	%r7407, %r7402, %r7406;
	add.s32 	%r7408, %r7397, %r7305;
	add.s32 	%r7409, %r7407, %r7397;
	shf.l.wrap.b32 	%r7410, %r7408, %r7408, 26;
	shf.l.wrap.b32 	%r7411, %r7408, %r7408, 21;
	xor.b32  	%r7412, %r7410, %r7411;
	shf.l.wrap.b32 	%r7413, %r7408, %r7408, 7;
	xor.b32  	%r7414, %r7412, %r7413;
	and.b32  	%r7415, %r7408, %r7382;
	not.b32 	%r7416, %r7408;
	and.b32  	%r7417, %r7356, %r7416;
	or.b32  	%r7418, %r7415, %r7417;
	ld.const.u32 	%r7419, [dev_k+224];
	add.s32 	%r7420, %r7418, %r7330;
	add.s32 	%r7421, %r7420, %r7414;
	add.s32 	%r7422, %r7421, %r7419;
	add.s32 	%r7423, %r7422, %r5854;
	shf.l.wrap.b32 	%r7424, %r7409, %r7409, 30;
	shf.l.wrap.b32 	%r7425, %r7409, %r7409, 19;
	xor.b32  	%r7426, %r7424, %r7425;
	shf.l.wrap.b32 	%r7427, %r7409, %r7409, 10;
	xor.b32  	%r7428, %r7426, %r7427;
	xor.b32  	%r7429, %r7383, %r7357;
	and.b32  	%r7430, %r7409, %r7429;
	and.b32  	%r7431, %r7383, %r7357;
	xor.b32  	%r7432, %r7430, %r7431;
	add.s32 	%r7433, %r7428, %r7432;
	add.s32 	%r7434, %r7423, %r7331;
	add.s32 	%r7435, %r7433, %r7423;
	shf.l.wrap.b32 	%r7436, %r7434, %r7434, 26;
	shf.l.wrap.b32 	%r7437, %r7434, %r7434, 21;
	xor.b32  	%r7438, %r7436, %r7437;
	shf.l.wrap.b32 	%r7439, %r7434, %r7434, 7;
	xor.b32  	%r7440, %r7438, %r7439;
	and.b32  	%r7441, %r7434, %r7408;
	not.b32 	%r7442, %r7434;
	and.b32  	%r7443, %r7382, %r7442;
	or.b32  	%r7444, %r7441, %r7443;
	ld.const.u32 	%r7445, [dev_k+228];
	add.s32 	%r7446, %r7444, %r7356;
	add.s32 	%r7447, %r7446, %r7440;
	add.s32 	%r7448, %r7447, %r7445;
	add.s32 	%r7449, %r7448, %r5867;
	shf.l.wrap.b32 	%r7450, %r7435, %r7435, 30;
	shf.l.wrap.b32 	%r7451, %r7435, %r7435, 19;
	xor.b32  	%r7452, %r7450, %r7451;
	shf.l.wrap.b32 	%r7453, %r7435, %r7435, 10;
	xor.b32  	%r7454, %r7452, %r7453;
	xor.b32  	%r7455, %r7409, %r7383;
	and.b32  	%r7456, %r7435, %r7455;
	and.b32  	%r7457, %r7409, %r7383;
	xor.b32  	%r7458, %r7456, %r7457;
	add.s32 	%r7459, %r7454, %r7458;
	add.s32 	%r7460, %r7449, %r7357;
	add.s32 	%r7461, %r7459, %r7449;
	shf.l.wrap.b32 	%r7462, %r7460, %r7460, 26;
	shf.l.wrap.b32 	%r7463, %r7460, %r7460, 21;
	xor.b32  	%r7464, %r7462, %r7463;
	shf.l.wrap.b32 	%r7465, %r7460, %r7460, 7;
	xor.b32  	%r7466, %r7464, %r7465;
	and.b32  	%r7467, %r7460, %r7434;
	not.b32 	%r7468, %r7460;
	and.b32  	%r7469, %r7408, %r7468;
	or.b32  	%r7470, %r7467, %r7469;
	ld.const.u32 	%r7471, [dev_k+232];
	add.s32 	%r7472, %r7470, %r7382;
	add.s32 	%r7473, %r7472, %r7466;
	add.s32 	%r7474, %r7473, %r7471;
	add.s32 	%r7475, %r7474, %r5880;
	shf.l.wrap.b32 	%r7476, %r7461, %r7461, 30;
	shf.l.wrap.b32 	%r7477, %r7461, %r7461, 19;
	xor.b32  	%r7478, %r7476, %r7477;
	shf.l.wrap.b32 	%r7479, %r7461, %r7461, 10;
	xor.b32  	%r7480, %r7478, %r7479;
	xor.b32  	%r7481, %r7435, %r7409;
	and.b32  	%r7482, %r7461, %r7481;
	and.b32  	%r7483, %r7435, %r7409;
	xor.b32  	%r7484, %r7482, %r7483;
	add.s32 	%r7485, %r7480, %r7484;
	add.s32 	%r7486, %r7475, %r7383;
	add.s32 	%r7487, %r7485, %r7475;
	shf.l.wrap.b32 	%r7488, %r7486, %r7486, 26;
	shf.l.wrap.b32 	%r7489, %r7486, %r7486, 21;
	xor.b32  	%r7490, %r7488, %r7489;
	shf.l.wrap.b32 	%r7491, %r7486, %r7486, 7;
	xor.b32  	%r7492, %r7490, %r7491;
	and.b32  	%r7493, %r7486, %r7460;
	not.b32 	%r7494, %r7486;
	and.b32  	%r7495, %r7434, %r7494;
	or.b32  	%r7496, %r7493, %r7495;
	ld.const.u32 	%r7497, [dev_k+236];
	add.s32 	%r7498, %r7496, %r7408;
	add.s32 	%r7499, %r7498, %r7492;
	add.s32 	%r7500, %r7499, %r7497;
	add.s32 	%r7501, %r7500, %r5893;
	shf.l.wrap.b32 	%r7502, %r7487, %r7487, 30;
	shf.l.wrap.b32 	%r7503, %r7487, %r7487, 19;
	xor.b32  	%r7504, %r7502, %r7503;
	shf.l.wrap.b32 	%r7505, %r7487, %r7487, 10;
	xor.b32  	%r7506, %r7504, %r7505;
	xor.b32  	%r7507, %r7461, %r7435;
	and.b32  	%r7508, %r7487, %r7507;
	and.b32  	%r7509, %r7461, %r7435;
	xor.b32  	%r7510, %r7508, %r7509;
	add.s32 	%r7511, %r7506, %r7510;
	add.s32 	%r7512, %r7501, %r7409;
	add.s32 	%r7513, %r7511, %r7501;
	shf.l.wrap.b32 	%r7514, %r7512, %r7512, 26;
	shf.l.wrap.b32 	%r7515, %r7512, %r7512, 21;
	xor.b32  	%r7516, %r7514, %r7515;
	shf.l.wrap.b32 	%r7517, %r7512, %r7512, 7;
	xor.b32  	%r7518, %r7516, %r7517;
	and.b32  	%r7519, %r7512, %r7486;
	not.b32 	%r7520, %r7512;
	and.b32  	%r7521, %r7460, %r7520;
	or.b32  	%r7522, %r7519, %r7521;
	ld.const.u32 	%r7523, [dev_k+240];
	add.s32 	%r7524, %r7522, %r7434;
	add.s32 	%r7525, %r7524, %r7518;
	add.s32 	%r7526, %r7525, %r7523;
	add.s32 	%r7527, %r7526, %r5906;
	shf.l.wrap.b32 	%r7528, %r7513, %r7513, 30;
	shf.l.wrap.b32 	%r7529, %r7513, %r7513, 19;
	xor.b32  	%r7530, %r7528, %r7529;
	shf.l.wrap.b32 	%r7531, %r7513, %r7513, 10;
	xor.b32  	%r7532, %r7530, %r7531;
	xor.b32  	%r7533, %r7487, %r7461;
	and.b32  	%r7534, %r7513, %r7533;
	and.b32  	%r7535, %r7487, %r7461;
	xor.b32  	%r7536, %r7534, %r7535;
	add.s32 	%r7537, %r7532, %r7536;
	add.s32 	%r7538, %r7527, %r7435;
	add.s32 	%r7539, %r7537, %r7527;
	shf.l.wrap.b32 	%r7540, %r7538, %r7538, 26;
	shf.l.wrap.b32 	%r7541, %r7538, %r7538, 21;
	xor.b32  	%r7542, %r7540, %r7541;
	shf.l.wrap.b32 	%r7543, %r7538, %r7538, 7;
	xor.b32  	%r7544, %r7542, %r7543;
	and.b32  	%r7545, %r7538, %r7512;
	not.b32 	%r7546, %r7538;
	and.b32  	%r7547, %r7486, %r7546;
	or.b32  	%r7548, %r7545, %r7547;
	ld.const.u32 	%r7549, [dev_k+244];
	add.s32 	%r7550, %r7548, %r7460;
	add.s32 	%r7551, %r7550, %r7544;
	add.s32 	%r7552, %r7551, %r7549;
	add.s32 	%r7553, %r7552, %r5919;
	shf.l.wrap.b32 	%r7554, %r7539, %r7539, 30;
	shf.l.wrap.b32 	%r7555, %r7539, %r7539, 19;
	xor.b32  	%r7556, %r7554, %r7555;
	shf.l.wrap.b32 	%r7557, %r7539, %r7539, 10;
	xor.b32  	%r7558, %r7556, %r7557;
	xor.b32  	%r7559, %r7513, %r7487;
	and.b32  	%r7560, %r7539, %r7559;
	and.b32  	%r7561, %r7513, %r7487;
	xor.b32  	%r7562, %r7560, %r7561;
	add.s32 	%r7563, %r7558, %r7562;
	add.s32 	%r7564, %r7553, %r7461;
	add.s32 	%r7565, %r7563, %r7553;
	shf.l.wrap.b32 	%r7566, %r7564, %r7564, 26;
	shf.l.wrap.b32 	%r7567, %r7564, %r7564, 21;
	xor.b32  	%r7568, %r7566, %r7567;
	shf.l.wrap.b32 	%r7569, %r7564, %r7564, 7;
	xor.b32  	%r7570, %r7568, %r7569;
	and.b32  	%r7571, %r7564, %r7538;
	not.b32 	%r7572, %r7564;
	and.b32  	%r7573, %r7512, %r7572;
	or.b32  	%r7574, %r7571, %r7573;
	ld.const.u32 	%r7575, [dev_k+248];
	add.s32 	%r7576, %r7574, %r7486;
	add.s32 	%r7577, %r7576, %r7570;
	add.s32 	%r7578, %r7577, %r7575;
	add.s32 	%r7579, %r7578, %r5932;
	shf.l.wrap.b32 	%r7580, %r7565, %r7565, 30;
	shf.l.wrap.b32 	%r7581, %r7565, %r7565, 19;
	xor.b32  	%r7582, %r7580, %r7581;
	shf.l.wrap.b32 	%r7583, %r7565, %r7565, 10;
	xor.b32  	%r7584, %r7582, %r7583;
	xor.b32  	%r7585, %r7539, %r7513;
	and.b32  	%r7586, %r7565, %r7585;
	and.b32  	%r7587, %r7539, %r7513;
	xor.b32  	%r7588, %r7586, %r7587;
	add.s32 	%r7589, %r7584, %r7588;
	add.s32 	%r7590, %r7579, %r7487;
	add.s32 	%r7591, %r7589, %r7579;
	shf.l.wrap.b32 	%r7592, %r7590, %r7590, 26;
	shf.l.wrap.b32 	%r7593, %r7590, %r7590, 21;
	xor.b32  	%r7594, %r7592, %r7593;
	shf.l.wrap.b32 	%r7595, %r7590, %r7590, 7;
	xor.b32  	%r7596, %r7594, %r7595;
	and.b32  	%r7597, %r7590, %r7564;
	not.b32 	%r7598, %r7590;
	and.b32  	%r7599, %r7538, %r7598;
	or.b32  	%r7600, %r7597, %r7599;
	ld.const.u32 	%r7601, [dev_k+252];
	add.s32 	%r7602, %r7600, %r7512;
	add.s32 	%r7603, %r7602, %r7596;
	add.s32 	%r7604, %r7603, %r7601;
	add.s32 	%r7605, %r7604, %r5945;
	shf.l.wrap.b32 	%r7606, %r7591, %r7591, 30;
	shf.l.wrap.b32 	%r7607, %r7591, %r7591, 19;
	xor.b32  	%r7608, %r7606, %r7607;
	shf.l.wrap.b32 	%r7609, %r7591, %r7591, 10;
	xor.b32  	%r7610, %r7608, %r7609;
	xor.b32  	%r7611, %r7565, %r7539;
	and.b32  	%r7612, %r7591, %r7611;
	and.b32  	%r7613, %r7565, %r7539;
	xor.b32  	%r7614, %r7612, %r7613;
	add.s32 	%r7615, %r7610, %r7614;
	add.s32 	%r7616, %r7605, %r7513;
	add.s32 	%r7617, %r7615, %r7605;
	add.s32 	%r7618, %r5952, %r7617;
	add.s32 	%r7619, %r5953, %r7591;
	add.s32 	%r7620, %r5950, %r7565;
	add.s32 	%r7621, %r5951, %r7539;
	add.s32 	%r7622, %r5948, %r7616;
	add.s32 	%r7623, %r5949, %r7590;
	add.s32 	%r7624, %r5946, %r7564;
	add.s32 	%r7625, %r5947, %r7538;
	shr.u32 	%r7626, %r7618, 24;
	st.u8 	[%rd39], %r7626;
	shr.u32 	%r7627, %r7619, 24;
	st.u8 	[%rd39+4], %r7627;
	shr.u32 	%r7628, %r7620, 24;
	st.u8 	[%rd39+8], %r7628;
	shr.u32 	%r7629, %r7621, 24;
	st.u8 	[%rd39+12], %r7629;
	shr.u32 	%r7630, %r7622, 24;
	st.u8 	[%rd39+16], %r7630;
	shr.u32 	%r7631, %r7623, 24;
	st.u8 	[%rd39+20], %r7631;
	shr.u32 	%r7632, %r7624, 24;
	st.u8 	[%rd39+24], %r7632;
	shr.u32 	%r7633, %r7625, 24;
	st.u8 	[%rd39+28], %r7633;
	shr.u32 	%r7634, %r7618, 16;
	st.u8 	[%rd39+1], %r7634;
	shr.u32 	%r7635, %r7619, 16;
	st.u8 	[%rd39+5], %r7635;
	shr.u32 	%r7636, %r7620, 16;
	st.u8 	[%rd39+9], %r7636;
	shr.u32 	%r7637, %r7621, 16;
	st.u8 	[%rd39+13], %r7637;
	shr.u32 	%r7638, %r7622, 16;
	st.u8 	[%rd39+17], %r7638;
	shr.u32 	%r7639, %r7623, 16;
	st.u8 	[%rd39+21], %r7639;
	shr.u32 	%r7640, %r7624, 16;
	st.u8 	[%rd39+25], %r7640;
	shr.u32 	%r7641, %r7625, 16;
	st.u8 	[%rd39+29], %r7641;
	shr.u32 	%r7642, %r7618, 8;
	st.u8 	[%rd39+2], %r7642;
	shr.u32 	%r7643, %r7619, 8;
	st.u8 	[%rd39+6], %r7643;
	shr.u32 	%r7644, %r7620, 8;
	st.u8 	[%rd39+10], %r7644;
	shr.u32 	%r7645, %r7621, 8;
	st.u8 	[%rd39+14], %r7645;
	shr.u32 	%r7646, %r7622, 8;
	st.u8 	[%rd39+18], %r7646;
	shr.u32 	%r7647, %r7623, 8;
	st.u8 	[%rd39+22], %r7647;
	shr.u32 	%r7648, %r7624, 8;
	st.u8 	[%rd39+26], %r7648;
	shr.u32 	%r7649, %r7625, 8;
	st.u8 	[%rd39+30], %r7649;
	st.u8 	[%rd39+3], %r7618;
	st.u8 	[%rd39+7], %r7619;
	st.u8 	[%rd39+11], %r7620;
	st.u8 	[%rd39+15], %r7621;
	st.u8 	[%rd39+19], %r7622;
	st.u8 	[%rd39+23], %r7623;
	st.u8 	[%rd39+27], %r7624;
	st.u8 	[%rd39+31], %r7625;
	{ // callseq 2, 0
	.param .b64 param0;
	st.param.b64 	[param0], 70;
	.param .b64 retval0;
	call.uni (retval0), 
	malloc, 
	(
	param0
	);
	ld.param.b64 	%rd117, [retval0];
	} // callseq 2
	ld.u8 	%rs111, [%rd39];
	st.u8 	[%rd117], %rs111;
	ld.u8 	%rs112, [%rd39+1];
	st.u8 	[%rd117+2], %rs112;
	ld.u8 	%rs113, [%rd39+2];
	st.u8 	[%rd117+4], %rs113;
	ld.u8 	%rs114, [%rd39+3];
	st.u8 	[%rd117+6], %rs114;
	ld.u8 	%rs115, [%rd39+4];
	st.u8 	[%rd117+8], %rs115;
	ld.u8 	%rs116, [%rd39+5];
	st.u8 	[%rd117+10], %rs116;
	ld.u8 	%rs117, [%rd39+6];
	st.u8 	[%rd117+12], %rs117;
	ld.u8 	%rs118, [%rd39+7];
	st.u8 	[%rd117+14], %rs118;
	ld.u8 	%rs119, [%rd39+8];
	st.u8 	[%rd117+16], %rs119;
	ld.u8 	%rs120, [%rd39+9];
	st.u8 	[%rd117+18], %rs120;
	ld.u8 	%rs121, [%rd39+10];
	st.u8 	[%rd117+20], %rs121;
	ld.u8 	%rs122, [%rd39+11];
	st.u8 	[%rd117+22], %rs122;
	ld.u8 	%rs123, [%rd39+12];
	st.u8 	[%rd117+24], %rs123;
	ld.u8 	%rs124, [%rd39+13];
	st.u8 	[%rd117+26], %rs124;
	ld.u8 	%rs125, [%rd39+14];
	st.u8 	[%rd117+28], %rs125;
	ld.u8 	%rs126, [%rd39+15];
	st.u8 	[%rd117+30], %rs126;
	ld.u8 	%rs127, [%rd39+16];
	st.u8 	[%rd117+32], %rs127;
	ld.u8 	%rs128, [%rd39+17];
	st.u8 	[%rd117+34], %rs128;
	ld.u8 	%rs129, [%rd39+18];
	st.u8 	[%rd117+36], %rs129;
	ld.u8 	%rs130, [%rd39+19];
	st.u8 	[%rd117+38], %rs130;
	ld.u8 	%rs131, [%rd39+20];
	st.u8 	[%rd117+40], %rs131;
	ld.u8 	%rs132, [%rd39+21];
	st.u8 	[%rd117+42], %rs132;
	ld.u8 	%rs133, [%rd39+22];
	st.u8 	[%rd117+44], %rs133;
	ld.u8 	%rs134, [%rd39+23];
	st.u8 	[%rd117+46], %rs134;
	ld.u8 	%rs135, [%rd39+24];
	st.u8 	[%rd117+48], %rs135;
	ld.u8 	%rs136, [%rd39+25];
	st.u8 	[%rd117+50], %rs136;
	ld.u8 	%rs137, [%rd39+26];
	st.u8 	[%rd117+52], %rs137;
	ld.u8 	%rs138, [%rd39+27];
	st.u8 	[%rd117+54], %rs138;
	ld.u8 	%rs139, [%rd39+28];
	st.u8 	[%rd117+56], %rs139;
	ld.u8 	%rs140, [%rd39+29];
	st.u8 	[%rd117+58], %rs140;
	ld.u8 	%rs141, [%rd39+30];
	st.u8 	[%rd117+60], %rs141;
	ld.u8 	%rs142, [%rd39+31];
	st.u8 	[%rd117+62], %rs142;
	cvta.to.global.u64 	%rd119, %rd120;
	add.s64 	%rd124, %rd119, 1;
	add.s64 	%rd123, %rd117, 1;
	mov.b32 	%r7670, 0;
$L__BB0_40:
	ld.u8 	%rs143, [%rd123+-1];
	st.global.u8 	[%rd124+-1], %rs143;
	ld.u8 	%rs144, [%rd123];
	st.global.u8 	[%rd124], %rs144;
	add.s32 	%r7670, %r7670, 2;
	add.s64 	%rd124, %rd124, 2;
	add.s64 	%rd123, %rd123, 2;
	setp.ne.s32 	%p26, %r7670, 70;
	@%p26 bra 	$L__BB0_40;
	ret;

}


// ===== COMPILED SASS (sm_100) =====

	.target	sm_100

	.elftype	@"ET_EXEC"


//--------------------- .note.nv.tkinfo           --------------------------
	.section	.note.nv.tkinfo,"",@"SHT_NOTE"
	.sectionflags	@"SHF_NOTE_NV_TKINFO"
	.tkinfo
        /*0018*/ 	.word	0x00000002
        /*0030*/ 	.string	""
        /*0030*/ 	.string	"ptxas"
        /*0030*/ 	.string	"Cuda compilation tools, release 13.0, V13.0.88"
        /*0030*/ 	.string	"Build cuda_13.0.r13.0/compiler.36424714_0"
        /*0030*/ 	.string	"-arch sm_100 -m 64 "



//--------------------- .note.nv.cuinfo           --------------------------
	.section	.note.nv.cuinfo,"",@"SHT_NOTE"
	.sectionflags	@"SHF_NOTE_NV_CUINFO"
        /*0018*/ 	.short	0x0002
        /*001a*/ 	.short	0x0064
        /*001c*/ 	.short	0x0082
	.zero		2


//--------------------- .nv.info                  --------------------------
	.section	.nv.info,"",@"SHT_CUDA_INFO"
	.align	4


	//----- nvinfo : EIATTR_REGCOUNT
	.align		4
        /*0000*/ 	.byte	0x04, 0x2f
        /*0002*/ 	.short	(.L_11 - .L_10)
	.align		4
.L_10:
        /*0004*/ 	.word	index@(_Z11sha256_cudaPciPxPh)
        /*0008*/ 	.word	0x00000038


	//----- nvinfo : EIATTR_FRAME_SIZE
	.align		4
.L_11:
        /*000c*/ 	.byte	0x04, 0x11
        /*000e*/ 	.short	(.L_13 - .L_12)
	.align		4
.L_12:
        /*0010*/ 	.word	index@(_Z11sha256_cudaPciPxPh)
        /*0014*/ 	.word	0x00000070


	//----- nvinfo : EIATTR_MIN_STACK_SIZE
	.align		4
.L_13:
        /*0018*/ 	.byte	0x04, 0x12
        /*001a*/ 	.short	(.L_15 - .L_14)
	.align		4
.L_14:
        /*001c*/ 	.word	index@(_Z11sha256_cudaPciPxPh)
        /*0020*/ 	.word	0x00000070
.L_15:


//--------------------- .nv.compat                --------------------------
	.section	.nv.compat,"",@"SHT_CUDA_COMPAT_INFO"
	.align	4
        /*0000*/ 	.byte	0x02, 0x09, 0x00, 0x00, 0x02, 0x02, 0x01, 0x00, 0x02, 0x05, 0x05, 0x00, 0x03, 0x07, 0x01, 0x01
        /*0010*/ 	.byte	0x02, 0x03, 0x00, 0x00, 0x02, 0x06, 0x01, 0x00, 0x04, 0x0b, 0x08, 0x00, 0x09, 0x00, 0x00, 0x00
        /*0020*/ 	.byte	0x00, 0x00, 0x00, 0x00


//--------------------- .nv.info._Z11sha256_cudaPciPxPh --------------------------
	.section	.nv.info._Z11sha256_cudaPciPxPh,"",@"SHT_CUDA_INFO"
	.sectionflags	@""
	.align	4


	//----- nvinfo : EIATTR_CUDA_API_VERSION
	.align		4
        /*0000*/ 	.byte	0x04, 0x37
        /*0002*/ 	.short	(.L_17 - .L_16)
.L_16:
        /*0004*/ 	.word	0x00000082


	//----- nvinfo : EIATTR_KPARAM_INFO
	.align		4
.L_17:
        /*0008*/ 	.byte	0x04, 0x17
        /*000a*/ 	.short	(.L_19 - .L_18)
.L_18:
        /*000c*/ 	.word	0x00000000
        /*0010*/ 	.short	0x0003
        /*0012*/ 	.short	0x0018
        /*0014*/ 	.byte	0x00, 0xf5, 0x21, 0x00


	//----- nvinfo : EIATTR_KPARAM_INFO
	.align		4
.L_19:
        /*0018*/ 	.byte	0x04, 0x17
        /*001a*/ 	.short	(.L_21 - .L_20)
.L_20:
        /*001c*/ 	.word	0x00000000
        /*0020*/ 	.short	0x0002
        /*0022*/ 	.short	0x0010
        /*0024*/ 	.byte	0x00, 0xf5, 0x21, 0x00


	//----- nvinfo : EIATTR_KPARAM_INFO
	.align		4
.L_21:
        /*0028*/ 	.byte	0x04, 0x17
        /*002a*/ 	.short	(.L_23 - .L_22)
.L_22:
        /*002c*/ 	.word	0x00000000
        /*0030*/ 	.short	0x0001
        /*0032*/ 	.short	0x0008
        /*0034*/ 	.byte	0x00, 0xf0, 0x11, 0x00


	//----- nvinfo : EIATTR_KPARAM_INFO
	.align		4
.L_23:
        /*0038*/ 	.byte	0x04, 0x17
        /*003a*/ 	.short	(.L_25 - .L_24)
.L_24:
        /*003c*/ 	.word	0x00000000
        /*0040*/ 	.short	0x0000
        /*0042*/ 	.short	0x0000
        /*0044*/ 	.byte	0x00, 0xf5, 0x21, 0x00


	//----- nvinfo : EIATTR_SPARSE_MMA_MASK
	.align		4
.L_25:
        /*0048*/ 	.byte	0x03, 0x50
        /*004a*/ 	.short	0x0000


	//----- nvinfo : EIATTR_MAXREG_COUNT
	.align		4
        /*004c*/ 	.byte	0x03, 0x1b
        /*004e*/ 	.short	0x00ff


	//----- nvinfo : EIATTR_EXTERNS
	.align		4
        /*0050*/ 	.byte	0x04, 0x0f
        /*0052*/ 	.short	(.L_27 - .L_26)


	//   ....[0]....
	.align		4
.L_26:
        /*0054*/ 	.word	index@(malloc)


	//----- nvinfo : EIATTR_MERCURY_ISA_VERSION
	.align		4
.L_27:
        /*0058*/ 	.byte	0x03, 0x5f
        /*005a*/ 	.short	0x0101


	//----- nvinfo : EIATTR_VRC_CTA_INIT_COUNT
	.align		4
        /*005c*/ 	.byte	0x02, 0x4a
	.zero		1
	.zero		1


	//----- nvinfo : EIATTR_SYSCALL_OFFSETS
	.align		4
        /*0060*/ 	.byte	0x04, 0x46
        /*0062*/ 	.short	(.L_29 - .L_28)


	//   ....[0]....
.L_28:
        /*0064*/ 	.word	0x00000140


	//   ....[1]....
        /*0068*/ 	.word	0x000069a0


	//   ....[2]....
        /*006c*/ 	.word	0x00014300


	//----- nvinfo : EIATTR_EXIT_INSTR_OFFSETS
	.align		4
.L_29:
        /*0070*/ 	.byte	0x04, 0x1c
        /*0072*/ 	.short	(.L_31 - .L_30)


	//   ....[0]....
.L_30:
        /*0074*/ 	.word	0x00014fe0


	//----- nvinfo : EIATTR_CRS_STACK_SIZE
	.align		4
.L_31:
        /*0078*/ 	.byte	0x04, 0x1e
        /*007a*/ 	.short	(.L_33 - .L_32)
.L_32:
        /*007c*/ 	.word	0x00000000


	//----- nvinfo : EIATTR_CBANK_PARAM_SIZE
	.align		4
.L_33:
        /*0080*/ 	.byte	0x03, 0x19
        /*0082*/ 	.short	0x0020


	//----- nvinfo : EIATTR_PARAM_CBANK
	.align		4
        /*0084*/ 	.byte	0x04, 0x0a
        /*0086*/ 	.short	(.L_35 - .L_34)
	.align		4
.L_34:
        /*0088*/ 	.word	index@(.nv.constant0._Z11sha256_cudaPciPxPh)
        /*008c*/ 	.short	0x0380
        /*008e*/ 	.short	0x0020


	//----- nvinfo : EIATTR_SW_WAR
	.align		4
.L_35:
        /*0090*/ 	.byte	0x04, 0x36
        /*0092*/ 	.short	(.L_37 - .L_36)
.L_36:
        /*0094*/ 	.word	0x00000008
.L_37:


//--------------------- .nv.callgraph             --------------------------
	.section	.nv.callgraph,"",@"SHT_CUDA_CALLGRAPH"
	.align	4
	.sectionentsize	8
	.align		4
        /*0000*/ 	.word	0x00000000
	.align		4
        /*0004*/ 	.word	0xffffffff
	.align		4
        /*0008*/ 	.word	index@(_Z11sha256_cudaPciPxPh)
	.align		4
        /*000c*/ 	.word	index@(malloc)
	.align		4
        /*0010*/ 	.word	0x00000000
	.align		4
        /*0014*/ 	.word	0xfffffffe
	.align		4
        /*0018*/ 	.word	0x00000000
	.align		4
        /*001c*/ 	.word	0xfffffffd
	.align		4
        /*0020*/ 	.word	0x00000000
	.align		4
        /*0024*/ 	.word	0xfffffffc


//--------------------- .nv.constant4             --------------------------
	.section	.nv.constant4,"a",@progbits
	.align	8
	.align		8
.nv.constant4:
        /*0000*/ 	.dword	malloc
	.align		8
        /*0008*/ 	.dword	precalc_xorwow_matrix
	.align		8
        /*0010*/ 	.dword	precalc_xorwow_offset_matrix
	.align		8
        /*0018*/ 	.dword	mrg32k3aM1
	.align		8
        /*0020*/ 	.dword	mrg32k3aM2
	.align		8
        /*0028*/ 	.dword	mrg32k3aM1SubSeq
	.align		8
        /*0030*/ 	.dword	mrg32k3aM2SubSeq
	.align		8
        /*0038*/ 	.dword	mrg32k3aM1Seq
	.align		8
        /*0040*/ 	.dword	mrg32k3aM2Seq


//--------------------- .nv.constant3             --------------------------
	.section	.nv.constant3,"a",@progbits
	.align	8
.nv.constant3:
	.type		__cr_lgamma_table,@object
	.size		__cr_lgamma_table,(dev_k - __cr_lgamma_table)
__cr_lgamma_table:
        /*0000*/ 	.byte	0x00, 0x00, 0x00, 0x00, 0x00, 0x00, 0x00, 0x00, 0x00, 0x00, 0x00, 0x00, 0x00, 0x00, 0x00, 0x00
        /*0010*/ 	.byte	0xef, 0x39, 0xfa, 0xfe, 0x42, 0x2e, 0xe6, 0x3f, 0x02, 0x20, 0x2a, 0xfa, 0x0b, 0xab, 0xfc, 0x3f
        /*0020*/ 	.byte	0xf9, 0x2c, 0x92, 0x7c, 0xa7, 0x6c, 0x09, 0x40, 0xc9, 0x79, 0x44, 0x3c, 0x64, 0x26, 0x13, 0x40
        /*0030*/ 	.byte	0xca, 0x01, 0xcf, 0x3a, 0x27, 0x51, 0x1a, 0x40, 0x30, 0xcc, 0x2d, 0xf3, 0xe1, 0x0c, 0x21, 0x40
        /*0040*/ 	.byte	0x0d, 0xb7, 0xfc, 0x82, 0x8e, 0x35, 0x25, 0x40
	.type		dev_k,@object
	.size		dev_k,(.L_9 - dev_k)
dev_k:
	.zero		256
.L_9:


//--------------------- .text._Z11sha256_cudaPciPxPh --------------------------
	.section	.text._Z11sha256_cudaPciPxPh,"ax",@progbits
	.align	128
        .global         _Z11sha256_cudaPciPxPh
        .type           _Z11sha256_cudaPciPxPh,@function
        .size           _Z11sha256_cudaPciPxPh,(.L_x_36 - _Z11sha256_cudaPciPxPh)
        .other          _Z11sha256_cudaPciPxPh,@"STO_CUDA_ENTRY STV_DEFAULT"
_Z11sha256_cudaPciPxPh:
.text._Z11sha256_cudaPciPxPh:
[----:B------:R-:W0:Y:S01]  /*0000*/  LDC R1, c[0x0][0x37c] ;  /* 0x0000df00ff017b82 */ /* 0x000e220000000800 */
[----:B------:R-:W1:Y:S07]  /*0010*/  S2R R0, SR_TID.X ;  /* 0x0000000000007919 */ /* 0x000e6e0000002100 */
[----:B------:R-:W1:Y:S01]  /*0020*/  S2UR UR4, SR_CTAID.X ;  /* 0x00000000000479c3 */ /* 0x000e620000002500 */
[----:B0-----:R-:W-:Y:S01]  /*0030*/  VIADD R1, R1, 0xffffff90 ;  /* 0xffffff9001017836 */ /* 0x001fe20000000000 */
[----:B------:R-:W0:Y:S06]  /*0040*/  LDCU.64 UR36, c[0x0][0x358] ;  /* 0x00006b00ff2477ac */ /* 0x000e2c0008000a00 */
[----:B------:R-:W1:Y:S02]  /*0050*/  LDC R17, c[0x0][0x360] ;  /* 0x0000d800ff117b82 */ /* 0x000e640000000800 */
[----:B-1----:R-:W-:Y:S01]  /*0060*/  IMAD R17, R17, UR4, R0 ;  /* 0x0000000411117c24 */ /* 0x002fe2000f8e0200 */
[----:B------:R-:W-:-:S02]  /*0070*/  CS2R R4, SR_CLOCKLO ;  /* 0x0000000000047805 */ /* 0x000fc40000015000 */
[----:B------:R-:W-:-:S04]  /*0080*/  MOV R0, 0x0 ;  /* 0x0000000000007802 */ /* 0x000fc80000000f00 */
[C---:B------:R-:W-:Y:S01]  /*0090*/  IADD3 R4, P0, PT, R17.reuse, R4, RZ ;  /* 0x0000000411047210 */ /* 0x040fe20007f1e0ff */
[----:B------:R1:W2:Y:S03]  /*00a0*/  LDC.64 R2, c[0x4][R0] ;  /* 0x0100000000027b82 */ /* 0x0002a60000000a00 */
[----:B------:R-:W-:Y:S02]  /*00b0*/  LOP3.LUT R4, R4, 0xaad26b49, RZ, 0x3c, !PT ;  /* 0xaad26b4904047812 */ /* 0x000fe400078e3cff */
[----:B------:R-:W-:Y:S01]  /*00c0*/  LEA.HI.X.SX32 R19, R17, R5, 0x1, P0 ;  /* 0x0000000511137211 */ /* 0x000fe200000f0eff */
[----:B------:R-:W-:Y:S02]  /*00d0*/  IMAD.MOV.U32 R5, RZ, RZ, RZ ;  /* 0x000000ffff057224 */ /* 0x000fe400078e00ff */
[----:B------:R-:W-:Y:S01]  /*00e0*/  IMAD R16, R4, 0x4182bed5, RZ ;  /* 0x4182bed504107824 */ /* 0x000fe200078e02ff */
[----:B------:R-:W-:Y:S01]  /*00f0*/  LOP3.LUT R19, R19, 0xf7dcefdd, RZ, 0x3c, !PT ;  /* 0xf7dcefdd13137812 */ /* 0x000fe200078e3cff */
[----:B------:R-:W-:-:S02]  /*0100*/  IMAD.MOV.U32 R4, RZ, RZ, 0x20 ;  /* 0x00000020ff047424 */ /* 0x000fc400078e00ff */
[C---:B------:R-:W-:Y:S02]  /*0110*/  VIADD R18, R16.reuse, 0x75bcd15 ;  /* 0x075bcd1510127836 */ /* 0x040fe40000000000 */
[----:B01----:R-:W-:-:S07]  /*0120*/  VIADD R22, R16, 0x583f19 ;  /* 0x00583f1910167836 */ /* 0x003fce0000000000 */
[----:B------:R-:W-:-:S07]  /*0130*/  LEPC R20, `(.L_x_0) ;  /* 0x000000001014794e */ /* 0x000fce0000000000 */
[----:B--2---:R-:W-:Y:S05]  /*0140*/  CALL.ABS.NOINC R2 ;  /* 0x0000000002007343 */ /* 0x004fea0003c00000 */
.L_x_0:
[----:B------:R-:W-:Y:S01]  /*0150*/  SHF.R.U32.HI R3, RZ, 0x2, R18 ;  /* 0x00000002ff037819 */ /* 0x000fe20000011612 */
[----:B------:R-:W-:Y:S01]  /*0160*/  IMAD.SHL.U32 R7, R22, 0x10, RZ ;  /* 0x0000001016077824 */ /* 0x000fe200078e00ff */
[----:B------:R-:W-:Y:S01]  /*0170*/  BSSY.RECONVERGENT B0, `(.L_x_1) ;  /* 0x0000021000007945 */ /* 0x000fe20003800200 */
[----:B------:R-:W-:Y:S01]  /*0180*/  IMAD R19, R19, -0x658354e5, R16 ;  /* 0x9a7cab1b13137824 */ /* 0x000fe200078e0210 */
[----:B------:R-:W-:-:S05]  /*0190*/  LOP3.LUT R3, R3, R18, RZ, 0x3c, !PT ;  /* 0x0000001203037212 */ /* 0x000fca00078e3cff */
[----:B------:R-:W-:-:S05]  /*01a0*/  IMAD.SHL.U32 R0, R3, 0x2, RZ ;  /* 0x0000000203007824 */ /* 0x000fca00078e00ff */
[----:B------:R-:W-:Y:S02]  /*01b0*/  LOP3.LUT R0, R22, R7, R0, 0x96, !PT ;  /* 0x0000000716007212 */ /* 0x000fe400078e9600 */
[----:B------:R-:W0:Y:S02]  /*01c0*/  LDC.64 R6, c[0x0][0x390] ;  /* 0x0000e400ff067b82 */ /* 0x000e240000000a00 */
[----:B------:R-:W-:Y:S01]  /*01d0*/  LOP3.LUT R0, R0, R3, RZ, 0x3c, !PT ;  /* 0x0000000300007212 */ /* 0x000fe200078e3cff */
[----:B------:R-:W-:-:S03]  /*01e0*/  IMAD.MOV.U32 R3, RZ, RZ, 0x2f800000 ;  /* 0x2f800000ff037424 */ /* 0x000fc600078e00ff */
[----:B------:R-:W-:-:S04]  /*01f0*/  IADD3 R0, PT, PT, R19, 0x6a788e, R0 ;  /* 0x006a788e13007810 */ /* 0x000fc80007ffe000 */
[----:B------:R-:W-:-:S05]  /*0200*/  I2FP.F32.U32 R0, R0 ;  /* 0x0000000000007245 */ /* 0x000fca0000201000 */
[----:B------:R-:W-:-:S04]  /*0210*/  FFMA R0, R0, R3, 1.1641532182693481445e-10 ;  /* 0x2f00000000007423 */ /* 0x000fc80000000003 */
[----:B------:R-:W-:-:S04]  /*0220*/  FMUL R0, R0, 1.00000000000000000000e+09 ;  /* 0x4e6e6b2800007820 */ /* 0x000fc80000400000 */
[----:B------:R-:W1:Y:S01]  /*0230*/  F2I.TRUNC.NTZ R2, R0 ;  /* 0x0000000000027305 */ /* 0x000e62000020f100 */
[----:B0-----:R-:W-:Y:S01]  /*0240*/  IMAD.WIDE R6, R17, 0x8, R6 ;  /* 0x0000000811067825 */ /* 0x001fe200078e0206 */
[----:B-1----:R-:W-:Y:S02]  /*0250*/  SHF.R.S32.HI R3, RZ, 0x1f, R2 ;  /* 0x0000001fff037819 */ /* 0x002fe40000011402 */
[----:B------:R-:W-:-:S03]  /*0260*/  ISETP.NE.AND P0, PT, R2, RZ, PT ;  /* 0x000000ff0200720c */ /* 0x000fc60003f05270 */
[----:B------:R0:W-:Y:S10]  /*0270*/  STG.E.64 desc[UR36][R6.64], R2 ;  /* 0x0000000206007986 */ /* 0x0001f4000c101b24 */
[----:B------:R-:W-:Y:S05]  /*0280*/  @!P0 BRA `(.L_x_2) ;  /* 0x00000000003c8947 */ /* 0x000fea0003800000 */
[----:B------:R-:W-:Y:S02]  /*0290*/  IMAD.MOV.U32 R0, RZ, RZ, R2 ;  /* 0x000000ffff007224 */ /* 0x000fe400078e0002 */
[----:B0-----:R-:W-:-:S07]  /*02a0*/  IMAD.MOV.U32 R7, RZ, RZ, RZ ;  /* 0x000000ffff077224 */ /* 0x001fce00078e00ff */
.L_x_3:
[----:B------:R-:W-:-:S05]  /*02b0*/  IMAD.HI R2, R0, 0x66666667, RZ ;  /* 0x6666666700027827 */ /* 0x000fca00078e02ff */
[----:B------:R-:W-:-:S04]  /*02c0*/  SHF.R.U32.HI R3, RZ, 0x1f, R2 ;  /* 0x0000001fff037819 */ /* 0x000fc80000011602 */
[----:B------:R-:W-:Y:S02]  /*02d0*/  LEA.HI.SX32 R9, R2, R3, 0x1e ;  /* 0x0000000302097211 */ /* 0x000fe400078ff2ff */
[C---:B------:R-:W-:Y:S01]  /*02e0*/  IADD3 R2, P0, PT, R7.reuse, R4, RZ ;  /* 0x0000000407027210 */ /* 0x040fe20007f1e0ff */
[----:B------:R-:W-:Y:S02]  /*02f0*/  VIADD R7, R7, 0x1 ;  /* 0x0000000107077836 */ /* 0x000fe40000000000 */
[----:B------:R-:W-:Y:S02]  /*0300*/  IMAD R6, R9, -0xa, R0 ;  /* 0xfffffff609067824 */ /* 0x000fe400078e0200 */
[----:B------:R-:W-:Y:S02]  /*0310*/  IMAD.X R3, RZ, RZ, R5, P0 ;  /* 0x000000ffff037224 */ /* 0x000fe400000e0605 */
[----:B------:R-:W-:Y:S02]  /*0320*/  VIADD R11, R6, 0x30 ;  /* 0x00000030060b7836 */ /* 0x000fe40000000000 */
[----:B------:R-:W-:-:S03]  /*0330*/  VIADD R0, R0, 0x9 ;  /* 0x0000000900007836 */ /* 0x000fc60000000000 */
[----:B------:R1:W-:Y:S02]  /*0340*/  ST.E.U8 desc[UR36][R2.64], R11 ;  /* 0x0000000b02007985 */ /* 0x0003e4000c101124 */
[----:B------:R-:W-:Y:S01]  /*0350*/  ISETP.GE.U32.AND P0, PT, R0, 0x13, PT ;  /* 0x000000130000780c */ /* 0x000fe20003f06070 */
[----:B------:R-:W-:-:S12]  /*0360*/  IMAD.MOV.U32 R0, RZ, RZ, R9 ;  /* 0x000000ffff007224 */ /* 0x000fd800078e0009 */
[----:B-1----:R-:W-:Y:S05]  /*0370*/  @P0 BRA `(.L_x_3) ;  /* 0xfffffffc00cc0947 */ /* 0x002fea000383ffff */
.L_x_2:
[----:B------:R-:W-:Y:S05]  /*0380*/  BSYNC.RECONVERGENT B0 ;  /* 0x0000000000007941 */ /* 0x000fea0003800200 */
.L_x_1:
[----:B------:R-:W-:Y:S01]  /*0390*/  BSSY.RECONVERGENT B0, `(.L_x_4) ;  /* 0x0000009000007945 */ /* 0x000fe20003800200 */
[----:B0-----:R-:W-:-:S07]  /*03a0*/  IMAD.MOV.U32 R7, RZ, RZ, RZ ;  /* 0x000000ffff077224 */ /* 0x001fce00078e00ff */
.L_x_5:
[----:B------:R-:W-:-:S05]  /*03b0*/  IADD3 R2, P0, PT, R7, R4, RZ ;  /* 0x0000000407027210 */ /* 0x000fca0007f1e0ff */
[----:B------:R-:W-:-:S05]  /*03c0*/  IMAD.X R3, RZ, RZ, R5, P0 ;  /* 0x000000ffff037224 */ /* 0x000fca00000e0605 */
[----:B------:R-:W2:Y:S01]  /*03d0*/  LD.E.U8 R2, desc[UR36][R2.64] ;  /* 0x0000002402027980 */ /* 0x000ea2000c101100 */
[----:B------:R-:W-:Y:S02]  /*03e0*/  IMAD.MOV.U32 R0, RZ, RZ, R7 ;  /* 0x000000ffff007224 */ /* 0x000fe400078e0007 */
[----:B------:R-:W-:Y:S01]  /*03f0*/  VIADD R7, R7, 0x1 ;  /* 0x0000000107077836 */ /* 0x000fe20000000000 */
[----:B--2---:R-:W-:-:S13]  /*0400*/  ISETP.NE.AND P0, PT, R2, RZ, PT ;  /* 0x000000ff0200720c */ /* 0x004fda0003f05270 */
[----:B------:R-:W-:Y:S05]  /*0410*/  @P0 BRA `(.L_x_5) ;  /* 0xfffffffc00e40947 */ /* 0x000fea000383ffff */
[----:B------:R-:W-:Y:S05]  /*0420*/  BSYNC.RECONVERGENT B0 ;  /* 0x0000000000007941 */ /* 0x000fea0003800200 */
.L_x_4:
[----:B------:R-:W0:Y:S01]  /*0430*/  LDCU UR4, c[0x0][0x388] ;  /* 0x00007100ff0477ac */ /* 0x000e220008000800 */
[----:B------:R-:W-:Y:S01]  /*0440*/  IMAD.MOV.U32 R4, RZ, RZ, 0x6a09e667 ;  /* 0x6a09e667ff047424 */ /* 0x000fe200078e00ff */
[----:B------:R1:W-:Y:S01]  /*0450*/  STL [R1+0x40], RZ ;  /* 0x000040ff01007387 */ /* 0x0003e20000100800 */
[----:B------:R-:W-:Y:S01]  /*0460*/  IMAD.MOV.U32 R5, RZ, RZ, -0x4498517b ;  /* 0xbb67ae85ff057424 */ /* 0x000fe200078e00ff */
[----:B------:R-:W-:Y:S01]  /*0470*/  BSSY.RECONVERGENT B0, `(.L_x_6) ;  /* 0x000064d000007945 */ /* 0x000fe20003800200 */
[----:B------:R-:W-:Y:S01]  /*0480*/  IMAD.MOV.U32 R6, RZ, RZ, 0x3c6ef372 ;  /* 0x3c6ef372ff067424 */ /* 0x000fe200078e00ff */
[----:B------:R1:W-:Y:S01]  /*0490*/  STL.64 [R1+0x48], RZ ;  /* 0x000048ff01007387 */ /* 0x0003e20000100a00 */
[----:B------:R-:W-:Y:S02]  /*04a0*/  IMAD.MOV.U32 R7, RZ, RZ, -0x5ab00ac6 ;  /* 0xa54ff53aff077424 */ /* 0x000fe400078e00ff */
[----:B------:R-:W-:Y:S01]  /*04b0*/  IMAD.MOV.U32 R8, RZ, RZ, 0x510e527f ;  /* 0x510e527fff087424 */ /* 0x000fe200078e00ff */
[----:B------:R1:W-:Y:S01]  /*04c0*/  STL.64 [R1+0x50], R4 ;  /* 0x0000500401007387 */ /* 0x0003e20000100a00 */
[----:B------:R-:W-:-:S02]  /*04d0*/  IMAD.MOV.U32 R9, RZ, RZ, -0x64fa9774 ;  /* 0x9b05688cff097424 */ /* 0x000fc400078e00ff */
[----:B------:R-:W-:Y:S01]  /*04e0*/  IMAD.MOV.U32 R10, RZ, RZ, 0x1f83d9ab ;  /* 0x1f83d9abff0a7424 */ /* 0x000fe200078e00ff */
[----:B------:R1:W-:Y:S01]  /*04f0*/  STL.64 [R1+0x58], R6 ;  /* 0x0000580601007387 */ /* 0x0003e20000100a00 */
[----:B------:R-:W-:Y:S02]  /*0500*/  IMAD.MOV.U32 R11, RZ, RZ, 0x5be0cd19 ;  /* 0x5be0cd19ff0b7424 */ /* 0x000fe400078e00ff */
[----:B------:R-:W-:Y:S01]  /*0510*/  IMAD.MOV.U32 R2, RZ, RZ, RZ ;  /* 0x000000ffff027224 */ /* 0x000fe200078e00ff */
[----:B------:R1:W-:Y:S01]  /*0520*/  STL.64 [R1+0x60], R8 ;  /* 0x0000600801007387 */ /* 0x0003e20000100a00 */
[----:B0-----:R-:W-:-:S03]  /*0530*/  VIADD R0, R0, UR4 ;  /* 0x0000000400007c36 */ /* 0x001fc60008000000 */
[----:B------:R1:W-:Y:S02]  /*0540*/  STL.64 [R1+0x68], R10 ;  /* 0x0000680a01007387 */ /* 0x0003e40000100a00 */
[----:B------:R-:W-:-:S13]  /*0550*/  ISETP.NE.AND P0, PT, R0, RZ, PT ;  /* 0x000000ff0000720c */ /* 0x000fda0003f05270 */
[----:B-1----:R-:W-:Y:S05]  /*0560*/  @!P0 BRA `(.L_x_7) ;  /* 0x0000006000f48947 */ /* 0x002fea0003800000 */
[----:B------:R-:W-:Y:S01]  /*0570*/  SHF.R.S32.HI R30, RZ, 0x1f, R0 ;  /* 0x0000001fff1e7819 */ /* 0x000fe20000011400 */
[----:B------:R-:W-:Y:S02]  /*0580*/  IMAD.MOV.U32 R2, RZ, RZ, RZ ;  /* 0x000000ffff027224 */ /* 0x000fe400078e00ff */
[----:B------:R-:W-:-:S07]  /*0590*/  IMAD.MOV.U32 R11, RZ, RZ, RZ ;  /* 0x000000ffff0b7224 */ /* 0x000fce00078e00ff */
.L_x_10:
[----:B------:R-:W-:-:S05]  /*05a0*/  IMAD.IADD R3, R1, 0x1, R2 ;  /* 0x0000000101037824 */ /* 0x000fca00078e0202 */
[----:B0-----:R0:W-:Y:S04]  /*05b0*/  STL.U8 [R3], RZ ;  /* 0x000000ff03007387 */ /* 0x0011e80000100000 */
[----:B------:R-:W2:Y:S01]  /*05c0*/  LDL R2, [R1+0x40] ;  /* 0x0000400001027983 */ /* 0x000ea20000100800 */
[----:B------:R-:W-:Y:S01]  /*05d0*/  VIADD R11, R11, 0x1 ;  /* 0x000000010b0b7836 */ /* 0x000fe20000000000 */
[----:B------:R-:W-:Y:S04]  /*05e0*/  BSSY.RECONVERGENT B1, `(.L_x_8) ;  /* 0x0000634000017945 */ /* 0x000fe80003800200 */
[----:B------:R-:W-:-:S04]  /*05f0*/  ISETP.GT.U32.AND P0, PT, R0, R11, PT ;  /* 0x0000000b0000720c */ /* 0x000fc80003f04070 */
[----:B------:R-:W-:Y:S01]  /*0600*/  ISETP.GT.U32.AND.EX P0, PT, R30, RZ, PT, P0 ;  /* 0x000000ff1e00720c */ /* 0x000fe20003f04100 */
[----:B--2---:R-:W-:-:S05]  /*0610*/  VIADD R2, R2, 0x1 ;  /* 0x0000000102027836 */ /* 0x004fca0000000000 */
[----:B------:R0:W-:Y:S01]  /*0620*/  STL [R1+0x40], R2 ;  /* 0x0000400201007387 */ /* 0x0001e20000100800 */
[----:B------:R-:W-:-:S13]  /*0630*/  ISETP.NE.AND P1, PT, R2, 0x40, PT ;  /* 0x000000400200780c */ /* 0x000fda0003f25270 */
[----:B0-----:R-:W-:Y:S05]  /*0640*/  @P1 BRA `(.L_x_9) ;  /* 0x0000006000b41947 */ /* 0x001fea0003800000 */
[----:B------:R-:W2:Y:S01]  /*0650*/  LDL.64 R32, [R1] ;  /* 0x0000000001207983 */ /* 0x000ea20000100a00 */
[----:B------:R-:W0:Y:S03]  /*0660*/  LDCU.64 UR4, c[0x3][0x48] ;  /* 0x00c00900ff0477ac */ /* 0x000e260008000a00 */
[----:B------:R-:W3:Y:S04]  /*0670*/  LDL.64 R12, [R1+0x20] ;  /* 0x00002000010c7983 */ /* 0x000ee80000100a00 */
[----:B------:R-:W4:Y:S04]  /*0680*/  LDL.64 R22, [R1+0x38] ;  /* 0x0000380001167983 */ /* 0x000f280000100a00 */
[----:B------:R-:W5:Y:S04]  /*0690*/  LDL.64 R2, [R1+0x60] ;  /* 0x0000600001027983 */ /* 0x000f680000100a00 */
[----:B------:R-:W5:Y:S04]  /*06a0*/  LDL.64 R8, [R1+0x68] ;  /* 0x0000680001087983 */ /* 0x000f680000100a00 */
[----:B------:R-:W5:Y:S04]  /*06b0*/  LDL.64 R4, [R1+0x50] ;  /* 0x0000500001047983 */ /* 0x000f680000100a00 */
[----:B------:R-:W5:Y:S04]  /*06c0*/  LDL.64 R6, [R1+0x58] ;  /* 0x0000580001067983 */ /* 0x000f680000100a00 */
[----:B------:R-:W5:Y:S04]  /*06d0*/  LDL.64 R18, [R1+0x8] ;  /* 0x0000080001127983 */ /* 0x000f680000100a00 */
[----:B------:R-:W5:Y:S04]  /*06e0*/  LDL.64 R14, [R1+0x10] ;  /* 0x00001000010e7983 */ /* 0x000f680000100a00 */
[----:B------:R-:W5:Y:S04]  /*06f0*/  LDL.64 R20, [R1+0x28] ;  /* 0x0000280001147983 */ /* 0x000f680000100a00 */
[----:B------:R-:W5:Y:S04]  /*0700*/  LDL.64 R24, [R1+0x30] ;  /* 0x0000300001187983 */ /* 0x000f680000100a00 */
[----:B------:R-:W5:Y:S01]  /*0710*/  LDL.64 R16, [R1+0x18] ;  /* 0x0000180001107983 */ /* 0x000f620000100a00 */
[----:B--2---:R-:W-:-:S02]  /*0720*/  PRMT R10, R33, 0x7771, RZ ;  /* 0x00007771210a7816 */ /* 0x004fc400000000ff */
[C---:B------:R-:W-:Y:S02]  /*0730*/  PRMT R26, R32.reuse, 0x7771, RZ ;  /* 0x00007771201a7816 */ /* 0x040fe400000000ff */
[----:B------:R-:W-:Y:S01]  /*0740*/  PRMT R31, R32, 0x7773, RZ ;  /* 0x00007773201f7816 */ /* 0x000fe200000000ff */
[----:B------:R-:W-:Y:S01]  /*0750*/  IMAD.U32 R28, R10, 0x10000, RZ ;  /* 0x000100000a1c7824 */ /* 0x000fe200078e00ff */
[----:B------:R-:W-:Y:S01]  /*0760*/  PRMT R10, R33, 0x7770, RZ ;  /* 0x00007770210a7816 */ /* 0x000fe200000000ff */
[----:B------:R-:W-:Y:S01]  /*0770*/  IMAD.U32 R27, R26, 0x10000, RZ ;  /* 0x000100001a1b7824 */ /* 0x000fe200078e00ff */
[----:B------:R-:W-:Y:S02]  /*0780*/  PRMT R26, R32, 0x7770, RZ ;  /* 0x00007770201a7816 */ /* 0x000fe400000000ff */
[----:B------:R-:W-:Y:S02]  /*0790*/  LOP3.LUT R29, R28, 0xff0000, RZ, 0xc0, !PT ;  /* 0x00ff00001c1d7812 */ /* 0x000fe400078ec0ff */
[----:B---3--:R-:W-:-:S02]  /*07a0*/  PRMT R28, R13, 0x7771, RZ ;  /* 0x000077710d1c7816 */ /* 0x008fc400000000ff */
[----:B------:R-:W-:Y:S01]  /*07b0*/  LOP3.LUT R27, R27, 0xff0000, RZ, 0xc0, !PT ;  /* 0x00ff00001b1b7812 */ /* 0x000fe200078ec0ff */
[----:B------:R-:W-:Y:S01]  /*07c0*/  IMAD R29, R10, 0x1000000, R29 ;  /* 0x010000000a1d7824 */ /* 0x000fe200078e021d */
[C---:B------:R-:W-:Y:S01]  /*07d0*/  PRMT R10, R33.reuse, 0x7772, RZ ;  /* 0x00007772210a7816 */ /* 0x040fe200000000ff */
[----:B------:R-:W-:Y:S01]  /*07e0*/  IMAD.U32 R28, R28, 0x10000, RZ ;  /* 0x000100001c1c7824 */ /* 0x000fe200078e00ff */
[----:B------:R-:W-:Y:S01]  /*07f0*/  PRMT R36, R33, 0x7773, RZ ;  /* 0x0000777321247816 */ /* 0x000fe200000000ff */
[----:B------:R-:W-:Y:S01]  /*0800*/  IMAD R26, R26, 0x1000000, R27 ;  /* 0x010000001a1a7824 */ /* 0x000fe200078e021b */
[----:B------:R-:W-:Y:S01]  /*0810*/  PRMT R27, R32, 0x7772, RZ ;  /* 0x00007772201b7816 */ /* 0x000fe200000000ff */
[----:B------:R-:W-:Y:S01]  /*0820*/  IMAD.SHL.U32 R10, R10, 0x100, RZ ;  /* 0x000001000a0a7824 */ /* 0x000fe200078e00ff */
[----:B------:R-:W-:Y:S02]  /*0830*/  PRMT R32, R13, 0x7770, RZ ;  /* 0x000077700d207816 */ /* 0x000fe400000000ff */
[----:B------:R-:W-:Y:S01]  /*0840*/  LOP3.LUT R35, R28, 0xff0000, RZ, 0xc0, !PT ;  /* 0x00ff00001c237812 */ /* 0x000fe200078ec0ff */
[----:B------:R-:W-:Y:S01]  /*0850*/  IMAD.SHL.U32 R27, R27, 0x100, RZ ;  /* 0x000001001b1b7824 */ /* 0x000fe200078e00ff */
[----:B------:R-:W-:-:S02]  /*0860*/  LOP3.LUT R29, R29, R10, RZ, 0xfc, !PT ;  /* 0x0000000a1d1d7212 */ /* 0x000fc400078efcff */
[----:B----4-:R-:W-:Y:S01]  /*0870*/  PRMT R10, R22, 0x7771, RZ ;  /* 0x00007771160a7816 */ /* 0x010fe200000000ff */
[----:B------:R-:W-:Y:S01]  /*0880*/  IMAD R32, R32, 0x1000000, R35 ;  /* 0x0100000020207824 */ /* 0x000fe200078e0223 */
[----:B------:R-:W-:Y:S02]  /*0890*/  PRMT R28, R13, 0x7772, RZ ;  /* 0x000077720d1c7816 */ /* 0x000fe400000000ff */
[----:B------:R-:W-:Y:S01]  /*08a0*/  LOP3.LUT R36, R29, R36, RZ, 0xfc, !PT ;  /* 0x000000241d247212 */ /* 0x000fe200078efcff */
[----:B------:R-:W-:Y:S01]  /*08b0*/  IMAD.U32 R10, R10, 0x10000, RZ ;  /* 0x000100000a0a7824 */ /* 0x000fe200078e00ff */
[----:B------:R-:W-:Y:S01]  /*08c0*/  LOP3.LUT R31, R31, R26, R27, 0xfe, !PT ;  /* 0x0000001a1f1f7212 */ /* 0x000fe200078efe1b */
[----:B------:R-:W-:Y:S01]  /*08d0*/  IMAD.SHL.U32 R35, R28, 0x100, RZ ;  /* 0x000001001c237824 */ /* 0x000fe200078e00ff */
[----:B------:R-:W-:Y:S02]  /*08e0*/  PRMT R26, R13, 0x7773, RZ ;  /* 0x000077730d1a7816 */ /* 0x000fe400000000ff */
[----:B------:R-:W-:-:S02]  /*08f0*/  LOP3.LUT R28, R10, 0xff0000, RZ, 0xc0, !PT ;  /* 0x00ff00000a1c7812 */ /* 0x000fc400078ec0ff */
[----:B------:R-:W-:Y:S02]  /*0900*/  LOP3.LUT R35, R32, R35, RZ, 0xfc, !PT ;  /* 0x0000002320237212 */ /* 0x000fe400078efcff */
[----:B------:R-:W-:Y:S02]  /*0910*/  PRMT R13, R22, 0x7770, RZ ;  /* 0x00007770160d7816 */ /* 0x000fe400000000ff */
[--C-:B------:R-:W-:Y:S02]  /*0920*/  SHF.L.W.U32.HI R29, R29, 0xe, R36.reuse ;  /* 0x0000000e1d1d7819 */ /* 0x100fe40000010e24 */
[----:B------:R-:W-:Y:S01]  /*0930*/  SHF.L.W.U32.HI R34, R36, 0x19, R36 ;  /* 0x0000001924227819 */ /* 0x000fe20000010e24 */
[----:B------:R-:W-:Y:S01]  /*0940*/  IMAD R28, R13, 0x1000000, R28 ;  /* 0x010000000d1c7824 */ /* 0x000fe200078e021c */
[----:B------:R-:W-:Y:S02]  /*0950*/  SHF.R.U32.HI R27, RZ, 0x3, R36 ;  /* 0x00000003ff1b7819 */ /* 0x000fe40000011624 */
[----:B------:R-:W-:-:S02]  /*0960*/  PRMT R10, R23, 0x7771, RZ ;  /* 0x00007771170a7816 */ /* 0x000fc400000000ff */
[----:B------:R-:W-:Y:S02]  /*0970*/  LOP3.LUT R26, R35, R26, RZ, 0xfc, !PT ;  /* 0x0000001a231a7212 */ /* 0x000fe400078efcff */
[----:B------:R-:W-:Y:S01]  /*0980*/  LOP3.LUT R34, R27, R34, R29, 0x96, !PT ;  /* 0x000000221b227212 */ /* 0x000fe200078e961d */
[----:B------:R-:W-:Y:S01]  /*0990*/  IMAD.U32 R29, R10, 0x10000, RZ ;  /* 0x000100000a1d7824 */ /* 0x000fe200078e00ff */
[----:B------:R-:W-:Y:S02]  /*09a0*/  PRMT R13, R22, 0x7772, RZ ;  /* 0x00007772160d7816 */ /* 0x000fe400000000ff */
[--C-:B------:R-:W-:Y:S02]  /*09b0*/  SHF.L.W.U32.HI R35, R35, 0xe, R26.reuse ;  /* 0x0000000e23237819 */ /* 0x100fe40000010e1a */
[--C-:B------:R-:W-:Y:S01]  /*09c0*/  SHF.L.W.U32.HI R32, R26, 0x19, R26.reuse ;  /* 0x000000191a207819 */ /* 0x100fe20000010e1a */
[----:B------:R-:W-:Y:S01]  /*09d0*/  IMAD.SHL.U32 R13, R13, 0x100, RZ ;  /* 0x000001000d0d7824 */ /* 0x000fe200078e00ff */
[----:B------:R-:W-:-:S02]  /*09e0*/  SHF.R.U32.HI R33, RZ, 0x3, R26 ;  /* 0x00000003ff217819 */ /* 0x000fc4000001161a */
[----:B------:R-:W-:Y:S02]  /*09f0*/  PRMT R10, R23, 0x7770, RZ ;  /* 0x00007770170a7816 */ /* 0x000fe400000000ff */
[----:B------:R-:W-:Y:S02]  /*0a00*/  LOP3.LUT R29, R29, 0xff0000, RZ, 0xc0, !PT ;  /* 0x00ff00001d1d7812 */ /* 0x000fe400078ec0ff */
[----:B------:R-:W-:Y:S02]  /*0a10*/  LOP3.LUT R27, R33, R32, R35, 0x96, !PT ;  /* 0x00000020211b7212 */ /* 0x000fe400078e9623 */
[--C-:B-----5:R-:W-:Y:S01]  /*0a20*/  SHF.L.W.U32.HI R32, R2, 0x1a, R2.reuse ;  /* 0x0000001a02207819 */ /* 0x120fe20000010e02 */
[----:B------:R-:W-:Y:S01]  /*0a30*/  IMAD R29, R10, 0x1000000, R29 ;  /* 0x010000000a1d7824 */ /* 0x000fe200078e021d */
[C-C-:B------:R-:W-:Y:S02]  /*0a40*/  SHF.L.W.U32.HI R33, R2.reuse, 0x15, R2.reuse ;  /* 0x0000001502217819 */ /* 0x140fe40000010e02 */
[----:B------:R-:W-:-:S02]  /*0a50*/  SHF.L.W.U32.HI R35, R2, 0x7, R2 ;  /* 0x0000000702237819 */ /* 0x000fc40000010e02 */
[----:B------:R-:W-:Y:S02]  /*0a60*/  LOP3.LUT R10, R28, R13, RZ, 0xfc, !PT ;  /* 0x0000000d1c0a7212 */ /* 0x000fe400078efcff */
[----:B------:R-:W-:Y:S02]  /*0a70*/  PRMT R13, R23, 0x7772, RZ ;  /* 0x00007772170d7816 */ /* 0x000fe400000000ff */
[----:B------:R-:W-:Y:S02]  /*0a80*/  LOP3.LUT R32, R35, R32, R33, 0x96, !PT ;  /* 0x0000002023207212 */ /* 0x000fe400078e9621 */
[----:B------:R-:W-:Y:S01]  /*0a90*/  LOP3.LUT R33, R8, R2, R3, 0xb8, !PT ;  /* 0x0000000208217212 */ /* 0x000fe200078eb803 */
[----:B------:R-:W-:Y:S01]  /*0aa0*/  IMAD.SHL.U32 R28, R13, 0x100, RZ ;  /* 0x000001000d1c7824 */ /* 0x000fe200078e00ff */
[C-C-:B------:R-:W-:Y:S02]  /*0ab0*/  SHF.L.W.U32.HI R35, R4.reuse, 0x1e, R4.reuse ;  /* 0x0000001e04237819 */ /* 0x140fe40000010e04 */
[----:B------:R-:W-:-:S02]  /*0ac0*/  SHF.L.W.U32.HI R38, R4, 0x13, R4 ;  /* 0x0000001304267819 */ /* 0x000fc40000010e04 */
[----:B------:R-:W-:Y:S02]  /*0ad0*/  SHF.L.W.U32.HI R37, R4, 0xa, R4 ;  /* 0x0000000a04257819 */ /* 0x000fe40000010e04 */
[----:B------:R-:W-:Y:S02]  /*0ae0*/  IADD3 R32, PT, PT, R32, R33, R9 ;  /* 0x0000002120207210 */ /* 0x000fe40007ffe009 */
[----:B------:R-:W-:Y:S02]  /*0af0*/  LOP3.LUT R33, R37, R35, R38, 0x96, !PT ;  /* 0x0000002325217212 */ /* 0x000fe400078e9626 */
[----:B0-----:R-:W-:Y:S02]  /*0b00*/  IADD3 R38, PT, PT, R31, UR4, R32 ;  /* 0x000000041f267c10 */ /* 0x001fe4000fffe020 */
[----:B------:R-:W-:Y:S02]  /*0b10*/  LOP3.LUT R13, R29, R28, RZ, 0xfc, !PT ;  /* 0x0000001c1d0d7212 */ /* 0x000fe400078efcff */
[----:B------:R-:W-:Y:S01]  /*0b20*/  PRMT R29, R22, 0x7773, RZ ;  /* 0x00007773161d7816 */ /* 0x000fe200000000ff */
[----:B------:R-:W-:Y:S01]  /*0b30*/  IMAD.IADD R45, R7, 0x1, R38 ;  /* 0x00000001072d7824 */ /* 0x000fe200078e0226 */
[----:B------:R-:W-:-:S02]  /*0b40*/  PRMT R22, R23, 0x7773, RZ ;  /* 0x0000777317167816 */ /* 0x000fc400000000ff */
[C---:B------:R-:W-:Y:S02]  /*0b50*/  LOP3.LUT R23, R10.reuse, R29, RZ, 0xfc, !PT ;  /* 0x0000001d0a177212 */ /* 0x040fe400078efcff */
[----:B------:R-:W-:Y:S02]  /*0b60*/  SHF.R.U32.HI R32, RZ, 0xa, R10 ;  /* 0x0000000aff207819 */ /* 0x000fe4000001160a */
[C-C-:B------:R-:W-:Y:S02]  /*0b70*/  SHF.L.W.U32.HI R28, R10.reuse, 0xf, R23.reuse ;  /* 0x0000000f0a1c7819 */ /* 0x140fe40000010e17 */
[----:B------:R-:W-:Y:S02]  /*0b80*/  SHF.L.W.U32.HI R29, R10, 0xd, R23 ;  /* 0x0000000d0a1d7819 */ /* 0x000fe40000010e17 */
[C-C-:B------:R-:W-:Y:S02]  /*0b90*/  SHF.L.W.U32.HI R37, R45.reuse, 0x1a, R45.reuse ;  /* 0x0000001a2d257819 */ /* 0x140fe40000010e2d */
[----:B------:R-:W-:-:S02]  /*0ba0*/  SHF.L.W.U32.HI R40, R45, 0x15, R45 ;  /* 0x000000152d287819 */ /* 0x000fc40000010e2d */
[----:B------:R-:W-:Y:S02]  /*0bb0*/  SHF.L.W.U32.HI R39, R45, 0x7, R45 ;  /* 0x000000072d277819 */ /* 0x000fe40000010e2d */
[----:B------:R-:W-:Y:S02]  /*0bc0*/  LOP3.LUT R22, R13, R22, RZ, 0xfc, !PT ;  /* 0x000000160d167212 */ /* 0x000fe400078efcff */
[----:B------:R-:W-:Y:S02]  /*0bd0*/  LOP3.LUT R35, R5, R6, R4, 0xe8, !PT ;  /* 0x0000000605237212 */ /* 0x000fe400078ee804 */
[----:B------:R-:W-:Y:S02]  /*0be0*/  LOP3.LUT R28, R32, R28, R29, 0x96, !PT ;  /* 0x0000001c201c7212 */ /* 0x000fe400078e961d */
[----:B------:R-:W-:Y:S02]  /*0bf0*/  LOP3.LUT R39, R39, R37, R40, 0x96, !PT ;  /* 0x0000002527277212 */ /* 0x000fe400078e9628 */
[----:B------:R-:W-:-:S02]  /*0c00*/  SHF.R.U32.HI R29, RZ, 0xa, R13 ;  /* 0x0000000aff1d7819 */ /* 0x000fc4000001160d */
[C-C-:B------:R-:W-:Y:S02]  /*0c10*/  SHF.L.W.U32.HI R37, R13.reuse, 0xf, R22.reuse ;  /* 0x0000000f0d257819 */ /* 0x140fe40000010e16 */
[----:B------:R-:W-:Y:S02]  /*0c20*/  SHF.L.W.U32.HI R32, R13, 0xd, R22 ;  /* 0x0000000d0d207819 */ /* 0x000fe40000010e16 */
[----:B------:R-:W-:Y:S02]  /*0c30*/  IADD3 R33, PT, PT, R38, R33, R35 ;  /* 0x0000002126217210 */ /* 0x000fe40007ffe023 */
[----:B------:R-:W-:Y:S02]  /*0c40*/  LOP3.LUT R35, R3, R45, R2, 0xb8, !PT ;  /* 0x0000002d03237212 */ /* 0x000fe400078eb802 */
[----:B------:R-:W-:Y:S02]  /*0c50*/  LOP3.LUT R37, R29, R37, R32, 0x96, !PT ;  /* 0x000000251d257212 */ /* 0x000fe400078e9620 */
[----:B------:R-:W-:-:S02]  /*0c60*/  SHF.L.W.U32.HI R38, R33, 0x1e, R33 ;  /* 0x0000001e21267819 */ /* 0x000fc40000010e21 */
[C-C-:B------:R-:W-:Y:S02]  /*0c70*/  SHF.L.W.U32.HI R41, R33.reuse, 0x13, R33.reuse ;  /* 0x0000001321297819 */ /* 0x140fe40000010e21 */
[----:B------:R-:W-:Y:S02]  /*0c80*/  SHF.L.W.U32.HI R40, R33, 0xa, R33 ;  /* 0x0000000a21287819 */ /* 0x000fe40000010e21 */
[----:B------:R-:W-:Y:S02]  /*0c90*/  PRMT R29, R18, 0x7771, RZ ;  /* 0x00007771121d7816 */ /* 0x000fe400000000ff */
[----:B------:R-:W-:Y:S02]  /*0ca0*/  IADD3 R35, PT, PT, R39, R35, R8 ;  /* 0x0000002327237210 */ /* 0x000fe40007ffe008 */
[----:B------:R-:W-:Y:S01]  /*0cb0*/  LOP3.LUT R42, R40, R38, R41, 0x96, !PT ;  /* 0x00000026282a7212 */ /* 0x000fe200078e9629 */
[----:B------:R-:W-:Y:S01]  /*0cc0*/  IMAD.U32 R38, R29, 0x10000, RZ ;  /* 0x000100001d267824 */ /* 0x000fe200078e00ff */
[----:B------:R-:W-:Y:S01]  /*0cd0*/  IADD3 R39, PT, PT, R36, UR5, R35 ;  /* 0x0000000524277c10 */ /* 0x000fe2000fffe023 */
[----:B------:R-:W0:Y:S01]  /*0ce0*/  LDCU.128 UR4, c[0x3][0x50] ;  /* 0x00c00a00ff0477ac */ /* 0x000e220008000c00 */
[----:B------:R-:W-:-:S02]  /*0cf0*/  PRMT R35, R18, 0x7770, RZ ;  /* 0x0000777012237816 */ /* 0x000fc400000000ff */
[----:B------:R-:W-:Y:S01]  /*0d00*/  PRMT R29, R18, 0x7772, RZ ;  /* 0x00007772121d7816 */ /* 0x000fe200000000ff */
[----:B------:R-:W-:Y:S01]  /*0d10*/  IMAD.IADD R32, R6, 0x1, R39 ;  /* 0x0000000106207824 */ /* 0x000fe200078e0227 */
[----:B------:R-:W-:Y:S02]  /*0d20*/  LOP3.LUT R38, R38, 0xff0000, RZ, 0xc0, !PT ;  /* 0x00ff000026267812 */ /* 0x000fe400078ec0ff */
[----:B------:R-:W-:Y:S01]  /*0d30*/  LOP3.LUT R41, R4, R5, R33, 0xe8, !PT ;  /* 0x0000000504297212 */ /* 0x000fe200078ee821 */
[----:B------:R-:W-:Y:S01]  /*0d40*/  IMAD.SHL.U32 R40, R29, 0x100, RZ ;  /* 0x000001001d287824 */ /* 0x000fe200078e00ff */
[C---:B------:R-:W-:Y:S01]  /*0d50*/  SHF.L.W.U32.HI R43, R32.reuse, 0x1a, R32 ;  /* 0x0000001a202b7819 */ /* 0x040fe20000010e20 */
[----:B------:R-:W-:Y:S01]  /*0d60*/  IMAD R35, R35, 0x1000000, R38 ;  /* 0x0100000023237824 */ /* 0x000fe200078e0226 */
[C-C-:B------:R-:W-:Y:S02]  /*0d70*/  SHF.L.W.U32.HI R44, R32.reuse, 0x15, R32.reuse ;  /* 0x00000015202c7819 */ /* 0x140fe40000010e20 */
[----:B------:R-:W-:-:S02]  /*0d80*/  SHF.L.W.U32.HI R46, R32, 0x7, R32 ;  /* 0x00000007202e7819 */ /* 0x000fc40000010e20 */
[----:B------:R-:W-:Y:S02]  /*0d90*/  IADD3 R38, PT, PT, R39, R42, R41 ;  /* 0x0000002a27267210 */ /* 0x000fe40007ffe029 */
[----:B------:R-:W-:Y:S02]  /*0da0*/  LOP3.LUT R39, R35, R40, RZ, 0xfc, !PT ;  /* 0x0000002823277212 */ /* 0x000fe400078efcff */
[----:B------:R-:W-:Y:S02]  /*0db0*/  PRMT R29, R19, 0x7771, RZ ;  /* 0x00007771131d7816 */ /* 0x000fe400000000ff */
[----:B------:R-:W-:Y:S02]  /*0dc0*/  LOP3.LUT R44, R46, R43, R44, 0x96, !PT ;  /* 0x0000002b2e2c7212 */ /* 0x000fe400078e962c */
[----:B------:R-:W-:Y:S01]  /*0dd0*/  LOP3.LUT R41, R2, R32, R45, 0xb8, !PT ;  /* 0x0000002002297212 */ /* 0x000fe200078eb82d */
[----:B------:R-:W-:Y:S01]  /*0de0*/  IMAD.U32 R29, R29, 0x10000, RZ ;  /* 0x000100001d1d7824 */ /* 0x000fe200078e00ff */
[----:B------:R-:W-:-:S02]  /*0df0*/  PRMT R40, R18, 0x7773, RZ ;  /* 0x0000777312287816 */ /* 0x000fc400000000ff */
[----:B------:R-:W-:Y:S02]  /*0e00*/  IADD3 R35, PT, PT, R44, R41, R3 ;  /* 0x000000292c237210 */ /* 0x000fe40007ffe003 */
[----:B------:R-:W-:Y:S02]  /*0e10*/  LOP3.LUT R40, R39, R40, RZ, 0xfc, !PT ;  /* 0x0000002827287212 */ /* 0x000fe400078efcff */
[----:B------:R-:W-:Y:S02]  /*0e20*/  LOP3.LUT R42, R29, 0xff0000, RZ, 0xc0, !PT ;  /* 0x00ff00001d2a7812 */ /* 0x000fe400078ec0ff */
[----:B0-----:R-:W-:Y:S02]  /*0e30*/  IADD3 R18, PT, PT, R40, UR4, R35 ;  /* 0x0000000428127c10 */ /* 0x001fe4000fffe023 */
[C-C-:B------:R-:W-:Y:S02]  /*0e40*/  SHF.L.W.U32.HI R43, R38.reuse, 0x1e, R38.reuse ;  /* 0x0000001e262b7819 */ /* 0x140fe40000010e26 */
[C---:B------:R-:W-:Y:S01]  /*0e50*/  SHF.L.W.U32.HI R44, R38.reuse, 0x13, R38 ;  /* 0x00000013262c7819 */ /* 0x040fe20000010e26 */
[----:B------:R-:W-:Y:S01]  /*0e60*/  IMAD.IADD R35, R5, 0x1, R18 ;  /* 0x0000000105237824 */ /* 0x000fe200078e0212 */
[----:B------:R-:W-:-:S02]  /*0e70*/  SHF.L.W.U32.HI R46, R38, 0xa, R38 ;  /* 0x0000000a262e7819 */ /* 0x000fc40000010e26 */
[C---:B------:R-:W-:Y:S02]  /*0e80*/  PRMT R29, R19.reuse, 0x7772, RZ ;  /* 0x00007772131d7816 */ /* 0x040fe400000000ff */
[----:B------:R-:W-:Y:S02]  /*0e90*/  PRMT R41, R19, 0x7770, RZ ;  /* 0x0000777013297816 */ /* 0x000fe400000000ff */
[----:B------:R-:W-:Y:S01]  /*0ea0*/  LOP3.LUT R43, R46, R43, R44, 0x96, !PT ;  /* 0x0000002b2e2b7212 */ /* 0x000fe200078e962c */
[----:B------:R-:W-:Y:S01]  /*0eb0*/  IMAD.SHL.U32 R46, R29, 0x100, RZ ;  /* 0x000001001d2e7824 */ /* 0x000fe200078e00ff */
[----:B------:R-:W-:Y:S01]  /*0ec0*/  LOP3.LUT R29, R33, R4, R38, 0xe8, !PT ;  /* 0x00000004211d7212 */ /* 0x000fe200078ee826 */
[----:B------:R-:W-:Y:S01]  /*0ed0*/  IMAD R41, R41, 0x1000000, R42 ;  /* 0x0100000029297824 */ /* 0x000fe200078e022a */
[C-C-:B------:R-:W-:Y:S02]  /*0ee0*/  SHF.L.W.U32.HI R42, R35.reuse, 0x1a, R35.reuse ;  /* 0x0000001a232a7819 */ /* 0x140fe40000010e23 */
[----:B------:R-:W-:-:S02]  /*0ef0*/  SHF.L.W.U32.HI R47, R35, 0x15, R35 ;  /* 0x00000015232f7819 */ /* 0x000fc40000010e23 */
[----:B------:R-:W-:Y:S02]  /*0f00*/  SHF.L.W.U32.HI R44, R35, 0x7, R35 ;  /* 0x00000007232c7819 */ /* 0x000fe40000010e23 */
[----:B------:R-:W-:Y:S02]  /*0f10*/  IADD3 R43, PT, PT, R18, R43, R29 ;  /* 0x0000002b122b7210 */ /* 0x000fe40007ffe01d */
[----:B------:R-:W-:Y:S02]  /*0f20*/  PRMT R29, R19, 0x7773, RZ ;  /* 0x00007773131d7816 */ /* 0x000fe400000000ff */
[----:B------:R-:W-:Y:S02]  /*0f30*/  PRMT R18, R14, 0x7771, RZ ;  /* 0x000077710e127816 */ /* 0x000fe400000000ff */
[----:B------:R-:W-:Y:S02]  /*0f40*/  LOP3.LUT R46, R41, R46, RZ, 0xfc, !PT ;  /* 0x0000002e292e7212 */ /* 0x000fe400078efcff */
[----:B------:R-:W-:Y:S01]  /*0f50*/  LOP3.LUT R47, R44, R42, R47, 0x96, !PT ;  /* 0x0000002a2c2f7212 */ /* 0x000fe200078e962f */
[----:B------:R-:W-:Y:S01]  /*0f60*/  IMAD.U32 R18, R18, 0x10000, RZ ;  /* 0x0001000012127824 */ /* 0x000fe200078e00ff */
[----:B------:R-:W-:-:S02]  /*0f70*/  LOP3.LUT R19, R45, R35, R32, 0xb8, !PT ;  /* 0x000000232d137212 */ /* 0x000fc400078eb820 */
[C-C-:B------:R-:W-:Y:S02]  /*0f80*/  SHF.L.W.U32.HI R41, R43.reuse, 0x1e, R43.reuse ;  /* 0x0000001e2b297819 */ /* 0x140fe40000010e2b */
[C-C-:B------:R-:W-:Y:S02]  /*0f90*/  SHF.L.W.U32.HI R44, R43.reuse, 0x13, R43.reuse ;  /* 0x000000132b2c7819 */ /* 0x140fe40000010e2b */
[----:B------:R-:W-:Y:S02]  /*0fa0*/  SHF.L.W.U32.HI R48, R43, 0xa, R43 ;  /* 0x0000000a2b307819 */ /* 0x000fe40000010e2b */
[----:B------:R-:W-:Y:S02]  /*0fb0*/  IADD3 R42, PT, PT, R47, R19, R2 ;  /* 0x000000132f2a7210 */ /* 0x000fe40007ffe002 */
[----:B------:R-:W-:Y:S02]  /*0fc0*/  LOP3.LUT R29, R46, R29, RZ, 0xfc, !PT ;  /* 0x0000001d2e1d7212 */ /* 0x000fe400078efcff */
[----:B------:R-:W-:-:S02]  /*0fd0*/  LOP3.LUT R44, R48, R41, R44, 0x96, !PT ;  /* 0x00000029302c7212 */ /* 0x000fc400078e962c */
[----:B------:R-:W-:Y:S02]  /*0fe0*/  IADD3 R41, PT, PT, R29, UR5, R42 ;  /* 0x000000051d297c10 */ /* 0x000fe4000fffe02a */
[----:B------:R-:W-:Y:S02]  /*0ff0*/  PRMT R19, R14, 0x7770, RZ ;  /* 0x000077700e137816 */ /* 0x000fe400000000ff */
[----:B------:R-:W-:Y:S02]  /*1000*/  LOP3.LUT R47, R38, R33, R43, 0xe8, !PT ;  /* 0x00000021262f7212 */ /* 0x000fe400078ee82b */
[----:B------:R-:W-:Y:S01]  /*1010*/  LOP3.LUT R42, R18, 0xff0000, RZ, 0xc0, !PT ;  /* 0x00ff0000122a7812 */ /* 0x000fe200078ec0ff */
[----:B------:R-:W-:Y:S01]  /*1020*/  IMAD.IADD R18, R4, 0x1, R41 ;  /* 0x0000000104127824 */ /* 0x000fe200078e0229 */
[----:B------:R-:W-:Y:S02]  /*1030*/  IADD3 R31, PT, PT, R31, R28, R26 ;  /* 0x0000001c1f1f7210 */ /* 0x000fe40007ffe01a */
[----:B------:R-:W-:Y:S01]  /*1040*/  IADD3 R28, PT, PT, R41, R44, R47 ;  /* 0x0000002c291c7210 */ /* 0x000fe20007ffe02f */
[----:B------:R-:W-:Y:S01]  /*1050*/  IMAD R41, R19, 0x1000000, R42 ;  /* 0x0100000013297824 */ /* 0x000fe200078e022a */
[----:B------:R-:W-:-:S02]  /*1060*/  PRMT R19, R14, 0x7772, RZ ;  /* 0x000077720e137816 */ /* 0x000fc400000000ff */
[C-C-:B------:R-:W-:Y:S02]  /*1070*/  SHF.L.W.U32.HI R44, R18.reuse, 0x1a, R18.reuse ;  /* 0x0000001a122c7819 */ /* 0x140fe40000010e12 */
[C-C-:B------:R-:W-:Y:S01]  /*1080*/  SHF.L.W.U32.HI R47, R18.reuse, 0x15, R18.reuse ;  /* 0x00000015122f7819 */ /* 0x140fe20000010e12 */
[----:B------:R-:W-:Y:S01]  /*1090*/  IMAD.SHL.U32 R42, R19, 0x100, RZ ;  /* 0x00000100132a7824 */ /* 0x000fe200078e00ff */
[----:B------:R-:W-:Y:S01]  /*10a0*/  SHF.L.W.U32.HI R48, R18, 0x7, R18 ;  /* 0x0000000712307819 */ /* 0x000fe20000010e12 */
[----:B------:R-:W-:Y:S01]  /*10b0*/  IMAD.IADD R19, R34, 0x1, R31 ;  /* 0x0000000122137824 */ /* 0x000fe200078e021f */
[----:B------:R-:W-:Y:S02]  /*10c0*/  LOP3.LUT R31, R32, R18, R35, 0xb8, !PT ;  /* 0x00000012201f7212 */ /* 0x000fe400078eb823 */
[----:B------:R-:W-:Y:S02]  /*10d0*/  LOP3.LUT R44, R48, R44, R47, 0x96, !PT ;  /* 0x0000002c302c7212 */ /* 0x000fe400078e962f */
[----:B------:R-:W-:-:S02]  /*10e0*/  LOP3.LUT R41, R41, R42, RZ, 0xfc, !PT ;  /* 0x0000002a29297212 */ /* 0x000fc400078efcff */
[----:B------:R-:W-:Y:S02]  /*10f0*/  PRMT R34, R14, 0x7773, RZ ;  /* 0x000077730e227816 */ /* 0x000fe400000000ff */
[----:B------:R-:W-:Y:S02]  /*1100*/  IADD3 R45, PT, PT, R44, R31, R45 ;  /* 0x0000001f2c2d7210 */ /* 0x000fe40007ffe02d */
[----:B------:R-:W-:Y:S02]  /*1110*/  LOP3.LUT R34, R41, R34, RZ, 0xfc, !PT ;  /* 0x0000002229227212 */ /* 0x000fe400078efcff */
[C-C-:B------:R-:W-:Y:S02]  /*1120*/  SHF.L.W.U32.HI R42, R28.reuse, 0x1e, R28.reuse ;  /* 0x0000001e1c2a7819 */ /* 0x140fe40000010e1c */
[C-C-:B------:R-:W-:Y:S02]  /*1130*/  SHF.L.W.U32.HI R47, R28.reuse, 0x13, R28.reuse ;  /* 0x000000131c2f7819 */ /* 0x140fe40000010e1c */
[----:B------:R-:W-:-:S02]  /*1140*/  SHF.L.W.U32.HI R48, R28, 0xa, R28 ;  /* 0x0000000a1c307819 */ /* 0x000fc40000010e1c */
[----:B------:R-:W-:Y:S02]  /*1150*/  IADD3 R44, PT, PT, R34, UR6, R45 ;  /* 0x00000006222c7c10 */ /* 0x000fe4000fffe02d */
[----:B------:R-:W-:Y:S02]  /*1160*/  LOP3.LUT R47, R48, R42, R47, 0x96, !PT ;  /* 0x0000002a302f7212 */ /* 0x000fe400078e962f */
[--C-:B------:R-:W-:Y:S01]  /*1170*/  SHF.L.W.U32.HI R42, R19, 0xf, R19.reuse ;  /* 0x0000000f132a7819 */ /* 0x100fe20000010e13 */
[----:B------:R-:W-:Y:S01]  /*1180*/  IMAD.IADD R33, R33, 0x1, R44 ;  /* 0x0000000121217824 */ /* 0x000fe200078e022c */
[--C-:B------:R-:W-:Y:S02]  /*1190*/  SHF.L.W.U32.HI R31, R19, 0xd, R19.reuse ;  /* 0x0000000d131f7819 */ /* 0x100fe40000010e13 */
[----:B------:R-:W-:Y:S02]  /*11a0*/  SHF.R.U32.HI R14, RZ, 0xa, R19 ;  /* 0x0000000aff0e7819 */ /* 0x000fe40000011613 */
[----:B------:R-:W-:-:S02]  /*11b0*/  LOP3.LUT R45, R43, R38, R28, 0xe8, !PT ;  /* 0x000000262b2d7212 */ /* 0x000fc400078ee81c */
[----:B------:R-:W-:Y:S02]  /*11c0*/  LOP3.LUT R42, R14, R42, R31, 0x96, !PT ;  /* 0x0000002a0e2a7212 */ /* 0x000fe400078e961f */
[----:B------:R-:W-:Y:S02]  /*11d0*/  IADD3 R31, PT, PT, R44, R47, R45 ;  /* 0x0000002f2c1f7210 */ /* 0x000fe40007ffe02d */
[--C-:B------:R-:W-:Y:S02]  /*11e0*/  SHF.L.W.U32.HI R39, R39, 0xe, R40.reuse ;  /* 0x0000000e27277819 */ /* 0x100fe40000010e28 */
[--C-:B------:R-:W-:Y:S02]  /*11f0*/  SHF.L.W.U32.HI R44, R40, 0x19, R40.reuse ;  /* 0x00000019282c7819 */ /* 0x100fe40000010e28 */
[----:B------:R-:W-:Y:S02]  /*1200*/  SHF.R.U32.HI R14, RZ, 0x3, R40 ;  /* 0x00000003ff0e7819 */ /* 0x000fe40000011628 */
[----:B------:R-:W-:-:S02]  /*1210*/  SHF.L.W.U32.HI R45, R33, 0x1a, R33 ;  /* 0x0000001a212d7819 */ /* 0x000fc40000010e21 */
[C-C-:B------:R-:W-:Y:S02]  /*1220*/  SHF.L.W.U32.HI R48, R33.reuse, 0x15, R33.reuse ;  /* 0x0000001521307819 */ /* 0x140fe40000010e21 */
[----:B------:R-:W-:Y:S02]  /*1230*/  SHF.L.W.U32.HI R47, R33, 0x7, R33 ;  /* 0x00000007212f7819 */ /* 0x000fe40000010e21 */
[----:B------:R-:W-:Y:S02]  /*1240*/  LOP3.LUT R44, R14, R44, R39, 0x96, !PT ;  /* 0x0000002c0e2c7212 */ /* 0x000fe400078e9627 */
[----:B------:R-:W-:Y:S02]  /*1250*/  LOP3.LUT R45, R47, R45, R48, 0x96, !PT ;  /* 0x0000002d2f2d7212 */ /* 0x000fe400078e9630 */
[--C-:B------:R-:W-:Y:S02]  /*1260*/  SHF.L.W.U32.HI R46, R46, 0xe, R29.reuse ;  /* 0x0000000e2e2e7819 */ /* 0x100fe40000010e1d */
[----:B------:R-:W-:-:S02]  /*1270*/  SHF.L.W.U32.HI R47, R29, 0x19, R29 ;  /* 0x000000191d2f7819 */ /* 0x000fc40000010e1d */
[----:B------:R-:W-:Y:S02]  /*1280*/  SHF.R.U32.HI R14, RZ, 0x3, R29 ;  /* 0x00000003ff0e7819 */ /* 0x000fe4000001161d */
[----:B------:R-:W-:Y:S02]  /*1290*/  LOP3.LUT R49, R35, R33, R18, 0xb8, !PT ;  /* 0x0000002123317212 */ /* 0x000fe400078eb812 */
[----:B------:R-:W-:Y:S02]  /*12a0*/  LOP3.LUT R47, R14, R47, R46, 0x96, !PT ;  /* 0x0000002f0e2f7212 */ /* 0x000fe400078e962e */
[----:B------:R-:W-:Y:S02]  /*12b0*/  PRMT R14, R20, 0x7771, RZ ;  /* 0x00007771140e7816 */ /* 0x000fe400000000ff */
[----:B------:R-:W-:Y:S02]  /*12c0*/  IADD3 R49, PT, PT, R45, R49, R32 ;  /* 0x000000312d317210 */ /* 0x000fe40007ffe020 */
[C-C-:B------:R-:W-:Y:S01]  /*12d0*/  SHF.L.W.U32.HI R46, R31.reuse, 0x1e, R31.reuse ;  /* 0x0000001e1f2e7819 */ /* 0x140fe20000010e1f */
[----:B------:R-:W-:Y:S01]  /*12e0*/  IMAD.U32 R14, R14, 0x10000, RZ ;  /* 0x000100000e0e7824 */ /* 0x000fe200078e00ff */
[----:B------:R-:W-:-:S02]  /*12f0*/  SHF.L.W.U32.HI R39, R31, 0x13, R31 ;  /* 0x000000131f277819 */ /* 0x000fc40000010e1f */
[----:B------:R-:W-:Y:S02]  /*1300*/  SHF.L.W.U32.HI R32, R31, 0xa, R31 ;  /* 0x0000000a1f207819 */ /* 0x000fe40000010e1f */
[----:B------:R-:W-:Y:S02]  /*1310*/  SHF.L.W.U32.HI R41, R41, 0xe, R34 ;  /* 0x0000000e29297819 */ /* 0x000fe40000010e22 */
[----:B------:R-:W-:Y:S02]  /*1320*/  LOP3.LUT R46, R32, R46, R39, 0x96, !PT ;  /* 0x0000002e202e7212 */ /* 0x000fe400078e9627 */
[----:B------:R-:W-:Y:S02]  /*1330*/  LOP3.LUT R39, R14, 0xff0000, RZ, 0xc0, !PT ;  /* 0x00ff00000e277812 */ /* 0x000fe400078ec0ff */
[C---:B------:R-:W-:Y:S02]  /*1340*/  PRMT R32, R20.reuse, 0x7770, RZ ;  /* 0x0000777014207816 */ /* 0x040fe400000000ff */
[----:B------:R-:W-:-:S03]  /*1350*/  PRMT R14, R20, 0x7772, RZ ;  /* 0x00007772140e7816 */ /* 0x000fc600000000ff */
[----:B------:R-:W-:Y:S01]  /*1360*/  IMAD R32, R32, 0x1000000, R39 ;  /* 0x0100000020207824 */ /* 0x000fe200078e0227 */
[----:B------:R-:W-:Y:S01]  /*1370*/  PRMT R39, R21, 0x7771, RZ ;  /* 0x0000777115277816 */ /* 0x000fe200000000ff */
[----:B------:R-:W-:-:S05]  /*1380*/  IMAD.SHL.U32 R45, R14, 0x100, RZ ;  /* 0x000001000e2d7824 */ /* 0x000fca00078e00ff */
[----:B------:R-:W-:Y:S01]  /*1390*/  LOP3.LUT R14, R32, R45, RZ, 0xfc, !PT ;  /* 0x0000002d200e7212 */ /* 0x000fe200078efcff */
[----:B------:R-:W-:Y:S01]  /*13a0*/  IMAD.U32 R45, R39, 0x10000, RZ ;  /* 0x00010000272d7824 */ /* 0x000fe200078e00ff */
[----:B------:R-:W-:-:S04]  /*13b0*/  PRMT R32, R15, 0x7771, RZ ;  /* 0x000077710f207816 */ /* 0x000fc800000000ff */
[----:B------:R-:W-:Y:S01]  /*13c0*/  LOP3.LUT R45, R45, 0xff0000, RZ, 0xc0, !PT ;  /* 0x00ff00002d2d7812 */ /* 0x000fe200078ec0ff */
[----:B------:R-:W-:Y:S01]  /*13d0*/  IMAD.U32 R39, R32, 0x10000, RZ ;  /* 0x0001000020277824 */ /* 0x000fe200078e00ff */
[----:B------:R-:W-:-:S04]  /*13e0*/  PRMT R32, R21, 0x7770, RZ ;  /* 0x0000777015207816 */ /* 0x000fc800000000ff */
[----:B------:R-:W-:Y:S01]  /*13f0*/  LOP3.LUT R48, R39, 0xff0000, RZ, 0xc0, !PT ;  /* 0x00ff000027307812 */ /* 0x000fe200078ec0ff */
[----:B------:R-:W-:Y:S01]  /*1400*/  IMAD R32, R32, 0x1000000, R45 ;  /* 0x0100000020207824 */ /* 0x000fe200078e022d */
[----:B------:R-:W-:-:S05]  /*1410*/  PRMT R39, R15, 0x7770, RZ ;  /* 0x000077700f277816 */ /* 0x000fca00000000ff */
[----:B------:R-:W-:Y:S01]  /*1420*/  IMAD R45, R39, 0x1000000, R48 ;  /* 0x01000000272d7824 */ /* 0x000fe200078e0230 */
[----:B------:R-:W-:Y:S02]  /*1430*/  PRMT R48, R21, 0x7772, RZ ;  /* 0x0000777215307816 */ /* 0x000fe400000000ff */
[----:B------:R-:W-:Y:S02]  /*1440*/  PRMT R39, R15, 0x7772, RZ ;  /* 0x000077720f277816 */ /* 0x000fe400000000ff */
[----:B------:R-:W-:Y:S01]  /*1450*/  PRMT R21, R21, 0x7773, RZ ;  /* 0x0000777315157816 */ /* 0x000fe200000000ff */
[----:B------:R-:W-:Y:S02]  /*1460*/  IMAD.SHL.U32 R51, R48, 0x100, RZ ;  /* 0x0000010030337824 */ /* 0x000fe400078e00ff */
[----:B------:R-:W-:Y:S01]  /*1470*/  IMAD.SHL.U32 R48, R39, 0x100, RZ ;  /* 0x0000010027307824 */ /* 0x000fe200078e00ff */
[----:B------:R-:W-:Y:S02]  /*1480*/  PRMT R39, R20, 0x7773, RZ ;  /* 0x0000777314277816 */ /* 0x000fe400000000ff */
[----:B------:R-:W-:-:S02]  /*1490*/  PRMT R20, R15, 0x7773, RZ ;  /* 0x000077730f147816 */ /* 0x000fc400000000ff */
[----:B------:R-:W-:Y:S02]  /*14a0*/  LOP3.LUT R45, R45, R48, RZ, 0xfc, !PT ;  /* 0x000000302d2d7212 */ /* 0x000fe400078efcff */
[----:B------:R-:W-:Y:S02]  /*14b0*/  LOP3.LUT R32, R32, R51, RZ, 0xfc, !PT ;  /* 0x0000003320207212 */ /* 0x000fe400078efcff */
[----:B------:R-:W-:Y:S02]  /*14c0*/  LOP3.LUT R20, R45, R20, RZ, 0xfc, !PT ;  /* 0x000000142d147212 */ /* 0x000fe400078efcff */
[----:B------:R-:W-:Y:S02]  /*14d0*/  LOP3.LUT R39, R14, R39, RZ, 0xfc, !PT ;  /* 0x000000270e277212 */ /* 0x000fe400078efcff */
[----:B------:R-:W-:Y:S02]  /*14e0*/  LOP3.LUT R21, R32, R21, RZ, 0xfc, !PT ;  /* 0x0000001520157212 */ /* 0x000fe400078efcff */
[----:B------:R-:W-:Y:S01]  /*14f0*/  IADD3 R49, PT, PT, R20, UR7, R49 ;  /* 0x0000000714317c10 */ /* 0x000fe2000fffe031 */
[----:B------:R-:W0:Y:S01]  /*1500*/  LDCU.128 UR4, c[0x3][0x60] ;  /* 0x00c00c00ff0477ac */ /* 0x000e220008000c00 */
[----:B------:R-:W-:-:S02]  /*1510*/  IADD3 R37, PT, PT, R36, R37, R39 ;  /* 0x0000002524257210 */ /* 0x000fc40007ffe027 */
[----:B------:R-:W-:Y:S01]  /*1520*/  IADD3 R42, PT, PT, R40, R42, R21 ;  /* 0x0000002a282a7210 */ /* 0x000fe20007ffe015 */
[----:B------:R-:W-:Y:S01]  /*1530*/  IMAD.IADD R38, R38, 0x1, R49 ;  /* 0x0000000126267824 */ /* 0x000fe200078e0231 */
[----:B------:R-:W-:Y:S01]  /*1540*/  LOP3.LUT R36, R28, R43, R31, 0xe8, !PT ;  /* 0x0000002b1c247212 */ /* 0x000fe200078ee81f */
[----:B------:R-:W-:Y:S01]  /*1550*/  IMAD.IADD R37, R44, 0x1, R37 ;  /* 0x000000012c257824 */ /* 0x000fe200078e0225 */
[----:B------:R-:W-:Y:S01]  /*1560*/  SHF.L.W.U32.HI R45, R45, 0xe, R20 ;  /* 0x0000000e2d2d7819 */ /* 0x000fe20000010e14 */
[----:B------:R-:W-:Y:S01]  /*1570*/  IMAD.IADD R15, R47, 0x1, R42 ;  /* 0x000000012f0f7824 */ /* 0x000fe200078e022a */
[----:B------:R-:W-:Y:S02]  /*1580*/  IADD3 R36, PT, PT, R49, R46, R36 ;  /* 0x0000002e31247210 */ /* 0x000fe40007ffe024 */
[C-C-:B------:R-:W-:Y:S02]  /*1590*/  SHF.L.W.U32.HI R42, R38.reuse, 0x1a, R38.reuse ;  /* 0x0000001a262a7819 */ /* 0x140fe40000010e26 */
[----:B------:R-:W-:-:S02]  /*15a0*/  SHF.L.W.U32.HI R49, R38, 0x15, R38 ;  /* 0x0000001526317819 */ /* 0x000fc40000010e26 */
[----:B------:R-:W-:Y:S02]  /*15b0*/  SHF.L.W.U32.HI R44, R38, 0x7, R38 ;  /* 0x00000007262c7819 */ /* 0x000fe40000010e26 */
[C-C-:B------:R-:W-:Y:S02]  /*15c0*/  SHF.L.W.U32.HI R46, R37.reuse, 0xf, R37.reuse ;  /* 0x0000000f252e7819 */ /* 0x140fe40000010e25 */
[--C-:B------:R-:W-:Y:S02]  /*15d0*/  SHF.L.W.U32.HI R47, R37, 0xd, R37.reuse ;  /* 0x0000000d252f7819 */ /* 0x100fe40000010e25 */
[----:B------:R-:W-:Y:S02]  /*15e0*/  SHF.R.U32.HI R40, RZ, 0xa, R37 ;  /* 0x0000000aff287819 */ /* 0x000fe40000011625 */
[----:B------:R-:W-:Y:S02]  /*15f0*/  LOP3.LUT R44, R44, R42, R49, 0x96, !PT ;  /* 0x0000002a2c2c7212 */ /* 0x000fe400078e9631 */
[----:B------:R-:W-:-:S02]  /*1600*/  LOP3.LUT R48, R18, R38, R33, 0xb8, !PT ;  /* 0x0000002612307212 */ /* 0x000fc400078eb821 */
[----:B------:R-:W-:Y:S02]  /*1610*/  LOP3.LUT R46, R40, R46, R47, 0x96, !PT ;  /* 0x0000002e282e7212 */ /* 0x000fe400078e962f */
[----:B------:R-:W-:Y:S02]  /*1620*/  IADD3 R48, PT, PT, R44, R48, R35 ;  /* 0x000000302c307210 */ /* 0x000fe40007ffe023 */
[C-C-:B------:R-:W-:Y:S02]  /*1630*/  SHF.L.W.U32.HI R47, R15.reuse, 0xf, R15.reuse ;  /* 0x0000000f0f2f7819 */ /* 0x140fe40000010e0f */
[--C-:B------:R-:W-:Y:S02]  /*1640*/  SHF.L.W.U32.HI R40, R15, 0xd, R15.reuse ;  /* 0x0000000d0f287819 */ /* 0x100fe40000010e0f */
[----:B------:R-:W-:Y:S02]  /*1650*/  SHF.R.U32.HI R42, RZ, 0xa, R15 ;  /* 0x0000000aff2a7819 */ /* 0x000fe4000001160f */
[----:B------:R-:W-:-:S02]  /*1660*/  PRMT R35, R24, 0x7771, RZ ;  /* 0x0000777118237816 */ /* 0x000fc400000000ff */
[----:B------:R-:W-:Y:S02]  /*1670*/  LOP3.LUT R47, R42, R47, R40, 0x96, !PT ;  /* 0x0000002f2a2f7212 */ /* 0x000fe400078e9628 */
[--C-:B------:R-:W-:Y:S01]  /*1680*/  SHF.L.W.U32.HI R44, R34, 0x19, R34.reuse ;  /* 0x00000019222c7819 */ /* 0x100fe20000010e22 */
[----:B------:R-:W-:Y:S01]  /*1690*/  IMAD.U32 R35, R35, 0x10000, RZ ;  /* 0x0001000023237824 */ /* 0x000fe200078e00ff */
[----:B------:R-:W-:Y:S02]  /*16a0*/  SHF.R.U32.HI R40, RZ, 0x3, R34 ;  /* 0x00000003ff287819 */ /* 0x000fe40000011622 */
[----:B------:R-:W-:Y:S02]  /*16b0*/  SHF.L.W.U32.HI R42, R20, 0x19, R20 ;  /* 0x00000019142a7819 */ /* 0x000fe40000010e14 */
[----:B------:R-:W-:Y:S02]  /*16c0*/  LOP3.LUT R44, R40, R44, R41, 0x96, !PT ;  /* 0x0000002c282c7212 */ /* 0x000fe400078e9629 */
[----:B------:R-:W-:-:S02]  /*16d0*/  LOP3.LUT R40, R35, 0xff0000, RZ, 0xc0, !PT ;  /* 0x00ff000023287812 */ /* 0x000fc400078ec0ff */
[----:B------:R-:W-:Y:S02]  /*16e0*/  SHF.R.U32.HI R41, RZ, 0x3, R20 ;  /* 0x00000003ff297819 */ /* 0x000fe40000011614 */
[----:B------:R-:W-:Y:S02]  /*16f0*/  PRMT R35, R24, 0x7770, RZ ;  /* 0x0000777018237816 */ /* 0x000fe400000000ff */
[----:B------:R-:W-:Y:S02]  /*1700*/  LOP3.LUT R42, R41, R42, R45, 0x96, !PT ;  /* 0x0000002a292a7212 */ /* 0x000fe400078e962d */
[----:B------:R-:W-:Y:S01]  /*1710*/  PRMT R45, R16, 0x7773, RZ ;  /* 0x00007773102d7816 */ /* 0x000fe200000000ff */
[----:B------:R-:W-:Y:S01]  /*1720*/  IMAD R41, R35, 0x1000000, R40 ;  /* 0x0100000023297824 */ /* 0x000fe200078e0228 */
[----:B------:R-:W-:Y:S02]  /*1730*/  PRMT R40, R24, 0x7772, RZ ;  /* 0x0000777218287816 */ /* 0x000fe400000000ff */
[----:B------:R-:W-:-:S03]  /*1740*/  PRMT R35, R16, 0x7771, RZ ;  /* 0x0000777110237816 */ /* 0x000fc600000000ff */
[----:B------:R-:W-:Y:S02]  /*1750*/  IMAD.SHL.U32 R50, R40, 0x100, RZ ;  /* 0x0000010028327824 */ /* 0x000fe400078e00ff */
[----:B------:R-:W-:-:S03]  /*1760*/  IMAD.U32 R40, R35, 0x10000, RZ ;  /* 0x0001000023287824 */ /* 0x000fc600078e00ff */
[----:B------:R-:W-:Y:S02]  /*1770*/  LOP3.LUT R35, R41, R50, RZ, 0xfc, !PT ;  /* 0x0000003229237212 */ /* 0x000fe400078efcff */
[----:B------:R-:W-:Y:S02]  /*1780*/  LOP3.LUT R50, R40, 0xff0000, RZ, 0xc0, !PT ;  /* 0x00ff000028327812 */ /* 0x000fe400078ec0ff */
[C---:B------:R-:W-:Y:S02]  /*1790*/  PRMT R41, R16.reuse, 0x7770, RZ ;  /* 0x0000777010297816 */ /* 0x040fe400000000ff */
[----:B------:R-:W-:Y:S02]  /*17a0*/  PRMT R40, R16, 0x7772, RZ ;  /* 0x0000777210287816 */ /* 0x000fe400000000ff */
[----:B------:R-:W-:Y:S01]  /*17b0*/  PRMT R16, R25, 0x7770, RZ ;  /* 0x0000777019107816 */ /* 0x000fe200000000ff */
[----:B------:R-:W-:Y:S02]  /*17c0*/  IMAD R41, R41, 0x1000000, R50 ;  /* 0x0100000029297824 */ /* 0x000fe400078e0232 */
[----:B------:R-:W-:-:S05]  /*17d0*/  IMAD.SHL.U32 R40, R40, 0x100, RZ ;  /* 0x0000010028287824 */ /* 0x000fca00078e00ff */
[----:B------:R-:W-:Y:S02]  /*17e0*/  LOP3.LUT R40, R41, R40, RZ, 0xfc, !PT ;  /* 0x0000002829287212 */ /* 0x000fe400078efcff */
[----:B------:R-:W-:Y:S02]  /*17f0*/  PRMT R41, R25, 0x7771, RZ ;  /* 0x0000777119297816 */ /* 0x000fe400000000ff */
[----:B------:R-:W-:-:S03]  /*1800*/  LOP3.LUT R45, R40, R45, RZ, 0xfc, !PT ;  /* 0x0000002d282d7212 */ /* 0x000fc600078efcff */
[----:B------:R-:W-:-:S05]  /*1810*/  IMAD.U32 R41, R41, 0x10000, RZ ;  /* 0x0001000029297824 */ /* 0x000fca00078e00ff */
[----:B------:R-:W-:-:S05]  /*1820*/  LOP3.LUT R41, R41, 0xff0000, RZ, 0xc0, !PT ;  /* 0x00ff000029297812 */ /* 0x000fca00078ec0ff */
[----:B------:R-:W-:Y:S01]  /*1830*/  IMAD R49, R16, 0x1000000, R41 ;  /* 0x0100000010317824 */ /* 0x000fe200078e0229 */
[----:B------:R-:W-:Y:S02]  /*1840*/  PRMT R41, R25, 0x7772, RZ ;  /* 0x0000777219297816 */ /* 0x000fe400000000ff */
[----:B0-----:R-:W-:-:S03]  /*1850*/  IADD3 R16, PT, PT, R45, UR4, R48 ;  /* 0x000000042d107c10 */ /* 0x001fc6000fffe030 */
[----:B------:R-:W-:Y:S02]  /*1860*/  IMAD.SHL.U32 R48, R41, 0x100, RZ ;  /* 0x0000010029307824 */ /* 0x000fe400078e00ff */
[----:B------:R-:W-:-:S03]  /*1870*/  IMAD.IADD R43, R43, 0x1, R16 ;  /* 0x000000012b2b7824 */ /* 0x000fc600078e0210 */
[----:B------:R-:W-:Y:S02]  /*1880*/  LOP3.LUT R41, R49, R48, RZ, 0xfc, !PT ;  /* 0x0000003031297212 */ /* 0x000fe400078efcff */
[C-C-:B------:R-:W-:Y:S02]  /*1890*/  SHF.L.W.U32.HI R49, R43.reuse, 0x1a, R43.reuse ;  /* 0x0000001a2b317819 */ /* 0x140fe40000010e2b */
[C-C-:B------:R-:W-:Y:S02]  /*18a0*/  SHF.L.W.U32.HI R48, R43.reuse, 0x15, R43.reuse ;  /* 0x000000152b307819 */ /* 0x140fe40000010e2b */
[----:B------:R-:W-:-:S04]  /*18b0*/  SHF.L.W.U32.HI R50, R43, 0x7, R43 ;  /* 0x000000072b327819 */ /* 0x000fc80000010e2b */
[----:B------:R-:W-:Y:S02]  /*18c0*/  LOP3.LUT R49, R50, R49, R48, 0x96, !PT ;  /* 0x0000003132317212 */ /* 0x000fe400078e9630 */
[----:B------:R-:W-:-:S05]  /*18d0*/  PRMT R48, R12, 0x7771, RZ ;  /* 0x000077710c307816 */ /* 0x000fca00000000ff */
[----:B------:R-:W-:-:S05]  /*18e0*/  IMAD.U32 R48, R48, 0x10000, RZ ;  /* 0x0001000030307824 */ /* 0x000fca00078e00ff */
[----:B------:R-:W-:Y:S02]  /*18f0*/  LOP3.LUT R51, R48, 0xff0000, RZ, 0xc0, !PT ;  /* 0x00ff000030337812 */ /* 0x000fe400078ec0ff */
[----:B------:R-:W-:-:S05]  /*1900*/  PRMT R48, R12, 0x7770, RZ ;  /* 0x000077700c307816 */ /* 0x000fca00000000ff */
[----:B------:R-:W-:Y:S01]  /*1910*/  IMAD R51, R48, 0x1000000, R51 ;  /* 0x0100000030337824 */ /* 0x000fe200078e0233 */
[----:B------:R-:W-:-:S05]  /*1920*/  PRMT R48, R12, 0x7772, RZ ;  /* 0x000077720c307816 */ /* 0x000fca00000000ff */
[----:B------:R-:W-:-:S05]  /*1930*/  IMAD.SHL.U32 R48, R48, 0x100, RZ ;  /* 0x0000010030307824 */ /* 0x000fca00078e00ff */
[----:B------:R-:W-:Y:S02]  /*1940*/  LOP3.LUT R51, R51, R48, RZ, 0xfc, !PT ;  /* 0x0000003033337212 */ /* 0x000fe400078efcff */
[----:B------:R-:W-:Y:S02]  /*1950*/  PRMT R48, R24, 0x7773, RZ ;  /* 0x0000777318307816 */ /* 0x000fe400000000ff */
[----:B------:R-:W-:Y:S02]  /*1960*/  PRMT R24, R12, 0x7773, RZ ;  /* 0x000077730c187816 */ /* 0x000fe400000000ff */
[----:B------:R-:W-:Y:S02]  /*1970*/  LOP3.LUT R12, R35, R48, RZ, 0xfc, !PT ;  /* 0x00000030230c7212 */ /* 0x000fe400078efcff */
[----:B------:R-:W-:Y:S02]  /*1980*/  LOP3.LUT R24, R51, R24, RZ, 0xfc, !PT ;  /* 0x0000001833187212 */ /* 0x000fe400078efcff */
[----:B------:R-:W-:-:S02]  /*1990*/  IADD3 R53, PT, PT, R29, R46, R12 ;  /* 0x0000002e1d357210 */ /* 0x000fc40007ffe00c */
[--C-:B------:R-:W-:Y:S02]  /*19a0*/  SHF.L.W.U32.HI R46, R51, 0xe, R24.reuse ;  /* 0x0000000e332e7819 */ /* 0x100fe40000010e18 */
[--C-:B------:R-:W-:Y:S01]  /*19b0*/  SHF.L.W.U32.HI R29, R24, 0x19, R24.reuse ;  /* 0x00000019181d7819 */ /* 0x100fe20000010e18 */
[----:B------:R-:W-:Y:S01]  /*19c0*/  IMAD.IADD R44, R44, 0x1, R53 ;  /* 0x000000012c2c7824 */ /* 0x000fe200078e0235 */
[----:B------:R-:W-:Y:S02]  /*19d0*/  SHF.R.U32.HI R48, RZ, 0x3, R24 ;  /* 0x00000003ff307819 */ /* 0x000fe40000011618 */
[----:B------:R-:W-:Y:S02]  /*19e0*/  SHF.L.W.U32.HI R35, R35, 0xe, R12 ;  /* 0x0000000e23237819 */ /* 0x000fe40000010e0c */
[----:B------:R-:W-:Y:S02]  /*19f0*/  LOP3.LUT R29, R48, R29, R46, 0x96, !PT ;  /* 0x0000001d301d7212 */ /* 0x000fe400078e962e */
[----:B------:R-:W-:-:S02]  /*1a00*/  PRMT R46, R25, 0x7773, RZ ;  /* 0x00007773192e7816 */ /* 0x000fc400000000ff */
[----:B------:R-:W-:Y:S02]  /*1a10*/  LOP3.LUT R25, R33, R43, R38, 0xb8, !PT ;  /* 0x0000002b21197212 */ /* 0x000fe400078eb826 */
[----:B------:R-:W-:Y:S02]  /*1a20*/  LOP3.LUT R46, R41, R46, RZ, 0xfc, !PT ;  /* 0x0000002e292e7212 */ /* 0x000fe400078efcff */
[----:B------:R-:W-:Y:S02]  /*1a30*/  IADD3 R49, PT, PT, R49, R25, R18 ;  /* 0x0000001931317210 */ /* 0x000fe40007ffe012 */
[----:B------:R-:W-:Y:S02]  /*1a40*/  IADD3 R47, PT, PT, R34, R47, R46 ;  /* 0x0000002f222f7210 */ /* 0x000fe40007ffe02e */
[C-C-:B------:R-:W-:Y:S02]  /*1a50*/  SHF.L.W.U32.HI R18, R44.reuse, 0xf, R44.reuse ;  /* 0x0000000f2c127819 */ /* 0x140fe40000010e2c */
[--C-:B------:R-:W-:Y:S01]  /*1a60*/  SHF.L.W.U32.HI R25, R44, 0xd, R44.reuse ;  /* 0x0000000d2c197819 */ /* 0x100fe20000010e2c */
[----:B------:R-:W-:Y:S01]  /*1a70*/  IMAD.IADD R42, R42, 0x1, R47 ;  /* 0x000000012a2a7824 */ /* 0x000fe200078e022f */
[----:B------:R-:W-:-:S04]  /*1a80*/  SHF.R.U32.HI R34, RZ, 0xa, R44 ;  /* 0x0000000aff227819 */ /* 0x000fc8000001162c */
[----:B------:R-:W-:Y:S02]  /*1a90*/  LOP3.LUT R18, R34, R18, R25, 0x96, !PT ;  /* 0x0000001222127212 */ /* 0x000fe400078e9619 */
[C-C-:B------:R-:W-:Y:S02]  /*1aa0*/  SHF.L.W.U32.HI R25, R42.reuse, 0xf, R42.reuse ;  /* 0x0000000f2a197819 */ /* 0x140fe40000010e2a */
[--C-:B------:R-:W-:Y:S02]  /*1ab0*/  SHF.L.W.U32.HI R34, R42, 0xd, R42.reuse ;  /* 0x0000000d2a227819 */ /* 0x100fe40000010e2a */
[----:B------:R-:W-:-:S04]  /*1ac0*/  SHF.R.U32.HI R47, RZ, 0xa, R42 ;  /* 0x0000000aff2f7819 */ /* 0x000fc8000001162a */
[----:B------:R-:W-:Y:S02]  /*1ad0*/  LOP3.LUT R25, R47, R25, R34, 0x96, !PT ;  /* 0x000000192f197212 */ /* 0x000fe400078e9622 */
[--C-:B------:R-:W-:Y:S02]  /*1ae0*/  SHF.L.W.U32.HI R47, R40, 0xe, R45.reuse ;  /* 0x0000000e282f7819 */ /* 0x100fe40000010e2d */
[C-C-:B------:R-:W-:Y:S02]  /*1af0*/  SHF.L.W.U32.HI R34, R45.reuse, 0x19, R45.reuse ;  /* 0x000000192d227819 */ /* 0x140fe40000010e2d */
[----:B------:R-:W-:Y:S02]  /*1b00*/  SHF.R.U32.HI R40, RZ, 0x3, R45 ;  /* 0x00000003ff287819 */ /* 0x000fe4000001162d */
[----:B------:R-:W-:Y:S02]  /*1b10*/  IADD3 R25, PT, PT, R45, R25, R22 ;  /* 0x000000192d197210 */ /* 0x000fe40007ffe016 */
[----:B------:R-:W-:-:S02]  /*1b20*/  LOP3.LUT R34, R40, R34, R47, 0x96, !PT ;  /* 0x0000002228227212 */ /* 0x000fc400078e962f */
        /* <DEDUP_REMOVED lines=9> */
[----:B------:R-:W-:Y:S02]  /*1bc0*/  IADD3 R17, PT, PT, R20, R18, R23 ;  /* 0x0000001214117210 */ /* 0x000fe40007ffe017 */
[----:B------:R-:W-:-:S03]  /*1bd0*/  LOP3.LUT R20, R47, R40, RZ, 0xfc, !PT ;  /* 0x000000282f147212 */ /* 0x000fc600078efcff */
[----:B------:R-:W-:Y:S01]  /*1be0*/  IMAD.IADD R17, R34, 0x1, R17 ;  /* 0x0000000122117824 */ /* 0x000fe200078e0211 */
[--C-:B------:R-:W-:Y:S02]  /*1bf0*/  SHF.L.W.U32.HI R47, R47, 0xe, R20.reuse ;  /* 0x0000000e2f2f7819 */ /* 0x100fe40000010e14 */
[--C-:B------:R-:W-:Y:S02]  /*1c00*/  SHF.L.W.U32.HI R40, R20, 0x19, R20.reuse ;  /* 0x0000001914287819 */ /* 0x100fe40000010e14 */
[----:B------:R-:W-:Y:S02]  /*1c10*/  SHF.R.U32.HI R18, RZ, 0x3, R20 ;  /* 0x00000003ff127819 */ /* 0x000fe40000011614 */
[----:B------:R-:W-:Y:S02]  /*1c20*/  SHF.L.W.U32.HI R34, R17, 0xf, R17 ;  /* 0x0000000f11227819 */ /* 0x000fe40000010e11 */
[----:B------:R-:W-:Y:S02]  /*1c30*/  LOP3.LUT R40, R18, R40, R47, 0x96, !PT ;  /* 0x0000002812287212 */ /* 0x000fe400078e962f */
[----:B------:R-:W-:-:S02]  /*1c40*/  IADD3 R49, PT, PT, R20, UR5, R49 ;  /* 0x0000000514317c10 */ /* 0x000fc4000fffe031 */
[----:B------:R-:W-:Y:S01]  /*1c50*/  SHF.L.W.U32.HI R47, R17, 0xd, R17 ;  /* 0x0000000d112f7819 */ /* 0x000fe20000010e11 */
[----:B------:R-:W-:Y:S01]  /*1c60*/  IMAD.IADD R25, R40, 0x1, R25 ;  /* 0x0000000128197824 */ /* 0x000fe200078e0219 */
[----:B------:R-:W-:-:S04]  /*1c70*/  SHF.R.U32.HI R18, RZ, 0xa, R17 ;  /* 0x0000000aff127819 */ /* 0x000fc80000011611 */
[----:B------:R-:W-:Y:S01]  /*1c80*/  LOP3.LUT R34, R18, R34, R47, 0x96, !PT ;  /* 0x0000002212227212 */ /* 0x000fe200078e962f */
[----:B------:R-:W-:Y:S01]  /*1c90*/  IMAD.IADD R18, R28, 0x1, R49 ;  /* 0x000000011c127824 */ /* 0x000fe200078e0231 */
[----:B------:R-:W-:Y:S02]  /*1ca0*/  LOP3.LUT R28, R31, R28, R36, 0xe8, !PT ;  /* 0x0000001c1f1c7212 */ /* 0x000fe400078ee824 */
[----:B------:R-:W-:Y:S02]  /*1cb0*/  IADD3 R20, PT, PT, R20, R34, R19 ;  /* 0x0000002214147210 */ /* 0x000fe40007ffe013 */
[C-C-:B------:R-:W-:Y:S02]  /*1cc0*/  SHF.L.W.U32.HI R47, R18.reuse, 0x1a, R18.reuse ;  /* 0x0000001a122f7819 */ /* 0x140fe40000010e12 */
[C---:B------:R-:W-:Y:S01]  /*1cd0*/  SHF.L.W.U32.HI R48, R18.reuse, 0x15, R18 ;  /* 0x0000001512307819 */ /* 0x040fe20000010e12 */
[----:B------:R-:W-:Y:S01]  /*1ce0*/  IMAD.IADD R20, R29, 0x1, R20 ;  /* 0x000000011d147824 */ /* 0x000fe200078e0214 */
[----:B------:R-:W-:-:S02]  /*1cf0*/  SHF.L.W.U32.HI R50, R18, 0x7, R18 ;  /* 0x0000000712327819 */ /* 0x000fc40000010e12 */
[----:B------:R-:W-:Y:S02]  /*1d00*/  SHF.L.W.U32.HI R29, R14, 0xe, R39 ;  /* 0x0000000e0e1d7819 */ /* 0x000fe40000010e27 */
[----:B------:R-:W-:Y:S02]  /*1d10*/  LOP3.LUT R48, R50, R47, R48, 0x96, !PT ;  /* 0x0000002f32307212 */ /* 0x000fe400078e9630 */
[----:B------:R-:W-:Y:S02]  /*1d20*/  LOP3.LUT R47, R38, R18, R43, 0xb8, !PT ;  /* 0x00000012262f7212 */ /* 0x000fe400078eb82b */
[--C-:B------:R-:W-:Y:S02]  /*1d30*/  SHF.L.W.U32.HI R50, R36, 0xa, R36.reuse ;  /* 0x0000000a24327819 */ /* 0x100fe40000010e24 */
[----:B------:R-:W-:Y:S02]  /*1d40*/  IADD3 R33, PT, PT, R48, R47, R33 ;  /* 0x0000002f30217210 */ /* 0x000fe40007ffe021 */
[----:B------:R-:W-:-:S02]  /*1d50*/  SHF.L.W.U32.HI R47, R36, 0x1e, R36 ;  /* 0x0000001e242f7819 */ /* 0x000fc40000010e24 */
[----:B------:R-:W-:Y:S02]  /*1d60*/  SHF.L.W.U32.HI R48, R36, 0x13, R36 ;  /* 0x0000001324307819 */ /* 0x000fe40000010e24 */
[----:B------:R-:W-:Y:S02]  /*1d70*/  SHF.L.W.U32.HI R14, R39, 0x19, R39 ;  /* 0x00000019270e7819 */ /* 0x000fe40000010e27 */
[----:B------:R-:W-:-:S04]  /*1d80*/  LOP3.LUT R47, R50, R47, R48, 0x96, !PT ;  /* 0x0000002f322f7212 */ /* 0x000fc800078e9630 */
[----:B------:R-:W-:-:S04]  /*1d90*/  IADD3 R47, PT, PT, R16, R47, R28 ;  /* 0x0000002f102f7210 */ /* 0x000fc80007ffe01c */
[C-C-:B------:R-:W-:Y:S02]  /*1da0*/  SHF.L.W.U32.HI R16, R47.reuse, 0x1e, R47.reuse ;  /* 0x0000001e2f107819 */ /* 0x140fe40000010e2f */
[C-C-:B------:R-:W-:Y:S02]  /*1db0*/  SHF.L.W.U32.HI R51, R47.reuse, 0x13, R47.reuse ;  /* 0x000000132f337819 */ /* 0x140fe40000010e2f */
[----:B------:R-:W-:-:S04]  /*1dc0*/  SHF.L.W.U32.HI R28, R47, 0xa, R47 ;  /* 0x0000000a2f1c7819 */ /* 0x000fc80000010e2f */
[----:B------:R-:W-:Y:S02]  /*1dd0*/  LOP3.LUT R16, R28, R16, R51, 0x96, !PT ;  /* 0x000000101c107212 */ /* 0x000fe400078e9633 */
[----:B------:R-:W-:-:S04]  /*1de0*/  LOP3.LUT R28, R36, R31, R47, 0xe8, !PT ;  /* 0x0000001f241c7212 */ /* 0x000fc800078ee82f */
[----:B------:R-:W-:-:S04]  /*1df0*/  IADD3 R16, PT, PT, R49, R16, R28 ;  /* 0x0000001031107210 */ /* 0x000fc80007ffe01c */
[C-C-:B------:R-:W-:Y:S02]  /*1e00*/  SHF.L.W.U32.HI R28, R16.reuse, 0x1e, R16.reuse ;  /* 0x0000001e101c7819 */ /* 0x140fe40000010e10 */
[C-C-:B------:R-:W-:Y:S02]  /*1e10*/  SHF.L.W.U32.HI R49, R16.reuse, 0x13, R16.reuse ;  /* 0x0000001310317819 */ /* 0x140fe40000010e10 */
[----:B------:R-:W-:-:S04]  /*1e20*/  SHF.L.W.U32.HI R48, R16, 0xa, R16 ;  /* 0x0000000a10307819 */ /* 0x000fc80000010e10 */
[----:B------:R-:W-:Y:S02]  /*1e30*/  LOP3.LUT R49, R48, R28, R49, 0x96, !PT ;  /* 0x0000001c30317212 */ /* 0x000fe400078e9631 */
[----:B------:R-:W-:Y:S02]  /*1e40*/  IADD3 R28, PT, PT, R24, UR6, R33 ;  /* 0x00000006181c7c10 */ /* 0x000fe4000fffe021 */
[----:B------:R-:W-:-:S03]  /*1e50*/  LOP3.LUT R33, R47, R36, R16, 0xe8, !PT ;  /* 0x000000242f217212 */ /* 0x000fc600078ee810 */
[----:B------:R-:W-:Y:S01]  /*1e60*/  IMAD.IADD R31, R31, 0x1, R28 ;  /* 0x000000011f1f7824 */ /* 0x000fe200078e021c */
[----:B------:R-:W-:-:S04]  /*1e70*/  IADD3 R33, PT, PT, R28, R49, R33 ;  /* 0x000000311c217210 */ /* 0x000fc80007ffe021 */
[C-C-:B------:R-:W-:Y:S02]  /*1e80*/  SHF.L.W.U32.HI R28, R31.reuse, 0x1a, R31.reuse ;  /* 0x0000001a1f1c7819 */ /* 0x140fe40000010e1f */
[C-C-:B------:R-:W-:Y:S02]  /*1e90*/  SHF.L.W.U32.HI R49, R31.reuse, 0x15, R31.reuse ;  /* 0x000000151f317819 */ /* 0x140fe40000010e1f */
[----:B------:R-:W-:Y:S02]  /*1ea0*/  SHF.L.W.U32.HI R48, R31, 0x7, R31 ;  /* 0x000000071f307819 */ /* 0x000fe40000010e1f */
[----:B------:R-:W-:Y:S02]  /*1eb0*/  SHF.L.W.U32.HI R51, R33, 0x13, R33 ;  /* 0x0000001321337819 */ /* 0x000fe40000010e21 */
[----:B------:R-:W-:Y:S02]  /*1ec0*/  LOP3.LUT R49, R48, R28, R49, 0x96, !PT ;  /* 0x0000001c30317212 */ /* 0x000fe400078e9631 */
[----:B------:R-:W-:-:S04]  /*1ed0*/  LOP3.LUT R28, R43, R31, R18, 0xb8, !PT ;  /* 0x0000001f2b1c7212 */ /* 0x000fc800078eb812 */
[----:B------:R-:W-:Y:S02]  /*1ee0*/  IADD3 R49, PT, PT, R49, R28, R38 ;  /* 0x0000001c31317210 */ /* 0x000fe40007ffe026 */
[C-C-:B------:R-:W-:Y:S02]  /*1ef0*/  SHF.L.W.U32.HI R28, R33.reuse, 0x1e, R33.reuse ;  /* 0x0000001e211c7819 */ /* 0x140fe40000010e21 */
[----:B------:R-:W-:Y:S02]  /*1f00*/  SHF.L.W.U32.HI R38, R33, 0xa, R33 ;  /* 0x0000000a21267819 */ /* 0x000fe40000010e21 */
[----:B------:R-:W-:Y:S01]  /*1f10*/  IADD3 R49, PT, PT, R26, UR7, R49 ;  /* 0x000000071a317c10 */ /* 0x000fe2000fffe031 */
[----:B------:R-:W0:Y:S01]  /*1f20*/  LDCU.128 UR4, c[0x3][0x70] ;  /* 0x00c00e00ff0477ac */ /* 0x000e220008000c00 */
[----:B------:R-:W-:Y:S02]  /*1f30*/  LOP3.LUT R28, R38, R28, R51, 0x96, !PT ;  /* 0x0000001c261c7212 */ /* 0x000fe400078e9633 */
[----:B------:R-:W-:Y:S01]  /*1f40*/  LOP3.LUT R38, R16, R47, R33, 0xe8, !PT ;  /* 0x0000002f10267212 */ /* 0x000fe200078ee821 */
[----:B------:R-:W-:-:S03]  /*1f50*/  IMAD.IADD R36, R36, 0x1, R49 ;  /* 0x0000000124247824 */ /* 0x000fc600078e0231 */
[----:B------:R-:W-:Y:S02]  /*1f60*/  IADD3 R28, PT, PT, R49, R28, R38 ;  /* 0x0000001c311c7210 */ /* 0x000fe40007ffe026 */
[C-C-:B------:R-:W-:Y:S02]  /*1f70*/  SHF.L.W.U32.HI R38, R36.reuse, 0x1a, R36.reuse ;  /* 0x0000001a24267819 */ /* 0x140fe40000010e24 */
[C-C-:B------:R-:W-:Y:S02]  /*1f80*/  SHF.L.W.U32.HI R49, R36.reuse, 0x15, R36.reuse ;  /* 0x0000001524317819 */ /* 0x140fe40000010e24 */
[----:B------:R-:W-:-:S04]  /*1f90*/  SHF.L.W.U32.HI R48, R36, 0x7, R36 ;  /* 0x0000000724307819 */ /* 0x000fc80000010e24 */
[----:B------:R-:W-:Y:S02]  /*1fa0*/  LOP3.LUT R38, R48, R38, R49, 0x96, !PT ;  /* 0x0000002630267212 */ /* 0x000fe400078e9631 */
[----:B------:R-:W-:Y:S02]  /*1fb0*/  LOP3.LUT R48, R18, R36, R31, 0xb8, !PT ;  /* 0x0000002412307212 */ /* 0x000fe400078eb81f */
[--C-:B------:R-:W-:Y:S02]  /*1fc0*/  SHF.L.W.U32.HI R49, R28, 0xa, R28.reuse ;  /* 0x0000000a1c317819 */ /* 0x100fe40000010e1c */
[----:B------:R-:W-:Y:S02]  /*1fd0*/  IADD3 R38, PT, PT, R38, R48, R43 ;  /* 0x0000003026267210 */ /* 0x000fe40007ffe02b */
[C-C-:B------:R-:W-:Y:S02]  /*1fe0*/  SHF.L.W.U32.HI R43, R28.reuse, 0x1e, R28.reuse ;  /* 0x0000001e1c2b7819 */ /* 0x140fe40000010e1c */
[----:B------:R-:W-:-:S02]  /*1ff0*/  SHF.L.W.U32.HI R48, R28, 0x13, R28 ;  /* 0x000000131c307819 */ /* 0x000fc40000010e1c */
[----:B0-----:R-:W-:Y:S02]  /*2000*/  IADD3 R38, PT, PT, R39, UR4, R38 ;  /* 0x0000000427267c10 */ /* 0x001fe4000fffe026 */
        /* <DEDUP_REMOVED lines=57> */
[----:B------:R-:W-:-:S03]  /*23a0*/  LOP3.LUT R49, R49, R47, R48, 0x96, !PT ;  /* 0x0000002f31317212 */ /* 0x000fc600078e9630 */
[----:B------:R-:W-:Y:S01]  /*23b0*/  IMAD.IADD R47, R43, 0x1, R38 ;  /* 0x000000012b2f7824 */ /* 0x000fe200078e0226 */
[----:B------:R-:W-:-:S04]  /*23c0*/  LOP3.LUT R43, R31, R18, R36, 0xe8, !PT ;  /* 0x000000121f2b7212 */ /* 0x000fc800078ee824 */
[----:B------:R-:W-:Y:S02]  /*23d0*/  IADD3 R38, PT, PT, R38, R49, R43 ;  /* 0x0000003126267210 */ /* 0x000fe40007ffe02b */
[C-C-:B------:R-:W-:Y:S02]  /*23e0*/  SHF.L.W.U32.HI R43, R47.reuse, 0x1a, R47.reuse ;  /* 0x0000001a2f2b7819 */ /* 0x140fe40000010e2f */
[C-C-:B------:R-:W-:Y:S02]  /*23f0*/  SHF.L.W.U32.HI R48, R47.reuse, 0x15, R47.reuse ;  /* 0x000000152f307819 */ /* 0x140fe40000010e2f */
[----:B------:R-:W-:-:S04]  /*2400*/  SHF.L.W.U32.HI R49, R47, 0x7, R47 ;  /* 0x000000072f317819 */ /* 0x000fc80000010e2f */
[----:B------:R-:W-:Y:S02]  /*2410*/  LOP3.LUT R43, R49, R43, R48, 0x96, !PT ;  /* 0x0000002b312b7212 */ /* 0x000fe400078e9630 */
[----:B------:R-:W-:Y:S02]  /*2420*/  LOP3.LUT R48, R33, R47, R28, 0xb8, !PT ;  /* 0x0000002f21307212 */ /* 0x000fe400078eb81c */
[C---:B------:R-:W-:Y:S02]  /*2430*/  SHF.L.W.U32.HI R49, R38.reuse, 0x13, R38 ;  /* 0x0000001326317819 */ /* 0x040fe40000010e26 */
[----:B------:R-:W-:Y:S02]  /*2440*/  IADD3 R43, PT, PT, R43, R48, R16 ;  /* 0x000000302b2b7210 */ /* 0x000fe40007ffe010 */
[C-C-:B------:R-:W-:Y:S02]  /*2450*/  SHF.L.W.U32.HI R16, R38.reuse, 0x1e, R38.reuse ;  /* 0x0000001e26107819 */ /* 0x140fe40000010e26 */
[----:B------:R-:W-:-:S02]  /*2460*/  SHF.L.W.U32.HI R48, R38, 0xa, R38 ;  /* 0x0000000a26307819 */ /* 0x000fc40000010e26 */
[----:B------:R-:W-:Y:S02]  /*2470*/  IADD3 R43, PT, PT, R22, UR5, R43 ;  /* 0x00000005162b7c10 */ /* 0x000fe4000fffe02b */
        /* <DEDUP_REMOVED lines=11> */
[----:B------:R-:W-:Y:S02]  /*2530*/  SHF.L.W.U32.HI R33, R49, 0x1e, R49 ;  /* 0x0000001e31217819 */ /* 0x000fe40000010e31 */
[----:B------:R-:W-:-:S02]  /*2540*/  IADD3 R16, PT, PT, R19, UR6, R16 ;  /* 0x0000000613107c10 */ /* 0x000fc4000fffe010 */
[----:B------:R-:W-:-:S03]  /*2550*/  SHF.L.W.U32.HI R43, R49, 0xa, R49 ;  /* 0x0000000a312b7819 */ /* 0x000fc60000010e31 */
[----:B------:R-:W-:Y:S01]  /*2560*/  IMAD.IADD R51, R31, 0x1, R16 ;  /* 0x000000011f337824 */ /* 0x000fe200078e0210 */
[----:B------:R-:W-:Y:S02]  /*2570*/  LOP3.LUT R43, R43, R33, R48, 0x96, !PT ;  /* 0x000000212b2b7212 */ /* 0x000fe400078e9630 */
[----:B------:R-:W-:Y:S02]  /*2580*/  LOP3.LUT R31, R38, R36, R49, 0xe8, !PT ;  /* 0x00000024261f7212 */ /* 0x000fe400078ee831 */
[C---:B------:R-:W-:Y:S02]  /*2590*/  SHF.L.W.U32.HI R33, R51.reuse, 0x7, R51 ;  /* 0x0000000733217819 */ /* 0x040fe40000010e33 */
[----:B------:R-:W-:Y:S02]  /*25a0*/  IADD3 R43, PT, PT, R16, R43, R31 ;  /* 0x0000002b102b7210 */ /* 0x000fe40007ffe01f */
[C-C-:B------:R-:W-:Y:S02]  /*25b0*/  SHF.L.W.U32.HI R16, R51.reuse, 0x1a, R51.reuse ;  /* 0x0000001a33107819 */ /* 0x140fe40000010e33 */
[----:B------:R-:W-:-:S02]  /*25c0*/  SHF.L.W.U32.HI R31, R51, 0x15, R51 ;  /* 0x00000015331f7819 */ /* 0x000fc40000010e33 */
[----:B------:R-:W-:Y:S02]  /*25d0*/  LOP3.LUT R48, R49, R38, R43, 0xe8, !PT ;  /* 0x0000002631307212 */ /* 0x000fe400078ee82b */
[----:B------:R-:W-:Y:S02]  /*25e0*/  LOP3.LUT R31, R33, R16, R31, 0x96, !PT ;  /* 0x00000010211f7212 */ /* 0x000fe400078e961f */
[----:B------:R-:W-:Y:S02]  /*25f0*/  LOP3.LUT R16, R47, R51, R18, 0xb8, !PT ;  /* 0x000000332f107212 */ /* 0x000fe400078eb812 */
[--C-:B------:R-:W-:Y:S02]  /*2600*/  SHF.L.W.U32.HI R33, R43, 0xa, R43.reuse ;  /* 0x0000000a2b217819 */ /* 0x100fe40000010e2b */
[----:B------:R-:W-:Y:S02]  /*2610*/  IADD3 R16, PT, PT, R31, R16, R28 ;  /* 0x000000101f107210 */ /* 0x000fe40007ffe01c */
[----:B------:R-:W-:-:S02]  /*2620*/  SHF.L.W.U32.HI R28, R43, 0x1e, R43 ;  /* 0x0000001e2b1c7819 */ /* 0x000fc40000010e2b */
[----:B------:R-:W-:-:S04]  /*2630*/  SHF.L.W.U32.HI R31, R43, 0x13, R43 ;  /* 0x000000132b1f7819 */ /* 0x000fc80000010e2b */
[----:B------:R-:W-:Y:S02]  /*2640*/  LOP3.LUT R28, R33, R28, R31, 0x96, !PT ;  /* 0x0000001c211c7212 */ /* 0x000fe400078e961f */
[----:B------:R-:W-:Y:S01]  /*2650*/  IADD3 R31, PT, PT, R37, UR7, R16 ;  /* 0x00000007251f7c10 */ /* 0x000fe2000fffe010 */
[----:B------:R-:W0:Y:S03]  /*2660*/  LDCU.128 UR4, c[0x3][0x90] ;  /* 0x00c01200ff0477ac */ /* 0x000e260008000c00 */
[----:B------:R-:W-:Y:S01]  /*2670*/  IADD3 R48, PT, PT, R31, R28, R48 ;  /* 0x0000001c1f307210 */ /* 0x000fe20007ffe030 */
[----:B------:R-:W-:-:S03]  /*2680*/  IMAD.IADD R36, R36, 0x1, R31 ;  /* 0x0000000124247824 */ /* 0x000fc600078e021f */
[----:B------:R-:W-:Y:S02]  /*2690*/  SHF.L.W.U32.HI R33, R48, 0xa, R48 ;  /* 0x0000000a30217819 */ /* 0x000fe40000010e30 */
[C-C-:B------:R-:W-:Y:S02]  /*26a0*/  SHF.L.W.U32.HI R16, R36.reuse, 0x1a, R36.reuse ;  /* 0x0000001a24107819 */ /* 0x140fe40000010e24 */
[C-C-:B------:R-:W-:Y:S02]  /*26b0*/  SHF.L.W.U32.HI R31, R36.reuse, 0x15, R36.reuse ;  /* 0x00000015241f7819 */ /* 0x140fe40000010e24 */
[----:B------:R-:W-:-:S04]  /*26c0*/  SHF.L.W.U32.HI R28, R36, 0x7, R36 ;  /* 0x00000007241c7819 */ /* 0x000fc80000010e24 */
[----:B------:R-:W-:Y:S02]  /*26d0*/  LOP3.LUT R16, R28, R16, R31, 0x96, !PT ;  /* 0x000000101c107212 */ /* 0x000fe400078e961f */
[----:B------:R-:W-:Y:S02]  /*26e0*/  LOP3.LUT R28, R18, R36, R51, 0xb8, !PT ;  /* 0x00000024121c7212 */ /* 0x000fe400078eb833 */
[--C-:B------:R-:W-:Y:S02]  /*26f0*/  SHF.L.W.U32.HI R31, R48, 0x13, R48.reuse ;  /* 0x00000013301f7819 */ /* 0x100fe40000010e30 */
[----:B------:R-:W-:Y:S02]  /*2700*/  IADD3 R16, PT, PT, R16, R28, R47 ;  /* 0x0000001c10107210 */ /* 0x000fe40007ffe02f */
[----:B------:R-:W-:-:S04]  /*2710*/  SHF.L.W.U32.HI R28, R48, 0x1e, R48 ;  /* 0x0000001e301c7819 */ /* 0x000fc80000010e30 */
[----:B------:R-:W-:Y:S02]  /*2720*/  LOP3.LUT R28, R33, R28, R31, 0x96, !PT ;  /* 0x0000001c211c7212 */ /* 0x000fe400078e961f */
[----:B0-----:R-:W-:Y:S02]  /*2730*/  IADD3 R31, PT, PT, R15, UR4, R16 ;  /* 0x000000040f1f7c10 */ /* 0x001fe4000fffe010 */
        /* <DEDUP_REMOVED lines=24> */
[----:B------:R-:W-:Y:S02]  /*28c0*/  SHF.L.W.U32.HI R18, R16, 0x13, R16 ;  /* 0x0000001310127819 */ /* 0x000fe40000010e10 */
[----:B------:R-:W-:-:S02]  /*28d0*/  IADD3 R38, PT, PT, R42, UR6, R51 ;  /* 0x000000062a267c10 */ /* 0x000fc4000fffe033 */
[----:B------:R-:W-:-:S03]  /*28e0*/  SHF.L.W.U32.HI R28, R16, 0xa, R16 ;  /* 0x0000000a101c7819 */ /* 0x000fc60000010e10 */
[----:B------:R-:W-:Y:S01]  /*28f0*/  IMAD.IADD R43, R43, 0x1, R38 ;  /* 0x000000012b2b7824 */ /* 0x000fe200078e0226 */
[----:B------:R-:W-:-:S04]  /*2900*/  LOP3.LUT R47, R28, R47, R18, 0x96, !PT ;  /* 0x0000002f1c2f7212 */ /* 0x000fc800078e9612 */
[C-C-:B------:R-:W-:Y:S02]  /*2910*/  SHF.L.W.U32.HI R18, R43.reuse, 0x1a, R43.reuse ;  /* 0x0000001a2b127819 */ /* 0x140fe40000010e2b */
[C-C-:B------:R-:W-:Y:S02]  /*2920*/  SHF.L.W.U32.HI R49, R43.reuse, 0x15, R43.reuse ;  /* 0x000000152b317819 */ /* 0x140fe40000010e2b */
[----:B------:R-:W-:-:S04]  /*2930*/  SHF.L.W.U32.HI R28, R43, 0x7, R43 ;  /* 0x000000072b1c7819 */ /* 0x000fc80000010e2b */
[----:B------:R-:W-:Y:S02]  /*2940*/  LOP3.LUT R49, R28, R18, R49, 0x96, !PT ;  /* 0x000000121c317212 */ /* 0x000fe400078e9631 */
[----:B------:R-:W-:-:S04]  /*2950*/  LOP3.LUT R18, R33, R43, R50, 0xb8, !PT ;  /* 0x0000002b21127212 */ /* 0x000fc800078eb832 */
[----:B------:R-:W-:-:S04]  /*2960*/  IADD3 R18, PT, PT, R49, R18, R36 ;  /* 0x0000001231127210 */ /* 0x000fc80007ffe024 */
[----:B------:R-:W-:Y:S01]  /*2970*/  IADD3 R18, PT, PT, R17, UR7, R18 ;  /* 0x0000000711127c10 */ /* 0x000fe2000fffe012 */
[----:B------:R-:W0:Y:S04]  /*2980*/  LDCU.128 UR4, c[0x3][0xa0] ;  /* 0x00c01400ff0477ac */ /* 0x000e280008000c00 */
[----:B------:R-:W-:-:S05]  /*2990*/  IMAD.IADD R28, R48, 0x1, R18 ;  /* 0x00000001301c7824 */ /* 0x000fca00078e0212 */
[C-C-:B------:R-:W-:Y:S02]  /*29a0*/  SHF.L.W.U32.HI R36, R28.reuse, 0x1a, R28.reuse ;  /* 0x0000001a1c247819 */ /* 0x140fe40000010e1c */
[C-C-:B------:R-:W-:Y:S02]  /*29b0*/  SHF.L.W.U32.HI R45, R28.reuse, 0x15, R28.reuse ;  /* 0x000000151c2d7819 */ /* 0x140fe40000010e1c */
[----:B------:R-:W-:-:S04]  /*29c0*/  SHF.L.W.U32.HI R49, R28, 0x7, R28 ;  /* 0x000000071c317819 */ /* 0x000fc80000010e1c */
[----:B------:R-:W-:Y:S02]  /*29d0*/  LOP3.LUT R36, R49, R36, R45, 0x96, !PT ;  /* 0x0000002431247212 */ /* 0x000fe400078e962d */
[----:B------:R-:W-:-:S04]  /*29e0*/  LOP3.LUT R45, R50, R28, R43, 0xb8, !PT ;  /* 0x0000001c322d7212 */ /* 0x000fc800078eb82b */
[----:B------:R-:W-:-:S04]  /*29f0*/  IADD3 R36, PT, PT, R36, R45, R33 ;  /* 0x0000002d24247210 */ /* 0x000fc80007ffe021 */
[----:B0-----:R-:W-:-:S05]  /*2a00*/  IADD3 R36, PT, PT, R25, UR4, R36 ;  /* 0x0000000419247c10 */ /* 0x001fca000fffe024 */
[----:B------:R-:W-:-:S05]  /*2a10*/  IMAD.IADD R33, R31, 0x1, R36 ;  /* 0x000000011f217824 */ /* 0x000fca00078e0224 */
[C-C-:B------:R-:W-:Y:S02]  /*2a20*/  SHF.L.W.U32.HI R40, R33.reuse, 0x1a, R33.reuse ;  /* 0x0000001a21287819 */ /* 0x140fe40000010e21 */
[C-C-:B------:R-:W-:Y:S02]  /*2a30*/  SHF.L.W.U32.HI R45, R33.reuse, 0x15, R33.reuse ;  /* 0x00000015212d7819 */ /* 0x140fe40000010e21 */
[----:B------:R-:W-:Y:S02]  /*2a40*/  SHF.L.W.U32.HI R49, R33, 0x7, R33 ;  /* 0x0000000721317819 */ /* 0x000fe40000010e21 */
[----:B------:R-:W-:Y:S02]  /*2a50*/  LOP3.LUT R34, R43, R33, R28, 0xb8, !PT ;  /* 0x000000212b227212 */ /* 0x000fe400078eb81c */
[----:B------:R-:W-:Y:S02]  /*2a60*/  LOP3.LUT R45, R49, R40, R45, 0x96, !PT ;  /* 0x00000028312d7212 */ /* 0x000fe400078e962d */
[----:B------:R-:W-:-:S02]  /*2a70*/  SHF.R.U32.HI R40, RZ, 0xa, R25 ;  /* 0x0000000aff287819 */ /* 0x000fc40000011619 */
[----:B------:R-:W-:Y:S02]  /*2a80*/  IADD3 R49, PT, PT, R45, R34, R50 ;  /* 0x000000222d317210 */ /* 0x000fe40007ffe032 */
[----:B------:R-:W-:Y:S02]  /*2a90*/  SHF.R.U32.HI R34, RZ, 0x3, R39 ;  /* 0x00000003ff227819 */ /* 0x000fe40000011627 */
[----:B------:R-:W-:Y:S02]  /*2aa0*/  LOP3.LUT R45, R31, R48, R16, 0xe8, !PT ;  /* 0x000000301f2d7212 */ /* 0x000fe400078ee810 */
[----:B------:R-:W-:Y:S02]  /*2ab0*/  LOP3.LUT R14, R34, R14, R29, 0x96, !PT ;  /* 0x0000000e220e7212 */ /* 0x000fe400078e961d */
[----:B------:R-:W-:Y:S02]  /*2ac0*/  IADD3 R29, PT, PT, R20, UR5, R49 ;  /* 0x00000005141d7c10 */ /* 0x000fe4000fffe031 */
[----:B------:R-:W-:-:S02]  /*2ad0*/  IADD3 R45, PT, PT, R38, R47, R45 ;  /* 0x0000002f262d7210 */ /* 0x000fc40007ffe02d */
[C---:B------:R-:W-:Y:S01]  /*2ae0*/  SHF.L.W.U32.HI R38, R25.reuse, 0xf, R25 ;  /* 0x0000000f19267819 */ /* 0x040fe20000010e19 */
[C---:B------:R-:W-:Y:S01]  /*2af0*/  IMAD.IADD R34, R16.reuse, 0x1, R29 ;  /* 0x0000000110227824 */ /* 0x040fe200078e021d */
[----:B------:R-:W-:Y:S02]  /*2b00*/  SHF.L.W.U32.HI R47, R25, 0xd, R25 ;  /* 0x0000000d192f7819 */ /* 0x000fe40000010e19 */
[----:B------:R-:W-:Y:S02]  /*2b10*/  LOP3.LUT R31, R16, R31, R45, 0xe8, !PT ;  /* 0x0000001f101f7212 */ /* 0x000fe400078ee82d */
[----:B------:R-:W-:Y:S02]  /*2b20*/  LOP3.LUT R38, R40, R38, R47, 0x96, !PT ;  /* 0x0000002628267212 */ /* 0x000fe400078e962f */
[C-C-:B------:R-:W-:Y:S02]  /*2b30*/  SHF.L.W.U32.HI R40, R34.reuse, 0x1a, R34.reuse ;  /* 0x0000001a22287819 */ /* 0x140fe40000010e22 */
[----:B------:R-:W-:-:S02]  /*2b40*/  SHF.L.W.U32.HI R47, R34, 0x15, R34 ;  /* 0x00000015222f7819 */ /* 0x000fc40000010e22 */
[----:B------:R-:W-:Y:S02]  /*2b50*/  SHF.L.W.U32.HI R48, R34, 0x7, R34 ;  /* 0x0000000722307819 */ /* 0x000fe40000010e22 */
[----:B------:R-:W-:Y:S02]  /*2b60*/  IADD3 R38, PT, PT, R24, R38, R37 ;  /* 0x0000002618267210 */ /* 0x000fe40007ffe025 */
[----:B------:R-:W-:Y:S02]  /*2b70*/  LOP3.LUT R40, R48, R40, R47, 0x96, !PT ;  /* 0x0000002830287212 */ /* 0x000fe400078e962f */
[----:B------:R-:W-:Y:S01]  /*2b80*/  LOP3.LUT R24, R28, R34, R33, 0xb8, !PT ;  /* 0x000000221c187212 */ /* 0x000fe200078eb821 */
[----:B------:R-:W-:Y:S01]  /*2b90*/  IMAD.IADD R27, R27, 0x1, R38 ;  /* 0x000000011b1b7824 */ /* 0x000fe200078e0226 */
[----:B------:R-:W-:Y:S02]  /*2ba0*/  SHF.L.W.U32.HI R38, R20, 0xf, R20 ;  /* 0x0000000f14267819 */ /* 0x000fe40000010e14 */
[----:B------:R-:W-:-:S02]  /*2bb0*/  IADD3 R40, PT, PT, R40, R24, R43 ;  /* 0x0000001828287210 */ /* 0x000fc40007ffe02b */
[--C-:B------:R-:W-:Y:S02]  /*2bc0*/  SHF.L.W.U32.HI R43, R20, 0xd, R20.reuse ;  /* 0x0000000d142b7819 */ /* 0x100fe40000010e14 */
[----:B------:R-:W-:Y:S02]  /*2bd0*/  SHF.R.U32.HI R24, RZ, 0xa, R20 ;  /* 0x0000000aff187819 */ /* 0x000fe40000011614 */
[----:B------:R-:W-:Y:S02]  /*2be0*/  SHF.L.W.U32.HI R47, R45, 0x1e, R45 ;  /* 0x0000001e2d2f7819 */ /* 0x000fe40000010e2d */
[----:B------:R-:W-:Y:S02]  /*2bf0*/  LOP3.LUT R38, R24, R38, R43, 0x96, !PT ;  /* 0x0000002618267212 */ /* 0x000fe400078e962b */
[----:B------:R-:W-:Y:S02]  /*2c00*/  IADD3 R24, PT, PT, R27, UR6, R40 ;  /* 0x000000061b187c10 */ /* 0x000fe4000fffe028 */
[----:B------:R-:W-:-:S02]  /*2c10*/  SHF.L.W.U32.HI R40, R45, 0x13, R45 ;  /* 0x000000132d287819 */ /* 0x000fc40000010e2d */
[C---:B------:R-:W-:Y:S01]  /*2c20*/  SHF.L.W.U32.HI R48, R45.reuse, 0xa, R45 ;  /* 0x0000000a2d307819 */ /* 0x040fe20000010e2d */
[----:B------:R-:W-:-:S03]  /*2c30*/  IMAD.IADD R43, R45, 0x1, R24 ;  /* 0x000000012d2b7824 */ /* 0x000fc600078e0218 */
[----:B------:R-:W-:Y:S02]  /*2c40*/  LOP3.LUT R47, R48, R47, R40, 0x96, !PT ;  /* 0x0000002f302f7212 */ /* 0x000fe400078e9628 */
[C-C-:B------:R-:W-:Y:S02]  /*2c50*/  SHF.L.W.U32.HI R40, R43.reuse, 0x1a, R43.reuse ;  /* 0x0000001a2b287819 */ /* 0x140fe40000010e2b */
[C-C-:B------:R-:W-:Y:S02]  /*2c60*/  SHF.L.W.U32.HI R49, R43.reuse, 0x15, R43.reuse ;  /* 0x000000152b317819 */ /* 0x140fe40000010e2b */
[----:B------:R-:W-:Y:S02]  /*2c70*/  SHF.L.W.U32.HI R48, R43, 0x7, R43 ;  /* 0x000000072b307819 */ /* 0x000fe40000010e2b */
[----:B------:R-:W-:Y:S02]  /*2c80*/  IADD3 R47, PT, PT, R18, R47, R31 ;  /* 0x0000002f122f7210 */ /* 0x000fe40007ffe01f */
[----:B------:R-:W-:-:S02]  /*2c90*/  LOP3.LUT R51, R48, R40, R49, 0x96, !PT ;  /* 0x0000002830337212 */ /* 0x000fc400078e9631 */
[----:B------:R-:W-:Y:S02]  /*2ca0*/  IADD3 R49, PT, PT, R26, R38, R15 ;  /* 0x000000261a317210 */ /* 0x000fe40007ffe00f */
[----:B------:R-:W-:Y:S02]  /*2cb0*/  LOP3.LUT R26, R33, R43, R34, 0xb8, !PT ;  /* 0x0000002b211a7212 */ /* 0x000fe400078eb822 */
[----:B------:R-:W-:Y:S01]  /*2cc0*/  SHF.L.W.U32.HI R18, R27, 0xf, R27 ;  /* 0x0000000f1b127819 */ /* 0x000fe20000010e1b */
[----:B------:R-:W-:Y:S01]  /*2cd0*/  IMAD.IADD R14, R14, 0x1, R49 ;  /* 0x000000010e0e7824 */ /* 0x000fe200078e0231 */
[----:B------:R-:W-:Y:S02]  /*2ce0*/  IADD3 R51, PT, PT, R51, R26, R28 ;  /* 0x0000001a33337210 */ /* 0x000fe40007ffe01c */
[--C-:B------:R-:W-:Y:S02]  /*2cf0*/  SHF.L.W.U32.HI R31, R27, 0xd, R27.reuse ;  /* 0x0000000d1b1f7819 */ /* 0x100fe40000010e1b */
[----:B------:R-:W-:-:S02]  /*2d00*/  SHF.R.U32.HI R28, RZ, 0xa, R27 ;  /* 0x0000000aff1c7819 */ /* 0x000fc4000001161b */
[----:B------:R-:W-:Y:S02]  /*2d10*/  SHF.L.W.U32.HI R49, R32, 0xe, R21 ;  /* 0x0000000e20317819 */ /* 0x000fe40000010e15 */
[----:B------:R-:W-:Y:S02]  /*2d20*/  LOP3.LUT R31, R28, R18, R31, 0x96, !PT ;  /* 0x000000121c1f7212 */ /* 0x000fe400078e961f */
[--C-:B------:R-:W-:Y:S02]  /*2d30*/  SHF.L.W.U32.HI R26, R21, 0x19, R21.reuse ;  /* 0x00000019151a7819 */ /* 0x100fe40000010e15 */
[----:B------:R-:W-:Y:S02]  /*2d40*/  SHF.R.U32.HI R32, RZ, 0x3, R21 ;  /* 0x00000003ff207819 */ /* 0x000fe40000011615 */
[----:B------:R-:W-:Y:S01]  /*2d50*/  IADD3 R18, PT, PT, R14, UR7, R51 ;  /* 0x000000070e127c10 */ /* 0x000fe2000fffe033 */
[----:B------:R-:W0:Y:S01]  /*2d60*/  LDCU.128 UR4, c[0x3][0xb0] ;  /* 0x00c01600ff0477ac */ /* 0x000e220008000c00 */
[----:B------:R-:W-:-:S02]  /*2d70*/  LOP3.LUT R26, R32, R26, R49, 0x96, !PT ;  /* 0x0000001a201a7212 */ /* 0x000fc400078e9631 */
[C-C-:B------:R-:W-:Y:S01]  /*2d80*/  SHF.L.W.U32.HI R32, R47.reuse, 0x1e, R47.reuse ;  /* 0x0000001e2f207819 */ /* 0x140fe20000010e2f */
[C---:B------:R-:W-:Y:S01]  /*2d90*/  IMAD.IADD R28, R47.reuse, 0x1, R18 ;  /* 0x000000012f1c7824 */ /* 0x040fe200078e0212 */
[C-C-:B------:R-:W-:Y:S02]  /*2da0*/  SHF.L.W.U32.HI R49, R47.reuse, 0x13, R47.reuse ;  /* 0x000000132f317819 */ /* 0x140fe40000010e2f */
[----:B------:R-:W-:Y:S02]  /*2db0*/  SHF.L.W.U32.HI R38, R47, 0xa, R47 ;  /* 0x0000000a2f267819 */ /* 0x000fe40000010e2f */
[--C-:B------:R-:W-:Y:S02]  /*2dc0*/  SHF.L.W.U32.HI R51, R28, 0x15, R28.reuse ;  /* 0x000000151c337819 */ /* 0x100fe40000010e1c */
[----:B------:R-:W-:Y:S02]  /*2dd0*/  LOP3.LUT R49, R38, R32, R49, 0x96, !PT ;  /* 0x0000002026317212 */ /* 0x000fe400078e9631 */
[----:B------:R-:W-:-:S02]  /*2de0*/  SHF.L.W.U32.HI R32, R28, 0x1a, R28 ;  /* 0x0000001a1c207819 */ /* 0x000fc40000010e1c */
[----:B------:R-:W-:Y:S02]  /*2df0*/  SHF.L.W.U32.HI R38, R28, 0x7, R28 ;  /* 0x000000071c267819 */ /* 0x000fe40000010e1c */
[----:B------:R-:W-:Y:S02]  /*2e00*/  IADD3 R31, PT, PT, R39, R31, R44 ;  /* 0x0000001f271f7210 */ /* 0x000fe40007ffe02c */
[----:B------:R-:W-:Y:S02]  /*2e10*/  LOP3.LUT R38, R38, R32, R51, 0x96, !PT ;  /* 0x0000002026267212 */ /* 0x000fe400078e9633 */
[----:B------:R-:W-:Y:S01]  /*2e20*/  LOP3.LUT R32, R45, R16, R47, 0xe8, !PT ;  /* 0x000000102d207212 */ /* 0x000fe200078ee82f */
[----:B------:R-:W-:Y:S01]  /*2e30*/  IMAD.IADD R16, R26, 0x1, R31 ;  /* 0x000000011a107824 */ /* 0x000fe200078e021f */
[----:B------:R-:W-:Y:S02]  /*2e40*/  LOP3.LUT R39, R34, R28, R43, 0xb8, !PT ;  /* 0x0000001c22277212 */ /* 0x000fe400078eb82b */
[----:B------:R-:W-:-:S02]  /*2e50*/  IADD3 R36, PT, PT, R36, R49, R32 ;  /* 0x0000003124247210 */ /* 0x000fc40007ffe020 */
[----:B------:R-:W-:Y:S02]  /*2e60*/  IADD3 R39, PT, PT, R38, R39, R33 ;  /* 0x0000002726277210 */ /* 0x000fe40007ffe021 */
[C-C-:B------:R-:W-:Y:S02]  /*2e70*/  SHF.L.W.U32.HI R31, R14.reuse, 0xf, R14.reuse ;  /* 0x0000000f0e1f7819 */ /* 0x140fe40000010e0e */
[--C-:B------:R-:W-:Y:S02]  /*2e80*/  SHF.L.W.U32.HI R32, R14, 0xd, R14.reuse ;  /* 0x0000000d0e207819 */ /* 0x100fe40000010e0e */
[----:B------:R-:W-:Y:S02]  /*2e90*/  SHF.R.U32.HI R33, RZ, 0xa, R14 ;  /* 0x0000000aff217819 */ /* 0x000fe4000001160e */
[----:B------:R-:W-:Y:S02]  /*2ea0*/  SHF.L.W.U32.HI R26, R12, 0x19, R12 ;  /* 0x000000190c1a7819 */ /* 0x000fe40000010e0c */
[----:B------:R-:W-:-:S02]  /*2eb0*/  LOP3.LUT R33, R33, R31, R32, 0x96, !PT ;  /* 0x0000001f21217212 */ /* 0x000fc400078e9620 */
[----:B------:R-:W-:Y:S02]  /*2ec0*/  SHF.R.U32.HI R38, RZ, 0x3, R12 ;  /* 0x00000003ff267819 */ /* 0x000fe4000001160c */
[----:B0-----:R-:W-:Y:S02]  /*2ed0*/  IADD3 R32, PT, PT, R16, UR4, R39 ;  /* 0x0000000410207c10 */ /* 0x001fe4000fffe027 */
[----:B------:R-:W-:Y:S02]  /*2ee0*/  LOP3.LUT R26, R38, R26, R35, 0x96, !PT ;  /* 0x0000001a261a7212 */ /* 0x000fe400078e9623 */
[C---:B------:R-:W-:Y:S01]  /*2ef0*/  SHF.L.W.U32.HI R38, R36.reuse, 0x1e, R36 ;  /* 0x0000001e24267819 */ /* 0x040fe20000010e24 */
[C---:B------:R-:W-:Y:S01]  /*2f00*/  IMAD.IADD R31, R36.reuse, 0x1, R32 ;  /* 0x00000001241f7824 */ /* 0x040fe200078e0220 */
[C-C-:B------:R-:W-:Y:S02]  /*2f10*/  SHF.L.W.U32.HI R35, R36.reuse, 0x13, R36.reuse ;  /* 0x0000001324237819 */ /* 0x140fe40000010e24 */
[----:B------:R-:W-:-:S02]  /*2f20*/  SHF.L.W.U32.HI R39, R36, 0xa, R36 ;  /* 0x0000000a24277819 */ /* 0x000fc40000010e24 */
[----:B------:R-:W-:Y:S02]  /*2f30*/  SHF.L.W.U32.HI R40, R31, 0x15, R31 ;  /* 0x000000151f287819 */ /* 0x000fe40000010e1f */
[----:B------:R-:W-:Y:S02]  /*2f40*/  LOP3.LUT R38, R39, R38, R35, 0x96, !PT ;  /* 0x0000002627267212 */ /* 0x000fe400078e9623 */
[C-C-:B------:R-:W-:Y:S02]  /*2f50*/  SHF.L.W.U32.HI R35, R31.reuse, 0x1a, R31.reuse ;  /* 0x0000001a1f237819 */ /* 0x140fe40000010e1f */
[----:B------:R-:W-:Y:S02]  /*2f60*/  SHF.L.W.U32.HI R39, R31, 0x7, R31 ;  /* 0x000000071f277819 */ /* 0x000fe40000010e1f */
[----:B------:R-:W-:Y:S02]  /*2f70*/  IADD3 R21, PT, PT, R21, R33, R42 ;  /* 0x0000002115157210 */ /* 0x000fe40007ffe02a */
[----:B------:R-:W-:-:S02]  /*2f80*/  LOP3.LUT R39, R39, R35, R40, 0x96, !PT ;  /* 0x0000002327277212 */ /* 0x000fc400078e9628 */
[----:B------:R-:W-:Y:S01]  /*2f90*/  SHF.L.W.U32.HI R40, R41, 0xe, R46 ;  /* 0x0000000e29287819 */ /* 0x000fe20000010e2e */
[----:B------:R-:W-:Y:S01]  /*2fa0*/  IMAD.IADD R26, R26, 0x1, R21 ;  /* 0x000000011a1a7824 */ /* 0x000fe200078e0215 */
[----:B------:R-:W-:Y:S02]  /*2fb0*/  LOP3.LUT R41, R43, R31, R28, 0xb8, !PT ;  /* 0x0000001f2b297212 */ /* 0x000fe400078eb81c */
[--C-:B------:R-:W-:Y:S02]  /*2fc0*/  SHF.L.W.U32.HI R33, R46, 0x19, R46.reuse ;  /* 0x000000192e217819 */ /* 0x100fe40000010e2e */
[----:B------:R-:W-:Y:S02]  /*2fd0*/  SHF.R.U32.HI R35, RZ, 0x3, R46 ;  /* 0x00000003ff237819 */ /* 0x000fe4000001162e */
[----:B------:R-:W-:Y:S02]  /*2fe0*/  LOP3.LUT R45, R47, R45, R36, 0xe8, !PT ;  /* 0x0000002d2f2d7212 */ /* 0x000fe400078ee824 */
[----:B------:R-:W-:-:S02]  /*2ff0*/  IADD3 R21, PT, PT, R39, R41, R34 ;  /* 0x0000002927157210 */ /* 0x000fc40007ffe022 */
[----:B------:R-:W-:Y:S02]  /*3000*/  LOP3.LUT R33, R35, R33, R40, 0x96, !PT ;  /* 0x0000002123217212 */ /* 0x000fe400078e9628 */
[----:B------:R-:W-:Y:S02]  /*3010*/  IADD3 R35, PT, PT, R29, R38, R45 ;  /* 0x000000261d237210 */ /* 0x000fe40007ffe02d */
[----:B------:R-:W-:Y:S02]  /*3020*/  IADD3 R21, PT, PT, R26, UR5, R21 ;  /* 0x000000051a157c10 */ /* 0x000fe4000fffe015 */
[C-C-:B------:R-:W-:Y:S02]  /*3030*/  SHF.L.W.U32.HI R29, R16.reuse, 0xf, R16.reuse ;  /* 0x0000000f101d7819 */ /* 0x140fe40000010e10 */
[--C-:B------:R-:W-:Y:S01]  /*3040*/  SHF.L.W.U32.HI R38, R16, 0xd, R16.reuse ;  /* 0x0000000d10267819 */ /* 0x100fe20000010e10 */
[----:B------:R-:W-:Y:S01]  /*3050*/  IMAD.IADD R34, R35, 0x1, R21 ;  /* 0x0000000123227824 */ /* 0x000fe200078e0215 */
[----:B------:R-:W-:-:S02]  /*3060*/  SHF.R.U32.HI R39, RZ, 0xa, R16 ;  /* 0x0000000aff277819 */ /* 0x000fc40000011610 */
[C-C-:B------:R-:W-:Y:S02]  /*3070*/  SHF.L.W.U32.HI R40, R35.reuse, 0x1e, R35.reuse ;  /* 0x0000001e23287819 */ /* 0x140fe40000010e23 */
[C-C-:B------:R-:W-:Y:S02]  /*3080*/  SHF.L.W.U32.HI R41, R35.reuse, 0x13, R35.reuse ;  /* 0x0000001323297819 */ /* 0x140fe40000010e23 */
[----:B------:R-:W-:Y:S02]  /*3090*/  SHF.L.W.U32.HI R45, R35, 0xa, R35 ;  /* 0x0000000a232d7819 */ /* 0x000fe40000010e23 */
[----:B------:R-:W-:Y:S02]  /*30a0*/  LOP3.LUT R29, R39, R29, R38, 0x96, !PT ;  /* 0x0000001d271d7212 */ /* 0x000fe400078e9626 */
[----:B------:R-:W-:Y:S02]  /*30b0*/  LOP3.LUT R41, R45, R40, R41, 0x96, !PT ;  /* 0x000000282d297212 */ /* 0x000fe400078e9629 */
[----:B------:R-:W-:-:S02]  /*30c0*/  SHF.L.W.U32.HI R38, R34, 0x1a, R34 ;  /* 0x0000001a22267819 */ /* 0x000fc40000010e22 */
[C-C-:B------:R-:W-:Y:S02]  /*30d0*/  SHF.L.W.U32.HI R39, R34.reuse, 0x15, R34.reuse ;  /* 0x0000001522277819 */ /* 0x140fe40000010e22 */
[----:B------:R-:W-:Y:S02]  /*30e0*/  SHF.L.W.U32.HI R40, R34, 0x7, R34 ;  /* 0x0000000722287819 */ /* 0x000fe40000010e22 */
[----:B------:R-:W-:Y:S02]  /*30f0*/  IADD3 R12, PT, PT, R12, R29, R17 ;  /* 0x0000001d0c0c7210 */ /* 0x000fe40007ffe011 */
[----:B------:R-:W-:Y:S02]  /*3100*/  LOP3.LUT R40, R40, R38, R39, 0x96, !PT ;  /* 0x0000002628287212 */ /* 0x000fe400078e9627 */
[----:B------:R-:W-:Y:S01]  /*3110*/  LOP3.LUT R29, R28, R34, R31, 0xb8, !PT ;  /* 0x000000221c1d7212 */ /* 0x000fe200078eb81f */
[----:B------:R-:W-:Y:S01]  /*3120*/  IMAD.IADD R12, R33, 0x1, R12 ;  /* 0x00000001210c7824 */ /* 0x000fe200078e020c */
[----:B------:R-:W-:-:S02]  /*3130*/  LOP3.LUT R38, R36, R47, R35, 0xe8, !PT ;  /* 0x0000002f24267212 */ /* 0x000fc400078ee823 */
[----:B------:R-:W-:Y:S02]  /*3140*/  IADD3 R43, PT, PT, R40, R29, R43 ;  /* 0x0000001d282b7210 */ /* 0x000fe40007ffe02b */
[----:B------:R-:W-:Y:S02]  /*3150*/  IADD3 R38, PT, PT, R24, R41, R38 ;  /* 0x0000002918267210 */ /* 0x000fe40007ffe026 */
[----:B------:R-:W-:Y:S02]  /*3160*/  IADD3 R24, PT, PT, R12, UR6, R43 ;  /* 0x000000060c187c10 */ /* 0x000fe4000fffe02b */
[C-C-:B------:R-:W-:Y:S02]  /*3170*/  SHF.L.W.U32.HI R29, R26.reuse, 0xf, R26.reuse ;  /* 0x0000000f1a1d7819 */ /* 0x140fe40000010e1a */
[----:B------:R-:W-:Y:S01]  /*3180*/  SHF.L.W.U32.HI R40, R26, 0xd, R26 ;  /* 0x0000000d1a287819 */ /* 0x000fe20000010e1a */
[----:B------:R-:W-:Y:S01]  /*3190*/  IMAD.IADD R33, R38, 0x1, R24 ;  /* 0x0000000126217824 */ /* 0x000fe200078e0218 */
[----:B------:R-:W-:-:S02]  /*31a0*/  SHF.R.U32.HI R39, RZ, 0xa, R26 ;  /* 0x0000000aff277819 */ /* 0x000fc4000001161a */
[--C-:B------:R-:W-:Y:S02]  /*31b0*/  SHF.L.W.U32.HI R41, R10, 0xe, R23.reuse ;  /* 0x0000000e0a297819 */ /* 0x100fe40000010e17 */
[----:B------:R-:W-:Y:S02]  /*31c0*/  LOP3.LUT R29, R39, R29, R40, 0x96, !PT ;  /* 0x0000001d271d7212 */ /* 0x000fe400078e9628 */
[--C-:B------:R-:W-:Y:S02]  /*31d0*/  SHF.L.W.U32.HI R10, R23, 0x19, R23.reuse ;  /* 0x00000019170a7819 */ /* 0x100fe40000010e17 */
[----:B------:R-:W-:Y:S02]  /*31e0*/  SHF.R.U32.HI R39, RZ, 0x3, R23 ;  /* 0x00000003ff277819 */ /* 0x000fe40000011617 */
[C-C-:B------:R-:W-:Y:S02]  /*31f0*/  SHF.L.W.U32.HI R40, R33.reuse, 0x1a, R33.reuse ;  /* 0x0000001a21287819 */ /* 0x140fe40000010e21 */
[----:B------:R-:W-:-:S02]  /*3200*/  SHF.L.W.U32.HI R43, R33, 0x15, R33 ;  /* 0x00000015212b7819 */ /* 0x000fc40000010e21 */
[----:B------:R-:W-:Y:S02]  /*3210*/  SHF.L.W.U32.HI R45, R33, 0x7, R33 ;  /* 0x00000007212d7819 */ /* 0x000fe40000010e21 */
[----:B------:R-:W-:Y:S02]  /*3220*/  LOP3.LUT R10, R39, R10, R41, 0x96, !PT ;  /* 0x0000000a270a7212 */ /* 0x000fe400078e9629 */
[----:B------:R-:W-:Y:S02]  /*3230*/  LOP3.LUT R43, R45, R40, R43, 0x96, !PT ;  /* 0x000000282d2b7212 */ /* 0x000fe400078e962b */
[----:B------:R-:W-:Y:S02]  /*3240*/  IADD3 R29, PT, PT, R46, R29, R25 ;  /* 0x0000001d2e1d7210 */ /* 0x000fe40007ffe019 */
[C-C-:B------:R-:W-:Y:S02]  /*3250*/  SHF.L.W.U32.HI R39, R38.reuse, 0x1e, R38.reuse ;  /* 0x0000001e26277819 */ /* 0x140fe40000010e26 */
[--C-:B------:R-:W-:Y:S01]  /*3260*/  SHF.L.W.U32.HI R40, R38, 0x13, R38.reuse ;  /* 0x0000001326287819 */ /* 0x100fe20000010e26 */
[----:B------:R-:W-:Y:S01]  /*3270*/  IMAD.IADD R29, R10, 0x1, R29 ;  /* 0x000000010a1d7824 */ /* 0x000fe200078e021d */
[----:B------:R-:W-:-:S02]  /*3280*/  SHF.L.W.U32.HI R41, R38, 0xa, R38 ;  /* 0x0000000a26297819 */ /* 0x000fc40000010e26 */
[----:B------:R-:W-:Y:S02]  /*3290*/  LOP3.LUT R46, R31, R33, R34, 0xb8, !PT ;  /* 0x000000211f2e7212 */ /* 0x000fe400078eb822 */
[----:B------:R-:W-:Y:S02]  /*32a0*/  LOP3.LUT R45, R41, R39, R40, 0x96, !PT ;  /* 0x00000027292d7212 */ /* 0x000fe400078e9628 */
[----:B------:R-:W-:Y:S02]  /*32b0*/  SHF.L.W.U32.HI R41, R13, 0xe, R22 ;  /* 0x0000000e0d297819 */ /* 0x000fe40000010e16 */
[----:B------:R-:W-:Y:S02]  /*32c0*/  IADD3 R28, PT, PT, R43, R46, R28 ;  /* 0x0000002e2b1c7210 */ /* 0x000fe40007ffe01c */
[----:B------:R-:W-:Y:S02]  /*32d0*/  LOP3.LUT R13, R35, R36, R38, 0xe8, !PT ;  /* 0x00000024230d7212 */ /* 0x000fe400078ee826 */
[----:B------:R-:W-:Y:S01]  /*32e0*/  IADD3 R28, PT, PT, R29, UR7, R28 ;  /* 0x000000071d1c7c10 */ /* 0x000fe2000fffe01c */
[----:B------:R-:W0:Y:S01]  /*32f0*/  LDCU.128 UR4, c[0x3][0xc0] ;  /* 0x00c01800ff0477ac */ /* 0x000e220008000c00 */
[----:B------:R-:W-:-:S02]  /*3300*/  IADD3 R13, PT, PT, R18, R45, R13 ;  /* 0x0000002d120d7210 */ /* 0x000fc40007ffe00d */
[C-C-:B------:R-:W-:Y:S02]  /*3310*/  SHF.L.W.U32.HI R36, R12.reuse, 0xf, R12.reuse ;  /* 0x0000000f0c247819 */ /* 0x140fe40000010e0c */
[----:B------:R-:W-:Y:S01]  /*3320*/  SHF.L.W.U32.HI R39, R12, 0xd, R12 ;  /* 0x0000000d0c277819 */ /* 0x000fe20000010e0c */
[----:B------:R-:W-:Y:S01]  /*3330*/  IMAD.IADD R18, R13, 0x1, R28 ;  /* 0x000000010d127824 */ /* 0x000fe200078e021c */
[----:B------:R-:W-:Y:S02]  /*3340*/  SHF.R.U32.HI R40, RZ, 0xa, R12 ;  /* 0x0000000aff287819 */ /* 0x000fe4000001160c */
[--C-:B------:R-:W-:Y:S02]  /*3350*/  SHF.L.W.U32.HI R10, R22, 0x19, R22.reuse ;  /* 0x00000019160a7819 */ /* 0x100fe40000010e16 */
[----:B------:R-:W-:Y:S02]  /*3360*/  SHF.R.U32.HI R43, RZ, 0x3, R22 ;  /* 0x00000003ff2b7819 */ /* 0x000fe40000011616 */
[----:B------:R-:W-:-:S02]  /*3370*/  LOP3.LUT R36, R40, R36, R39, 0x96, !PT ;  /* 0x0000002428247212 */ /* 0x000fc400078e9627 */
[----:B------:R-:W-:Y:S02]  /*3380*/  LOP3.LUT R10, R43, R10, R41, 0x96, !PT ;  /* 0x0000000a2b0a7212 */ /* 0x000fe400078e9629 */
[C-C-:B------:R-:W-:Y:S02]  /*3390*/  SHF.L.W.U32.HI R43, R18.reuse, 0x1a, R18.reuse ;  /* 0x0000001a122b7819 */ /* 0x140fe40000010e12 */
[C-C-:B------:R-:W-:Y:S02]  /*33a0*/  SHF.L.W.U32.HI R46, R18.reuse, 0x15, R18.reuse ;  /* 0x00000015122e7819 */ /* 0x140fe40000010e12 */
[----:B------:R-:W-:Y:S02]  /*33b0*/  SHF.L.W.U32.HI R45, R18, 0x7, R18 ;  /* 0x00000007122d7819 */ /* 0x000fe40000010e12 */
[----:B------:R-:W-:Y:S02]  /*33c0*/  IADD3 R23, PT, PT, R23, R36, R20 ;  /* 0x0000002417177210 */ /* 0x000fe40007ffe014 */
[----:B------:R-:W-:-:S02]  /*33d0*/  SHF.L.W.U32.HI R39, R13, 0x1e, R13 ;  /* 0x0000001e0d277819 */ /* 0x000fc40000010e0d */
[C---:B------:R-:W-:Y:S01]  /*33e0*/  SHF.L.W.U32.HI R40, R13.reuse, 0x13, R13 ;  /* 0x000000130d287819 */ /* 0x040fe20000010e0d */
[----:B------:R-:W-:Y:S01]  /*33f0*/  IMAD.IADD R10, R10, 0x1, R23 ;  /* 0x000000010a0a7824 */ /* 0x000fe200078e0217 */
[--C-:B------:R-:W-:Y:S02]  /*3400*/  SHF.L.W.U32.HI R41, R13, 0xa, R13.reuse ;  /* 0x0000000a0d297819 */ /* 0x100fe40000010e0d */
[----:B------:R-:W-:Y:S02]  /*3410*/  LOP3.LUT R36, R38, R35, R13, 0xe8, !PT ;  /* 0x0000002326247212 */ /* 0x000fe400078ee80d */
[----:B------:R-:W-:Y:S02]  /*3420*/  LOP3.LUT R46, R45, R43, R46, 0x96, !PT ;  /* 0x0000002b2d2e7212 */ /* 0x000fe400078e962e */
[----:B------:R-:W-:Y:S02]  /*3430*/  LOP3.LUT R35, R34, R18, R33, 0xb8, !PT ;  /* 0x0000001222237212 */ /* 0x000fe400078eb821 */
[----:B------:R-:W-:-:S02]  /*3440*/  LOP3.LUT R39, R41, R39, R40, 0x96, !PT ;  /* 0x0000002729277212 */ /* 0x000fc400078e9628 */
[----:B------:R-:W-:Y:S02]  /*3450*/  IADD3 R35, PT, PT, R46, R35, R31 ;  /* 0x000000232e237210 */ /* 0x000fe40007ffe01f */
[----:B------:R-:W-:Y:S02]  /*3460*/  IADD3 R36, PT, PT, R32, R39, R36 ;  /* 0x0000002720247210 */ /* 0x000fe40007ffe024 */
[C-C-:B------:R-:W-:Y:S02]  /*3470*/  SHF.L.W.U32.HI R31, R29.reuse, 0xf, R29.reuse ;  /* 0x0000000f1d1f7819 */ /* 0x140fe40000010e1d */
[--C-:B------:R-:W-:Y:S02]  /*3480*/  SHF.L.W.U32.HI R32, R29, 0xd, R29.reuse ;  /* 0x0000000d1d207819 */ /* 0x100fe40000010e1d */
[----:B------:R-:W-:Y:S02]  /*3490*/  SHF.R.U32.HI R39, RZ, 0xa, R29 ;  /* 0x0000000aff277819 */ /* 0x000fe4000001161d */
[----:B0-----:R-:W-:-:S02]  /*34a0*/  IADD3 R35, PT, PT, R10, UR4, R35 ;  /* 0x000000040a237c10 */ /* 0x001fc4000fffe023 */
[C-C-:B------:R-:W-:Y:S02]  /*34b0*/  SHF.L.W.U32.HI R23, R19.reuse, 0x19, R19.reuse ;  /* 0x0000001913177819 */ /* 0x140fe40000010e13 */
[--C-:B------:R-:W-:Y:S02]  /*34c0*/  SHF.L.W.U32.HI R40, R19, 0xe, R19.reuse ;  /* 0x0000000e13287819 */ /* 0x100fe40000010e13 */
[----:B------:R-:W-:Y:S02]  /*34d0*/  SHF.R.U32.HI R41, RZ, 0x3, R19 ;  /* 0x00000003ff297819 */ /* 0x000fe40000011613 */
[----:B------:R-:W-:Y:S01]  /*34e0*/  LOP3.LUT R32, R39, R31, R32, 0x96, !PT ;  /* 0x0000001f27207212 */ /* 0x000fe200078e9620 */
[C---:B------:R-:W-:Y:S01]  /*34f0*/  IMAD.IADD R31, R36.reuse, 0x1, R35 ;  /* 0x00000001241f7824 */ /* 0x040fe200078e0223 */
[----:B------:R-:W-:Y:S02]  /*3500*/  LOP3.LUT R23, R41, R23, R40, 0x96, !PT ;  /* 0x0000001729177212 */ /* 0x000fe400078e9628 */
[----:B------:R-:W-:-:S02]  /*3510*/  SHF.L.W.U32.HI R39, R36, 0x1e, R36 ;  /* 0x0000001e24277819 */ /* 0x000fc40000010e24 */
[C-C-:B------:R-:W-:Y:S02]  /*3520*/  SHF.L.W.U32.HI R40, R36.reuse, 0x13, R36.reuse ;  /* 0x0000001324287819 */ /* 0x140fe40000010e24 */
[----:B------:R-:W-:Y:S02]  /*3530*/  SHF.L.W.U32.HI R41, R36, 0xa, R36 ;  /* 0x0000000a24297819 */ /* 0x000fe40000010e24 */
[C-C-:B------:R-:W-:Y:S02]  /*3540*/  SHF.L.W.U32.HI R43, R31.reuse, 0x1a, R31.reuse ;  /* 0x0000001a1f2b7819 */ /* 0x140fe40000010e1f */
[C-C-:B------:R-:W-:Y:S02]  /*3550*/  SHF.L.W.U32.HI R46, R31.reuse, 0x15, R31.reuse ;  /* 0x000000151f2e7819 */ /* 0x140fe40000010e1f */
[----:B------:R-:W-:Y:S02]  /*3560*/  SHF.L.W.U32.HI R45, R31, 0x7, R31 ;  /* 0x000000071f2d7819 */ /* 0x000fe40000010e1f */
[----:B------:R-:W-:-:S02]  /*3570*/  IADD3 R22, PT, PT, R22, R32, R27 ;  /* 0x0000002016167210 */ /* 0x000fc40007ffe01b */
[----:B------:R-:W-:Y:S02]  /*3580*/  LOP3.LUT R40, R41, R39, R40, 0x96, !PT ;  /* 0x0000002729287212 */ /* 0x000fe400078e9628 */
[----:B------:R-:W-:Y:S01]  /*3590*/  LOP3.LUT R38, R13, R38, R36, 0xe8, !PT ;  /* 0x000000260d267212 */ /* 0x000fe200078ee824 */
[----:B------:R-:W-:Y:S01]  /*35a0*/  IMAD.IADD R22, R23, 0x1, R22 ;  /* 0x0000000117167824 */ /* 0x000fe200078e0216 */
[----:B------:R-:W-:Y:S02]  /*35b0*/  LOP3.LUT R43, R45, R43, R46, 0x96, !PT ;  /* 0x0000002b2d2b7212 */ /* 0x000fe400078e962e */
[----:B------:R-:W-:Y:S02]  /*35c0*/  LOP3.LUT R32, R33, R31, R18, 0xb8, !PT ;  /* 0x0000001f21207212 */ /* 0x000fe400078eb812 */
[----:B------:R-:W-:Y:S02]  /*35d0*/  IADD3 R23, PT, PT, R21, R40, R38 ;  /* 0x0000002815177210 */ /* 0x000fe40007ffe026 */
[----:B------:R-:W-:-:S02]  /*35e0*/  IADD3 R21, PT, PT, R43, R32, R34 ;  /* 0x000000202b157210 */ /* 0x000fc40007ffe022 */
[C-C-:B------:R-:W-:Y:S02]  /*35f0*/  SHF.L.W.U32.HI R32, R10.reuse, 0xf, R10.reuse ;  /* 0x0000000f0a207819 */ /* 0x140fe40000010e0a */
[--C-:B------:R-:W-:Y:S02]  /*3600*/  SHF.L.W.U32.HI R39, R10, 0xd, R10.reuse ;  /* 0x0000000d0a277819 */ /* 0x100fe40000010e0a */
[----:B------:R-:W-:Y:S02]  /*3610*/  SHF.R.U32.HI R38, RZ, 0xa, R10 ;  /* 0x0000000aff267819 */ /* 0x000fe4000001160a */
[----:B------:R-:W-:Y:S02]  /*3620*/  IADD3 R21, PT, PT, R22, UR5, R21 ;  /* 0x0000000516157c10 */ /* 0x000fe4000fffe015 */
[C-C-:B------:R-:W-:Y:S02]  /*3630*/  SHF.L.W.U32.HI R34, R37.reuse, 0x19, R37.reuse ;  /* 0x0000001925227819 */ /* 0x140fe40000010e25 */
[----:B------:R-:W-:-:S02]  /*3640*/  SHF.L.W.U32.HI R41, R37, 0xe, R37 ;  /* 0x0000000e25297819 */ /* 0x000fc40000010e25 */
[----:B------:R-:W-:Y:S02]  /*3650*/  SHF.R.U32.HI R40, RZ, 0x3, R37 ;  /* 0x00000003ff287819 */ /* 0x000fe40000011625 */
[----:B------:R-:W-:Y:S01]  /*3660*/  LOP3.LUT R38, R38, R32, R39, 0x96, !PT ;  /* 0x0000002026267212 */ /* 0x000fe200078e9627 */
[C---:B------:R-:W-:Y:S01]  /*3670*/  IMAD.IADD R32, R23.reuse, 0x1, R21 ;  /* 0x0000000117207824 */ /* 0x040fe200078e0215 */
[----:B------:R-:W-:Y:S02]  /*3680*/  LOP3.LUT R34, R40, R34, R41, 0x96, !PT ;  /* 0x0000002228227212 */ /* 0x000fe400078e9629 */
[C-C-:B------:R-:W-:Y:S02]  /*3690*/  SHF.L.W.U32.HI R39, R23.reuse, 0x1e, R23.reuse ;  /* 0x0000001e17277819 */ /* 0x140fe40000010e17 */
[C-C-:B------:R-:W-:Y:S02]  /*36a0*/  SHF.L.W.U32.HI R40, R23.reuse, 0x13, R23.reuse ;  /* 0x0000001317287819 */ /* 0x140fe40000010e17 */
[----:B------:R-:W-:-:S02]  /*36b0*/  SHF.L.W.U32.HI R41, R23, 0xa, R23 ;  /* 0x0000000a17297819 */ /* 0x000fc40000010e17 */
[C-C-:B------:R-:W-:Y:S02]  /*36c0*/  SHF.L.W.U32.HI R43, R32.reuse, 0x1a, R32.reuse ;  /* 0x0000001a202b7819 */ /* 0x140fe40000010e20 */
[C-C-:B------:R-:W-:Y:S02]  /*36d0*/  SHF.L.W.U32.HI R46, R32.reuse, 0x15, R32.reuse ;  /* 0x00000015202e7819 */ /* 0x140fe40000010e20 */
[----:B------:R-:W-:Y:S02]  /*36e0*/  SHF.L.W.U32.HI R45, R32, 0x7, R32 ;  /* 0x00000007202d7819 */ /* 0x000fe40000010e20 */
[----:B------:R-:W-:Y:S02]  /*36f0*/  IADD3 R19, PT, PT, R19, R38, R14 ;  /* 0x0000002613137210 */ /* 0x000fe40007ffe00e */
[----:B------:R-:W-:Y:S02]  /*3700*/  LOP3.LUT R39, R41, R39, R40, 0x96, !PT ;  /* 0x0000002729277212 */ /* 0x000fe400078e9628 */
[----:B------:R-:W-:-:S02]  /*3710*/  LOP3.LUT R46, R45, R43, R46, 0x96, !PT ;  /* 0x0000002b2d2e7212 */ /* 0x000fc400078e962e */
[----:B------:R-:W-:Y:S02]  /*3720*/  LOP3.LUT R40, R18, R32, R31, 0xb8, !PT ;  /* 0x0000002012287212 */ /* 0x000fe400078eb81f */
[----:B------:R-:W-:Y:S01]  /*3730*/  LOP3.LUT R38, R36, R13, R23, 0xe8, !PT ;  /* 0x0000000d24267212 */ /* 0x000fe200078ee817 */
[----:B------:R-:W-:Y:S01]  /*3740*/  IMAD.IADD R13, R34, 0x1, R19 ;  /* 0x00000001220d7824 */ /* 0x000fe200078e0213 */
[----:B------:R-:W-:Y:S02]  /*3750*/  IADD3 R40, PT, PT, R46, R40, R33 ;  /* 0x000000282e287210 */ /* 0x000fe40007ffe021 */
[----:B------:R-:W-:Y:S02]  /*3760*/  IADD3 R38, PT, PT, R24, R39, R38 ;  /* 0x0000002718267210 */ /* 0x000fe40007ffe026 */
[----:B------:R-:W-:Y:S02]  /*3770*/  IADD3 R19, PT, PT, R13, UR6, R40 ;  /* 0x000000060d137c10 */ /* 0x000fe4000fffe028 */
[----:B------:R-:W-:-:S02]  /*3780*/  SHF.L.W.U32.HI R33, R22, 0xf, R22 ;  /* 0x0000000f16217819 */ /* 0x000fc40000010e16 */
[--C-:B------:R-:W-:Y:S01]  /*3790*/  SHF.L.W.U32.HI R34, R22, 0xd, R22.reuse ;  /* 0x0000000d16227819 */ /* 0x100fe20000010e16 */
[----:B------:R-:W-:Y:S01]  /*37a0*/  IMAD.IADD R24, R38, 0x1, R19 ;  /* 0x0000000126187824 */ /* 0x000fe200078e0213 */
[----:B------:R-:W-:Y:S02]  /*37b0*/  SHF.R.U32.HI R39, RZ, 0xa, R22 ;  /* 0x0000000aff277819 */ /* 0x000fe40000011616 */
[----:B------:R-:W-:Y:S02]  /*37c0*/  SHF.L.W.U32.HI R40, R15, 0x19, R15 ;  /* 0x000000190f287819 */ /* 0x000fe40000010e0f */
[----:B------:R-:W-:Y:S02]  /*37d0*/  LOP3.LUT R33, R39, R33, R34, 0x96, !PT ;  /* 0x0000002127217212 */ /* 0x000fe400078e9622 */
[C-C-:B------:R-:W-:Y:S02]  /*37e0*/  SHF.L.W.U32.HI R41, R24.reuse, 0x1a, R24.reuse ;  /* 0x0000001a18297819 */ /* 0x140fe40000010e18 */
[----:B------:R-:W-:-:S02]  /*37f0*/  SHF.L.W.U32.HI R46, R24, 0x15, R24 ;  /* 0x00000015182e7819 */ /* 0x000fc40000010e18 */
[----:B------:R-:W-:Y:S02]  /*3800*/  SHF.L.W.U32.HI R43, R24, 0x7, R24 ;  /* 0x00000007182b7819 */ /* 0x000fe40000010e18 */
[--C-:B------:R-:W-:Y:S02]  /*3810*/  SHF.L.W.U32.HI R39, R15, 0xe, R15.reuse ;  /* 0x0000000e0f277819 */ /* 0x100fe40000010e0f */
[----:B------:R-:W-:Y:S02]  /*3820*/  SHF.R.U32.HI R34, RZ, 0x3, R15 ;  /* 0x00000003ff227819 */ /* 0x000fe4000001160f */
[----:B------:R-:W-:Y:S02]  /*3830*/  LOP3.LUT R41, R43, R41, R46, 0x96, !PT ;  /* 0x000000292b297212 */ /* 0x000fe400078e962e */
[----:B------:R-:W-:Y:S02]  /*3840*/  LOP3.LUT R34, R34, R40, R39, 0x96, !PT ;  /* 0x0000002822227212 */ /* 0x000fe400078e9627 */
[----:B------:R-:W-:-:S02]  /*3850*/  IADD3 R33, PT, PT, R37, R33, R16 ;  /* 0x0000002125217210 */ /* 0x000fc40007ffe010 */
[----:B------:R-:W-:Y:S02]  /*3860*/  LOP3.LUT R43, R31, R24, R32, 0xb8, !PT ;  /* 0x000000181f2b7212 */ /* 0x000fe400078eb820 */
[--C-:B------:R-:W-:Y:S01]  /*3870*/  SHF.L.W.U32.HI R37, R38, 0x1e, R38.reuse ;  /* 0x0000001e26257819 */ /* 0x100fe20000010e26 */
[----:B------:R-:W-:Y:S01]  /*3880*/  IMAD.IADD R34, R34, 0x1, R33 ;  /* 0x0000000122227824 */ /* 0x000fe200078e0221 */
[C-C-:B------:R-:W-:Y:S02]  /*3890*/  SHF.L.W.U32.HI R40, R38.reuse, 0x13, R38.reuse ;  /* 0x0000001326287819 */ /* 0x140fe40000010e26 */
[----:B------:R-:W-:Y:S02]  /*38a0*/  SHF.L.W.U32.HI R39, R38, 0xa, R38 ;  /* 0x0000000a26277819 */ /* 0x000fe40000010e26 */
[----:B------:R-:W-:Y:S02]  /*38b0*/  IADD3 R45, PT, PT, R41, R43, R18 ;  /* 0x0000002b292d7210 */ /* 0x000fe40007ffe012 */
[----:B------:R-:W-:-:S02]  /*38c0*/  LOP3.LUT R39, R39, R37, R40, 0x96, !PT ;  /* 0x0000002527277212 */ /* 0x000fc400078e9628 */
[----:B------:R-:W-:Y:S02]  /*38d0*/  LOP3.LUT R18, R23, R36, R38, 0xe8, !PT ;  /* 0x0000002417127212 */ /* 0x000fe400078ee826 */
[C-C-:B------:R-:W-:Y:S02]  /*38e0*/  SHF.L.W.U32.HI R33, R13.reuse, 0xf, R13.reuse ;  /* 0x0000000f0d217819 */ /* 0x140fe40000010e0d */
[----:B------:R-:W-:Y:S02]  /*38f0*/  IADD3 R39, PT, PT, R28, R39, R18 ;  /* 0x000000271c277210 */ /* 0x000fe40007ffe012 */
[--C-:B------:R-:W-:Y:S02]  /*3900*/  SHF.L.W.U32.HI R36, R13, 0xd, R13.reuse ;  /* 0x0000000d0d247819 */ /* 0x100fe40000010e0d */
[----:B------:R-:W-:Y:S02]  /*3910*/  SHF.R.U32.HI R37, RZ, 0xa, R13 ;  /* 0x0000000aff257819 */ /* 0x000fe4000001160d */
[----:B------:R-:W-:Y:S01]  /*3920*/  IADD3 R18, PT, PT, R34, UR7, R45 ;  /* 0x0000000722127c10 */ /* 0x000fe2000fffe02d */
[----:B------:R-:W0:Y:S01]  /*3930*/  LDCU.128 UR4, c[0x3][0xd0] ;  /* 0x00c01a00ff0477ac */ /* 0x000e220008000c00 */
[----:B------:R-:W-:-:S02]  /*3940*/  SHF.L.W.U32.HI R40, R44, 0x19, R44 ;  /* 0x000000192c287819 */ /* 0x000fc40000010e2c */
[--C-:B------:R-:W-:Y:S02]  /*3950*/  SHF.L.W.U32.HI R41, R44, 0xe, R44.reuse ;  /* 0x0000000e2c297819 */ /* 0x100fe40000010e2c */
[----:B------:R-:W-:Y:S02]  /*3960*/  SHF.R.U32.HI R43, RZ, 0x3, R44 ;  /* 0x00000003ff2b7819 */ /* 0x000fe4000001162c */
[----:B------:R-:W-:Y:S01]  /*3970*/  LOP3.LUT R33, R37, R33, R36, 0x96, !PT ;  /* 0x0000002125217212 */ /* 0x000fe200078e9624 */
[----:B------:R-:W-:Y:S01]  /*3980*/  IMAD.IADD R37, R39, 0x1, R18 ;  /* 0x0000000127257824 */ /* 0x000fe200078e0212 */
[----:B------:R-:W-:Y:S02]  /*3990*/  LOP3.LUT R28, R43, R40, R41, 0x96, !PT ;  /* 0x000000282b1c7212 */ /* 0x000fe400078e9629 */
[C-C-:B------:R-:W-:Y:S02]  /*39a0*/  SHF.L.W.U32.HI R36, R39.reuse, 0x1e, R39.reuse ;  /* 0x0000001e27247819 */ /* 0x140fe40000010e27 */
[----:B------:R-:W-:-:S02]  /*39b0*/  SHF.L.W.U32.HI R41, R39, 0x13, R39 ;  /* 0x0000001327297819 */ /* 0x000fc40000010e27 */
[----:B------:R-:W-:Y:S02]  /*39c0*/  SHF.L.W.U32.HI R40, R39, 0xa, R39 ;  /* 0x0000000a27287819 */ /* 0x000fe40000010e27 */
[C-C-:B------:R-:W-:Y:S02]  /*39d0*/  SHF.L.W.U32.HI R43, R37.reuse, 0x1a, R37.reuse ;  /* 0x0000001a252b7819 */ /* 0x140fe40000010e25 */
[C-C-:B------:R-:W-:Y:S02]  /*39e0*/  SHF.L.W.U32.HI R46, R37.reuse, 0x15, R37.reuse ;  /* 0x00000015252e7819 */ /* 0x140fe40000010e25 */
[----:B------:R-:W-:Y:S02]  /*39f0*/  SHF.L.W.U32.HI R45, R37, 0x7, R37 ;  /* 0x00000007252d7819 */ /* 0x000fe40000010e25 */
[----:B------:R-:W-:Y:S02]  /*3a00*/  IADD3 R33, PT, PT, R15, R33, R26 ;  /* 0x000000210f217210 */ /* 0x000fe40007ffe01a */
[----:B------:R-:W-:-:S02]  /*3a10*/  LOP3.LUT R40, R40, R36, R41, 0x96, !PT ;  /* 0x0000002428287212 */ /* 0x000fc400078e9629 */
[----:B------:R-:W-:Y:S02]  /*3a20*/  LOP3.LUT R46, R45, R43, R46, 0x96, !PT ;  /* 0x0000002b2d2e7212 */ /* 0x000fe400078e962e */
[----:B------:R-:W-:Y:S02]  /*3a30*/  LOP3.LUT R36, R32, R37, R24, 0xb8, !PT ;  /* 0x0000002520247212 */ /* 0x000fe400078eb818 */
[----:B------:R-:W-:Y:S01]  /*3a40*/  LOP3.LUT R15, R38, R23, R39, 0xe8, !PT ;  /* 0x00000017260f7212 */ /* 0x000fe200078ee827 */
[----:B------:R-:W-:Y:S01]  /*3a50*/  IMAD.IADD R23, R28, 0x1, R33 ;  /* 0x000000011c177824 */ /* 0x000fe200078e0221 */
[----:B------:R-:W-:Y:S02]  /*3a60*/  IADD3 R46, PT, PT, R46, R36, R31 ;  /* 0x000000242e2e7210 */ /* 0x000fe40007ffe01f */
[----:B------:R-:W-:Y:S02]  /*3a70*/  IADD3 R40, PT, PT, R35, R40, R15 ;  /* 0x0000002823287210 */ /* 0x000fe40007ffe00f */
[----:B------:R-:W-:-:S02]  /*3a80*/  SHF.L.W.U32.HI R15, R34, 0xf, R34 ;  /* 0x0000000f220f7819 */ /* 0x000fc40000010e22 */
[--C-:B------:R-:W-:Y:S02]  /*3a90*/  SHF.L.W.U32.HI R28, R34, 0xd, R34.reuse ;  /* 0x0000000d221c7819 */ /* 0x100fe40000010e22 */
[----:B------:R-:W-:Y:S02]  /*3aa0*/  SHF.R.U32.HI R35, RZ, 0xa, R34 ;  /* 0x0000000aff237819 */ /* 0x000fe40000011622 */
[----:B0-----:R-:W-:Y:S02]  /*3ab0*/  IADD3 R31, PT, PT, R23, UR4, R46 ;  /* 0x00000004171f7c10 */ /* 0x001fe4000fffe02e */
[----:B------:R-:W-:Y:S02]  /*3ac0*/  LOP3.LUT R15, R35, R15, R28, 0x96, !PT ;  /* 0x0000000f230f7212 */ /* 0x000fe400078e961c */
[--C-:B------:R-:W-:Y:S01]  /*3ad0*/  SHF.L.W.U32.HI R33, R42, 0x19, R42.reuse ;  /* 0x000000192a217819 */ /* 0x100fe20000010e2a */
[----:B------:R-:W-:Y:S01]  /*3ae0*/  IMAD.IADD R28, R40, 0x1, R31 ;  /* 0x00000001281c7824 */ /* 0x000fe200078e021f */
[----:B------:R-:W-:-:S02]  /*3af0*/  SHF.L.W.U32.HI R36, R42, 0xe, R42 ;  /* 0x0000000e2a247819 */ /* 0x000fc40000010e2a */
[----:B------:R-:W-:Y:S02]  /*3b00*/  SHF.R.U32.HI R41, RZ, 0x3, R42 ;  /* 0x00000003ff297819 */ /* 0x000fe4000001162a */
[C-C-:B------:R-:W-:Y:S02]  /*3b10*/  SHF.L.W.U32.HI R43, R28.reuse, 0x1a, R28.reuse ;  /* 0x0000001a1c2b7819 */ /* 0x140fe40000010e1c */
[C-C-:B------:R-:W-:Y:S02]  /*3b20*/  SHF.L.W.U32.HI R46, R28.reuse, 0x15, R28.reuse ;  /* 0x000000151c2e7819 */ /* 0x140fe40000010e1c */
[----:B------:R-:W-:Y:S02]  /*3b30*/  SHF.L.W.U32.HI R45, R28, 0x7, R28 ;  /* 0x000000071c2d7819 */ /* 0x000fe40000010e1c */
        /* <DEDUP_REMOVED lines=9> */
[----:B------:R-:W-:Y:S02]  /*3bd0*/  LOP3.LUT R41, R39, R38, R40, 0xe8, !PT ;  /* 0x0000002627297212 */ /* 0x000fe400078ee828 */
[----:B------:R-:W-:Y:S02]  /*3be0*/  IADD3 R32, PT, PT, R43, R15, R32 ;  /* 0x0000000f2b207210 */ /* 0x000fe40007ffe020 */
[----:B------:R-:W-:Y:S02]  /*3bf0*/  IADD3 R41, PT, PT, R21, R36, R41 ;  /* 0x0000002415297210 */ /* 0x000fe40007ffe029 */
[C-C-:B------:R-:W-:Y:S02]  /*3c00*/  SHF.L.W.U32.HI R21, R23.reuse, 0xf, R23.reuse ;  /* 0x0000000f17157819 */ /* 0x140fe40000010e17 */
[--C-:B------:R-:W-:Y:S02]  /*3c10*/  SHF.L.W.U32.HI R36, R23, 0xd, R23.reuse ;  /* 0x0000000d17247819 */ /* 0x100fe40000010e17 */
[----:B------:R-:W-:-:S02]  /*3c20*/  SHF.R.U32.HI R35, RZ, 0xa, R23 ;  /* 0x0000000aff237819 */ /* 0x000fc40000011617 */
[----:B------:R-:W-:Y:S02]  /*3c30*/  IADD3 R32, PT, PT, R33, UR5, R32 ;  /* 0x0000000521207c10 */ /* 0x000fe4000fffe020 */
[----:B------:R-:W-:Y:S02]  /*3c40*/  LOP3.LUT R35, R35, R21, R36, 0x96, !PT ;  /* 0x0000001523237212 */ /* 0x000fe400078e9624 */
[--C-:B------:R-:W-:Y:S01]  /*3c50*/  SHF.L.W.U32.HI R15, R17, 0x19, R17.reuse ;  /* 0x00000019110f7819 */ /* 0x100fe20000010e11 */
[----:B------:R-:W-:Y:S01]  /*3c60*/  IMAD.IADD R21, R41, 0x1, R32 ;  /* 0x0000000129157824 */ /* 0x000fe200078e0220 */
[--C-:B------:R-:W-:Y:S02]  /*3c70*/  SHF.L.W.U32.HI R38, R17, 0xe, R17.reuse ;  /* 0x0000000e11267819 */ /* 0x100fe40000010e11 */
[----:B------:R-:W-:Y:S02]  /*3c80*/  SHF.R.U32.HI R43, RZ, 0x3, R17 ;  /* 0x00000003ff2b7819 */ /* 0x000fe40000011611 */
[----:B------:R-:W-:-:S02]  /*3c90*/  SHF.L.W.U32.HI R44, R21, 0x1a, R21 ;  /* 0x0000001a152c7819 */ /* 0x000fc40000010e15 */
[C-C-:B------:R-:W-:Y:S02]  /*3ca0*/  SHF.L.W.U32.HI R45, R21.reuse, 0x15, R21.reuse ;  /* 0x00000015152d7819 */ /* 0x140fe40000010e15 */
[----:B------:R-:W-:Y:S02]  /*3cb0*/  SHF.L.W.U32.HI R46, R21, 0x7, R21 ;  /* 0x00000007152e7819 */ /* 0x000fe40000010e15 */
        /* <DEDUP_REMOVED lines=8> */
[----:B------:R-:W-:Y:S02]  /*3d40*/  LOP3.LUT R38, R38, R36, R43, 0x96, !PT ;  /* 0x0000002426267212 */ /* 0x000fe400078e962b */
[----:B------:R-:W-:Y:S02]  /*3d50*/  LOP3.LUT R39, R40, R39, R41, 0xe8, !PT ;  /* 0x0000002728277212 */ /* 0x000fe400078ee829 */
[----:B------:R-:W-:Y:S02]  /*3d60*/  IADD3 R36, PT, PT, R45, R35, R24 ;  /* 0x000000232d247210 */ /* 0x000fe40007ffe018 */
[----:B------:R-:W-:-:S02]  /*3d70*/  IADD3 R38, PT, PT, R19, R38, R39 ;  /* 0x0000002613267210 */ /* 0x000fc40007ffe027 */
[----:B------:R-:W-:Y:S02]  /*3d80*/  IADD3 R36, PT, PT, R15, UR6, R36 ;  /* 0x000000060f247c10 */ /* 0x000fe4000fffe024 */
[C-C-:B------:R-:W-:Y:S02]  /*3d90*/  SHF.L.W.U32.HI R19, R33.reuse, 0xf, R33.reuse ;  /* 0x0000000f21137819 */ /* 0x140fe40000010e21 */
[--C-:B------:R-:W-:Y:S01]  /*3da0*/  SHF.L.W.U32.HI R42, R33, 0xd, R33.reuse ;  /* 0x0000000d212a7819 */ /* 0x100fe20000010e21 */
[----:B------:R-:W-:Y:S01]  /*3db0*/  IMAD.IADD R24, R38, 0x1, R36 ;  /* 0x0000000126187824 */ /* 0x000fe200078e0224 */
[----:B------:R-:W-:Y:S02]  /*3dc0*/  SHF.R.U32.HI R35, RZ, 0xa, R33 ;  /* 0x0000000aff237819 */ /* 0x000fe40000011621 */
[----:B------:R-:W-:Y:S02]  /*3dd0*/  SHF.L.W.U32.HI R39, R25, 0x19, R25 ;  /* 0x0000001919277819 */ /* 0x000fe40000010e19 */
[----:B------:R-:W-:-:S02]  /*3de0*/  LOP3.LUT R19, R35, R19, R42, 0x96, !PT ;  /* 0x0000001323137212 */ /* 0x000fc400078e962a */
[--C-:B------:R-:W-:Y:S02]  /*3df0*/  SHF.L.W.U32.HI R42, R25, 0xe, R25.reuse ;  /* 0x0000000e192a7819 */ /* 0x100fe40000010e19 */
[----:B------:R-:W-:Y:S02]  /*3e00*/  SHF.R.U32.HI R35, RZ, 0x3, R25 ;  /* 0x00000003ff237819 */ /* 0x000fe40000011619 */
[C-C-:B------:R-:W-:Y:S02]  /*3e10*/  SHF.L.W.U32.HI R43, R24.reuse, 0x1a, R24.reuse ;  /* 0x0000001a182b7819 */ /* 0x140fe40000010e18 */
[C-C-:B------:R-:W-:Y:S02]  /*3e20*/  SHF.L.W.U32.HI R44, R24.reuse, 0x15, R24.reuse ;  /* 0x00000015182c7819 */ /* 0x140fe40000010e18 */
[----:B------:R-:W-:Y:S02]  /*3e30*/  SHF.L.W.U32.HI R45, R24, 0x7, R24 ;  /* 0x00000007182d7819 */ /* 0x000fe40000010e18 */
[----:B------:R-:W-:-:S02]  /*3e40*/  LOP3.LUT R35, R35, R39, R42, 0x96, !PT ;  /* 0x0000002723237212 */ /* 0x000fc400078e962a */
[----:B------:R-:W-:Y:S02]  /*3e50*/  IADD3 R42, PT, PT, R17, R19, R10 ;  /* 0x00000013112a7210 */ /* 0x000fe40007ffe00a */
[----:B------:R-:W-:Y:S02]  /*3e60*/  LOP3.LUT R46, R45, R43, R44, 0x96, !PT ;  /* 0x0000002b2d2e7212 */ /* 0x000fe400078e962c */
[C---:B------:R-:W-:Y:S01]  /*3e70*/  SHF.L.W.U32.HI R17, R38.reuse, 0x1e, R38 ;  /* 0x0000001e26117819 */ /* 0x040fe20000010e26 */
[----:B------:R-:W-:Y:S01]  /*3e80*/  IMAD.IADD R19, R35, 0x1, R42 ;  /* 0x0000000123137824 */ /* 0x000fe200078e022a */
[C-C-:B------:R-:W-:Y:S02]  /*3e90*/  SHF.L.W.U32.HI R44, R38.reuse, 0x13, R38.reuse ;  /* 0x00000013262c7819 */ /* 0x140fe40000010e26 */
[----:B------:R-:W-:Y:S02]  /*3ea0*/  SHF.L.W.U32.HI R39, R38, 0xa, R38 ;  /* 0x0000000a26277819 */ /* 0x000fe40000010e26 */
[----:B------:R-:W-:-:S02]  /*3eb0*/  LOP3.LUT R43, R28, R24, R21, 0xb8, !PT ;  /* 0x000000181c2b7212 */ /* 0x000fc400078eb815 */
[----:B------:R-:W-:Y:S02]  /*3ec0*/  LOP3.LUT R39, R39, R17, R44, 0x96, !PT ;  /* 0x0000001127277212 */ /* 0x000fe400078e962c */
[----:B------:R-:W-:Y:S02]  /*3ed0*/  LOP3.LUT R17, R41, R40, R38, 0xe8, !PT ;  /* 0x0000002829117212 */ /* 0x000fe400078ee826 */
[----:B------:R-:W-:Y:S02]  /*3ee0*/  IADD3 R46, PT, PT, R46, R43, R37 ;  /* 0x0000002b2e2e7210 */ /* 0x000fe40007ffe025 */
[----:B------:R-:W-:Y:S02]  /*3ef0*/  IADD3 R39, PT, PT, R18, R39, R17 ;  /* 0x0000002712277210 */ /* 0x000fe40007ffe011 */
[C-C-:B------:R-:W-:Y:S02]  /*3f00*/  SHF.L.W.U32.HI R35, R15.reuse, 0xf, R15.reuse ;  /* 0x0000000f0f237819 */ /* 0x140fe40000010e0f */
[----:B------:R-:W-:-:S02]  /*3f10*/  SHF.L.W.U32.HI R40, R15, 0xd, R15 ;  /* 0x0000000d0f287819 */ /* 0x000fc40000010e0f */
[----:B------:R-:W-:Y:S02]  /*3f20*/  SHF.R.U32.HI R37, RZ, 0xa, R15 ;  /* 0x0000000aff257819 */ /* 0x000fe4000001160f */
[----:B------:R-:W-:Y:S01]  /*3f30*/  IADD3 R17, PT, PT, R19, UR7, R46 ;  /* 0x0000000713117c10 */ /* 0x000fe2000fffe02e */
[----:B------:R-:W0:Y:S01]  /*3f40*/  LDCU.128 UR4, c[0x3][0xe0] ;  /* 0x00c01c00ff0477ac */ /* 0x000e220008000c00 */
[----:B------:R-:W-:Y:S02]  /*3f50*/  LOP3.LUT R37, R37, R35, R40, 0x96, !PT ;  /* 0x0000002325257212 */ /* 0x000fe400078e9628 */
[C-C-:B------:R-:W-:Y:S01]  /*3f60*/  SHF.L.W.U32.HI R42, R20.reuse, 0x19, R20.reuse ;  /* 0x00000019142a7819 */ /* 0x140fe20000010e14 */
[----:B------:R-:W-:Y:S01]  /*3f70*/  IMAD.IADD R35, R39, 0x1, R17 ;  /* 0x0000000127237824 */ /* 0x000fe200078e0211 */
[--C-:B------:R-:W-:Y:S02]  /*3f80*/  SHF.L.W.U32.HI R43, R20, 0xe, R20.reuse ;  /* 0x0000000e142b7819 */ /* 0x100fe40000010e14 */
[----:B------:R-:W-:-:S02]  /*3f90*/  SHF.R.U32.HI R44, RZ, 0x3, R20 ;  /* 0x00000003ff2c7819 */ /* 0x000fc40000011614 */
[C---:B------:R-:W-:Y:S02]  /*3fa0*/  SHF.L.W.U32.HI R45, R35.reuse, 0x15, R35 ;  /* 0x00000015232d7819 */ /* 0x040fe40000010e23 */
[----:B------:R-:W-:Y:S02]  /*3fb0*/  LOP3.LUT R18, R44, R42, R43, 0x96, !PT ;  /* 0x0000002a2c127212 */ /* 0x000fe400078e962b */
[C-C-:B------:R-:W-:Y:S02]  /*3fc0*/  SHF.L.W.U32.HI R44, R35.reuse, 0x1a, R35.reuse ;  /* 0x0000001a232c7819 */ /* 0x140fe40000010e23 */
[----:B------:R-:W-:Y:S02]  /*3fd0*/  SHF.L.W.U32.HI R46, R35, 0x7, R35 ;  /* 0x00000007232e7819 */ /* 0x000fe40000010e23 */
[----:B------:R-:W-:Y:S02]  /*3fe0*/  IADD3 R37, PT, PT, R25, R37, R22 ;  /* 0x0000002519257210 */ /* 0x000fe40007ffe016 */
[----:B------:R-:W-:-:S02]  /*3ff0*/  SHF.L.W.U32.HI R40, R39, 0x1e, R39 ;  /* 0x0000001e27287819 */ /* 0x000fc40000010e27 */
[C---:B------:R-:W-:Y:S01]  /*4000*/  SHF.L.W.U32.HI R43, R39.reuse, 0x13, R39 ;  /* 0x00000013272b7819 */ /* 0x040fe20000010e27 */
[----:B------:R-:W-:Y:S01]  /*4010*/  IMAD.IADD R18, R18, 0x1, R37 ;  /* 0x0000000112127824 */ /* 0x000fe200078e0225 */
[----:B------:R-:W-:Y:S02]  /*4020*/  SHF.L.W.U32.HI R42, R39, 0xa, R39 ;  /* 0x0000000a272a7819 */ /* 0x000fe40000010e27 */
        /* <DEDUP_REMOVED lines=10> */
[----:B------:R-:W-:Y:S02]  /*40d0*/  LOP3.LUT R31, R41, R28, R31, 0x96, !PT ;  /* 0x0000001c291f7212 */ /* 0x000fe400078e961f */
[C---:B------:R-:W-:Y:S01]  /*40e0*/  SHF.L.W.U32.HI R25, R27.reuse, 0x19, R27 ;  /* 0x000000191b197819 */ /* 0x040fe20000010e1b */
[----:B------:R-:W-:Y:S01]  /*40f0*/  IMAD.IADD R28, R40, 0x1, R37 ;  /* 0x00000001281c7824 */ /* 0x000fe200078e0225 */
[--C-:B------:R-:W-:Y:S02]  /*4100*/  SHF.L.W.U32.HI R42, R27, 0xe, R27.reuse ;  /* 0x0000000e1b2a7819 */ /* 0x100fe40000010e1b */
[----:B------:R-:W-:Y:S02]  /*4110*/  SHF.R.U32.HI R43, RZ, 0x3, R27 ;  /* 0x00000003ff2b7819 */ /* 0x000fe4000001161b */
[C-C-:B------:R-:W-:Y:S02]  /*4120*/  SHF.L.W.U32.HI R44, R28.reuse, 0x1a, R28.reuse ;  /* 0x0000001a1c2c7819 */ /* 0x140fe40000010e1c */
[----:B------:R-:W-:-:S02]  /*4130*/  SHF.L.W.U32.HI R45, R28, 0x15, R28 ;  /* 0x000000151c2d7819 */ /* 0x000fc40000010e1c */
[----:B------:R-:W-:Y:S02]  /*4140*/  SHF.L.W.U32.HI R46, R28, 0x7, R28 ;  /* 0x000000071c2e7819 */ /* 0x000fe40000010e1c */
[----:B------:R-:W-:Y:S02]  /*4150*/  LOP3.LUT R25, R43, R25, R42, 0x96, !PT ;  /* 0x000000192b197212 */ /* 0x000fe400078e962a */
[----:B------:R-:W-:Y:S02]  /*4160*/  IADD3 R20, PT, PT, R20, R31, R13 ;  /* 0x0000001f14147210 */ /* 0x000fe40007ffe00d */
[C-C-:B------:R-:W-:Y:S02]  /*4170*/  SHF.L.W.U32.HI R41, R40.reuse, 0x1e, R40.reuse ;  /* 0x0000001e28297819 */ /* 0x140fe40000010e28 */
[C---:B------:R-:W-:Y:S01]  /*4180*/  SHF.L.W.U32.HI R42, R40.reuse, 0x13, R40 ;  /* 0x00000013282a7819 */ /* 0x040fe20000010e28 */
        /* <DEDUP_REMOVED lines=16> */
[----:B------:R-:W-:Y:S01]  /*4290*/  IMAD.IADD R31, R25, 0x1, R32 ;  /* 0x00000001191f7824 */ /* 0x000fe200078e0220 */
        /* <DEDUP_REMOVED lines=15> */
[----:B------:R-:W-:Y:S02]  /*4390*/  IADD3 R38, PT, PT, R21, UR6, R38 ;  /* 0x0000000615267c10 */ /* 0x000fe4000fffe026 */
[C-C-:B------:R-:W-:Y:S02]  /*43a0*/  SHF.L.W.U32.HI R24, R20.reuse, 0xf, R20.reuse ;  /* 0x0000000f14187819 */ /* 0x140fe40000010e14 */
[----:B------:R-:W-:Y:S01]  /*43b0*/  SHF.L.W.U32.HI R39, R20, 0xd, R20 ;  /* 0x0000000d14277819 */ /* 0x000fe20000010e14 */
[----:B------:R-:W-:Y:S01]  /*43c0*/  IMAD.IADD R36, R27, 0x1, R38 ;  /* 0x000000011b247824 */ /* 0x000fe200078e0226 */
[----:B------:R-:W-:-:S02]  /*43d0*/  SHF.R.U32.HI R41, RZ, 0xa, R20 ;  /* 0x0000000aff297819 */ /* 0x000fc40000011614 */
[C-C-:B------:R-:W-:Y:S02]  /*43e0*/  SHF.L.W.U32.HI R42, R16.reuse, 0x19, R16.reuse ;  /* 0x00000019102a7819 */ /* 0x140fe40000010e10 */
[----:B------:R-:W-:Y:S02]  /*43f0*/  LOP3.LUT R24, R41, R24, R39, 0x96, !PT ;  /* 0x0000001829187212 */ /* 0x000fe400078e9627 */
[--C-:B------:R-:W-:Y:S02]  /*4400*/  SHF.L.W.U32.HI R39, R16, 0xe, R16.reuse ;  /* 0x0000000e10277819 */ /* 0x100fe40000010e10 */
[----:B------:R-:W-:Y:S02]  /*4410*/  SHF.R.U32.HI R41, RZ, 0x3, R16 ;  /* 0x00000003ff297819 */ /* 0x000fe40000011610 */
[C-C-:B------:R-:W-:Y:S02]  /*4420*/  SHF.L.W.U32.HI R43, R36.reuse, 0x1a, R36.reuse ;  /* 0x0000001a242b7819 */ /* 0x140fe40000010e24 */
[----:B------:R-:W-:-:S02]  /*4430*/  SHF.L.W.U32.HI R44, R36, 0x15, R36 ;  /* 0x00000015242c7819 */ /* 0x000fc40000010e24 */
[----:B------:R-:W-:Y:S02]  /*4440*/  SHF.L.W.U32.HI R45, R36, 0x7, R36 ;  /* 0x00000007242d7819 */ /* 0x000fe40000010e24 */
[----:B------:R-:W-:Y:S02]  /*4450*/  LOP3.LUT R39, R41, R42, R39, 0x96, !PT ;  /* 0x0000002a29277212 */ /* 0x000fe400078e9627 */
[----:B------:R-:W-:Y:S02]  /*4460*/  IADD3 R24, PT, PT, R14, R24, R23 ;  /* 0x000000180e187210 */ /* 0x000fe40007ffe017 */
[----:B------:R-:W-:Y:S02]  /*4470*/  LOP3.LUT R44, R45, R43, R44, 0x96, !PT ;  /* 0x0000002b2d2c7212 */ /* 0x000fe400078e962c */
[--C-:B------:R-:W-:Y:S01]  /*4480*/  SHF.L.W.U32.HI R14, R27, 0x1e, R27.reuse ;  /* 0x0000001e1b0e7819 */ /* 0x100fe20000010e1b */
[----:B------:R-:W-:Y:S01]  /*4490*/  IMAD.IADD R24, R39, 0x1, R24 ;  /* 0x0000000127187824 */ /* 0x000fe200078e0218 */
[----:B------:R-:W-:-:S02]  /*44a0*/  SHF.L.W.U32.HI R41, R27, 0x13, R27 ;  /* 0x000000131b297819 */ /* 0x000fc40000010e1b */
[----:B------:R-:W-:Y:S02]  /*44b0*/  SHF.L.W.U32.HI R42, R27, 0xa, R27 ;  /* 0x0000000a1b2a7819 */ /* 0x000fe40000010e1b */
[----:B------:R-:W-:Y:S02]  /*44c0*/  LOP3.LUT R43, R28, R36, R31, 0xb8, !PT ;  /* 0x000000241c2b7212 */ /* 0x000fe400078eb81f */
[----:B------:R-:W-:Y:S02]  /*44d0*/  LOP3.LUT R14, R42, R14, R41, 0x96, !PT ;  /* 0x0000000e2a0e7212 */ /* 0x000fe400078e9629 */
[----:B------:R-:W-:Y:S02]  /*44e0*/  LOP3.LUT R40, R25, R40, R27, 0xe8, !PT ;  /* 0x0000002819287212 */ /* 0x000fe400078ee81b */
[----:B------:R-:W-:Y:S02]  /*44f0*/  IADD3 R45, PT, PT, R44, R43, R35 ;  /* 0x0000002b2c2d7210 */ /* 0x000fe40007ffe023 */
[----:B------:R-:W-:-:S02]  /*4500*/  IADD3 R40, PT, PT, R17, R14, R40 ;  /* 0x0000000e11287210 */ /* 0x000fc40007ffe028 */
[----:B------:R-:W-:Y:S01]  /*4510*/  IADD3 R14, PT, PT, R24, UR7, R45 ;  /* 0x00000007180e7c10 */ /* 0x000fe2000fffe02d */
[----:B------:R-:W0:Y:S01]  /*4520*/  LDCU.128 UR4, c[0x3][0xf0] ;  /* 0x00c01e00ff0477ac */ /* 0x000e220008000c00 */
[C-C-:B------:R-:W-:Y:S02]  /*4530*/  SHF.L.W.U32.HI R35, R26.reuse, 0x19, R26.reuse ;  /* 0x000000191a237819 */ /* 0x140fe40000010e1a */
[----:B------:R-:W-:Y:S01]  /*4540*/  SHF.L.W.U32.HI R44, R26, 0xe, R26 ;  /* 0x0000000e1a2c7819 */ /* 0x000fe20000010e1a */
[----:B------:R-:W-:Y:S01]  /*4550*/  IMAD.IADD R17, R40, 0x1, R14 ;  /* 0x0000000128117824 */ /* 0x000fe200078e020e */
[----:B------:R-:W-:Y:S02]  /*4560*/  SHF.R.U32.HI R43, RZ, 0x3, R26 ;  /* 0x00000003ff2b7819 */ /* 0x000fe4000001161a */
[C-C-:B------:R-:W-:Y:S02]  /*4570*/  SHF.L.W.U32.HI R39, R21.reuse, 0xf, R21.reuse ;  /* 0x0000000f15277819 */ /* 0x140fe40000010e15 */
[----:B------:R-:W-:-:S02]  /*4580*/  SHF.L.W.U32.HI R42, R21, 0xd, R21 ;  /* 0x0000000d152a7819 */ /* 0x000fc40000010e15 */
[----:B------:R-:W-:Y:S02]  /*4590*/  SHF.R.U32.HI R41, RZ, 0xa, R21 ;  /* 0x0000000aff297819 */ /* 0x000fe40000011615 */
[----:B------:R-:W-:Y:S02]  /*45a0*/  LOP3.LUT R35, R43, R35, R44, 0x96, !PT ;  /* 0x000000232b237212 */ /* 0x000fe400078e962c */
        /* <DEDUP_REMOVED lines=15> */
[C-C-:B------:R-:W-:Y:S02]  /*46a0*/  SHF.L.W.U32.HI R16, R24.reuse, 0xf, R24.reuse ;  /* 0x0000000f18107819 */ /* 0x140fe40000010e18 */
[----:B------:R-:W-:-:S02]  /*46b0*/  SHF.L.W.U32.HI R37, R24, 0xd, R24 ;  /* 0x0000000d18257819 */ /* 0x000fc40000010e18 */
[----:B------:R-:W-:Y:S02]  /*46c0*/  SHF.R.U32.HI R41, RZ, 0xa, R24 ;  /* 0x0000000aff297819 */ /* 0x000fe40000011618 */
[----:B0-----:R-:W-:Y:S02]  /*46d0*/  IADD3 R35, PT, PT, R25, UR4, R44 ;  /* 0x0000000419237c10 */ /* 0x001fe4000fffe02c */
[C-C-:B------:R-:W-:Y:S02]  /*46e0*/  SHF.L.W.U32.HI R28, R12.reuse, 0x19, R12.reuse ;  /* 0x000000190c1c7819 */ /* 0x140fe40000010e0c */
[--C-:B------:R-:W-:Y:S02]  /*46f0*/  SHF.L.W.U32.HI R43, R12, 0xe, R12.reuse ;  /* 0x0000000e0c2b7819 */ /* 0x100fe40000010e0c */
[----:B------:R-:W-:Y:S02]  /*4700*/  SHF.R.U32.HI R42, RZ, 0x3, R12 ;  /* 0x00000003ff2a7819 */ /* 0x000fe4000001160c */
[----:B------:R-:W-:Y:S01]  /*4710*/  LOP3.LUT R37, R41, R16, R37, 0x96, !PT ;  /* 0x0000001029257212 */ /* 0x000fe200078e9625 */
[----:B------:R-:W-:Y:S01]  /*4720*/  IMAD.IADD R16, R39, 0x1, R35 ;  /* 0x0000000127107824 */ /* 0x000fe200078e0223 */
[----:B------:R-:W-:-:S02]  /*4730*/  LOP3.LUT R28, R42, R28, R43, 0x96, !PT ;  /* 0x0000001c2a1c7212 */ /* 0x000fc400078e962b */
[C-C-:B------:R-:W-:Y:S02]  /*4740*/  SHF.L.W.U32.HI R41, R39.reuse, 0x1e, R39.reuse ;  /* 0x0000001e27297819 */ /* 0x140fe40000010e27 */
[C-C-:B------:R-:W-:Y:S02]  /*4750*/  SHF.L.W.U32.HI R42, R39.reuse, 0x13, R39.reuse ;  /* 0x00000013272a7819 */ /* 0x140fe40000010e27 */
[----:B------:R-:W-:Y:S02]  /*4760*/  SHF.L.W.U32.HI R43, R39, 0xa, R39 ;  /* 0x0000000a272b7819 */ /* 0x000fe40000010e27 */
[C-C-:B------:R-:W-:Y:S02]  /*4770*/  SHF.L.W.U32.HI R44, R16.reuse, 0x1a, R16.reuse ;  /* 0x0000001a102c7819 */ /* 0x140fe40000010e10 */
[C-C-:B------:R-:W-:Y:S02]  /*4780*/  SHF.L.W.U32.HI R45, R16.reuse, 0x15, R16.reuse ;  /* 0x00000015102d7819 */ /* 0x140fe40000010e10 */
[----:B------:R-:W-:-:S02]  /*4790*/  SHF.L.W.U32.HI R46, R16, 0x7, R16 ;  /* 0x00000007102e7819 */ /* 0x000fc40000010e10 */
[----:B------:R-:W-:Y:S02]  /*47a0*/  IADD3 R37, PT, PT, R26, R37, R15 ;  /* 0x000000251a257210 */ /* 0x000fe40007ffe00f */
[----:B------:R-:W-:Y:S02]  /*47b0*/  LOP3.LUT R41, R43, R41, R42, 0x96, !PT ;  /* 0x000000292b297212 */ /* 0x000fe400078e962a */
[----:B------:R-:W-:Y:S01]  /*47c0*/  LOP3.LUT R44, R46, R44, R45, 0x96, !PT ;  /* 0x0000002c2e2c7212 */ /* 0x000fe200078e962d */
[----:B------:R-:W-:Y:S01]  /*47d0*/  IMAD.IADD R26, R28, 0x1, R37 ;  /* 0x000000011c1a7824 */ /* 0x000fe200078e0225 */
[----:B------:R-:W-:Y:S02]  /*47e0*/  LOP3.LUT R42, R36, R16, R17, 0xb8, !PT ;  /* 0x00000010242a7212 */ /* 0x000fe400078eb811 */
[----:B------:R-:W-:Y:S02]  /*47f0*/  LOP3.LUT R27, R40, R27, R39, 0xe8, !PT ;  /* 0x0000001b281b7212 */ /* 0x000fe400078ee827 */
[----:B------:R-:W-:-:S02]  /*4800*/  IADD3 R37, PT, PT, R44, R42, R31 ;  /* 0x0000002a2c257210 */ /* 0x000fc40007ffe01f */
[----:B------:R-:W-:Y:S02]  /*4810*/  IADD3 R32, PT, PT, R32, R41, R27 ;  /* 0x0000002920207210 */ /* 0x000fe40007ffe01b */
[C-C-:B------:R-:W-:Y:S02]  /*4820*/  SHF.L.W.U32.HI R28, R25.reuse, 0xf, R25.reuse ;  /* 0x0000000f191c7819 */ /* 0x140fe40000010e19 */
[--C-:B------:R-:W-:Y:S02]  /*4830*/  SHF.L.W.U32.HI R31, R25, 0xd, R25.reuse ;  /* 0x0000000d191f7819 */ /* 0x100fe40000010e19 */
[----:B------:R-:W-:Y:S02]  /*4840*/  SHF.R.U32.HI R41, RZ, 0xa, R25 ;  /* 0x0000000aff297819 */ /* 0x000fe40000011619 */
[----:B------:R-:W-:Y:S02]  /*4850*/  IADD3 R37, PT, PT, R26, UR5, R37 ;  /* 0x000000051a257c10 */ /* 0x000fe4000fffe025 */
[----:B------:R-:W-:-:S02]  /*4860*/  LOP3.LUT R28, R41, R28, R31, 0x96, !PT ;  /* 0x0000001c291c7212 */ /* 0x000fc400078e961f */
[C---:B------:R-:W-:Y:S01]  /*4870*/  SHF.L.W.U32.HI R27, R29.reuse, 0x19, R29 ;  /* 0x000000191d1b7819 */ /* 0x040fe20000010e1d */
[----:B------:R-:W-:Y:S01]  /*4880*/  IMAD.IADD R31, R32, 0x1, R37 ;  /* 0x00000001201f7824 */ /* 0x000fe200078e0225 */
[--C-:B------:R-:W-:Y:S02]  /*4890*/  SHF.L.W.U32.HI R42, R29, 0xe, R29.reuse ;  /* 0x0000000e1d2a7819 */ /* 0x100fe40000010e1d */
[----:B------:R-:W-:Y:S02]  /*48a0*/  SHF.R.U32.HI R43, RZ, 0x3, R29 ;  /* 0x00000003ff2b7819 */ /* 0x000fe4000001161d */
[C-C-:B------:R-:W-:Y:S02]  /*48b0*/  SHF.L.W.U32.HI R44, R31.reuse, 0x1a, R31.reuse ;  /* 0x0000001a1f2c7819 */ /* 0x140fe40000010e1f */
[C-C-:B------:R-:W-:Y:S02]  /*48c0*/  SHF.L.W.U32.HI R45, R31.reuse, 0x15, R31.reuse ;  /* 0x000000151f2d7819 */ /* 0x140fe40000010e1f */
[----:B------:R-:W-:-:S02]  /*48d0*/  SHF.L.W.U32.HI R46, R31, 0x7, R31 ;  /* 0x000000071f2e7819 */ /* 0x000fc40000010e1f */
[----:B------:R-:W-:Y:S02]  /*48e0*/  LOP3.LUT R27, R43, R27, R42, 0x96, !PT ;  /* 0x0000001b2b1b7212 */ /* 0x000fe400078e962a */
[----:B------:R-:W-:Y:S02]  /*48f0*/  IADD3 R28, PT, PT, R12, R28, R19 ;  /* 0x0000001c0c1c7210 */ /* 0x000fe40007ffe013 */
[C-C-:B------:R-:W-:Y:S02]  /*4900*/  SHF.L.W.U32.HI R41, R32.reuse, 0x1e, R32.reuse ;  /* 0x0000001e20297819 */ /* 0x140fe40000010e20 */
[C---:B------:R-:W-:Y:S01]  /*4910*/  SHF.L.W.U32.HI R42, R32.reuse, 0x13, R32 ;  /* 0x00000013202a7819 */ /* 0x040fe20000010e20 */
[----:B------:R-:W-:Y:S01]  /*4920*/  IMAD.IADD R27, R27, 0x1, R28 ;  /* 0x000000011b1b7824 */ /* 0x000fe200078e021c */
[----:B------:R-:W-:Y:S02]  /*4930*/  SHF.L.W.U32.HI R43, R32, 0xa, R32 ;  /* 0x0000000a202b7819 */ /* 0x000fe40000010e20 */
[----:B------:R-:W-:-:S02]  /*4940*/  LOP3.LUT R45, R46, R44, R45, 0x96, !PT ;  /* 0x0000002c2e2d7212 */ /* 0x000fc400078e962d */
[----:B------:R-:W-:Y:S02]  /*4950*/  LOP3.LUT R12, R17, R31, R16, 0xb8, !PT ;  /* 0x0000001f110c7212 */ /* 0x000fe400078eb810 */
[----:B------:R-:W-:Y:S02]  /*4960*/  LOP3.LUT R41, R43, R41, R42, 0x96, !PT ;  /* 0x000000292b297212 */ /* 0x000fe400078e962a */
[----:B------:R-:W-:Y:S02]  /*4970*/  LOP3.LUT R40, R39, R40, R32, 0xe8, !PT ;  /* 0x0000002827287212 */ /* 0x000fe400078ee820 */
[----:B------:R-:W-:Y:S02]  /*4980*/  IADD3 R36, PT, PT, R45, R12, R36 ;  /* 0x0000000c2d247210 */ /* 0x000fe40007ffe024 */
[----:B------:R-:W-:Y:S02]  /*4990*/  IADD3 R41, PT, PT, R38, R41, R40 ;  /* 0x0000002926297210 */ /* 0x000fe40007ffe028 */
[----:B------:R-:W-:-:S02]  /*49a0*/  IADD3 R36, PT, PT, R27, UR6, R36 ;  /* 0x000000061b247c10 */ /* 0x000fc4000fffe024 */
[C-C-:B------:R-:W-:Y:S02]  /*49b0*/  SHF.L.W.U32.HI R28, R26.reuse, 0xf, R26.reuse ;  /* 0x0000000f1a1c7819 */ /* 0x140fe40000010e1a */
[----:B------:R-:W-:Y:S01]  /*49c0*/  SHF.L.W.U32.HI R43, R26, 0xd, R26 ;  /* 0x0000000d1a2b7819 */ /* 0x000fe20000010e1a */
[----:B------:R-:W-:Y:S01]  /*49d0*/  IMAD.IADD R12, R41, 0x1, R36 ;  /* 0x00000001290c7824 */ /* 0x000fe200078e0224 */
[----:B------:R-:W-:Y:S02]  /*49e0*/  SHF.R.U32.HI R38, RZ, 0xa, R26 ;  /* 0x0000000aff267819 */ /* 0x000fe4000001161a */
[--C-:B------:R-:W-:Y:S02]  /*49f0*/  SHF.L.W.U32.HI R40, R10, 0x19, R10.reuse ;  /* 0x000000190a287819 */ /* 0x100fe40000010e0a */
[----:B------:R-:W-:Y:S02]  /*4a00*/  LOP3.LUT R28, R38, R28, R43, 0x96, !PT ;  /* 0x0000001c261c7212 */ /* 0x000fe400078e962b */
[----:B------:R-:W-:-:S02]  /*4a10*/  SHF.L.W.U32.HI R43, R10, 0xe, R10 ;  /* 0x0000000e0a2b7819 */ /* 0x000fc40000010e0a */
[----:B------:R-:W-:Y:S02]  /*4a20*/  SHF.R.U32.HI R38, RZ, 0x3, R10 ;  /* 0x00000003ff267819 */ /* 0x000fe4000001160a */
[C-C-:B------:R-:W-:Y:S02]  /*4a30*/  SHF.L.W.U32.HI R42, R12.reuse, 0x1a, R12.reuse ;  /* 0x0000001a0c2a7819 */ /* 0x140fe40000010e0c */
[C-C-:B------:R-:W-:Y:S02]  /*4a40*/  SHF.L.W.U32.HI R45, R12.reuse, 0x15, R12.reuse ;  /* 0x000000150c2d7819 */ /* 0x140fe40000010e0c */
[----:B------:R-:W-:Y:S02]  /*4a50*/  SHF.L.W.U32.HI R44, R12, 0x7, R12 ;  /* 0x000000070c2c7819 */ /* 0x000fe40000010e0c */
[----:B------:R-:W-:Y:S02]  /*4a60*/  LOP3.LUT R38, R38, R40, R43, 0x96, !PT ;  /* 0x0000002826267212 */ /* 0x000fe400078e962b */
[----:B------:R-:W-:-:S02]  /*4a70*/  IADD3 R29, PT, PT, R29, R28, R18 ;  /* 0x0000001c1d1d7210 */ /* 0x000fc40007ffe012 */
[----:B------:R-:W-:Y:S02]  /*4a80*/  LOP3.LUT R44, R44, R42, R45, 0x96, !PT ;  /* 0x0000002a2c2c7212 */ /* 0x000fe400078e962d */
[C---:B------:R-:W-:Y:S01]  /*4a90*/  SHF.L.W.U32.HI R40, R41.reuse, 0x1e, R41 ;  /* 0x0000001e29287819 */ /* 0x040fe20000010e29 */
[----:B------:R-:W-:Y:S01]  /*4aa0*/  IMAD.IADD R28, R38, 0x1, R29 ;  /* 0x00000001261c7824 */ /* 0x000fe200078e021d */
[C-C-:B------:R-:W-:Y:S02]  /*4ab0*/  SHF.L.W.U32.HI R43, R41.reuse, 0x13, R41.reuse ;  /* 0x00000013292b7819 */ /* 0x140fe40000010e29 */
[----:B------:R-:W-:Y:S02]  /*4ac0*/  SHF.L.W.U32.HI R42, R41, 0xa, R41 ;  /* 0x0000000a292a7819 */ /* 0x000fe40000010e29 */
[----:B------:R-:W-:Y:S02]  /*4ad0*/  LOP3.LUT R46, R16, R12, R31, 0xb8, !PT ;  /* 0x0000000c102e7212 */ /* 0x000fe400078eb81f */
[----:B------:R-:W-:-:S02]  /*4ae0*/  LOP3.LUT R45, R42, R40, R43, 0x96, !PT ;  /* 0x000000282a2d7212 */ /* 0x000fc400078e962b */
[----:B------:R-:W-:Y:S02]  /*4af0*/  LOP3.LUT R38, R32, R39, R41, 0xe8, !PT ;  /* 0x0000002720267212 */ /* 0x000fe400078ee829 */
[----:B------:R-:W-:Y:S02]  /*4b00*/  IADD3 R47, PT, PT, R44, R46, R17 ;  /* 0x0000002e2c2f7210 */ /* 0x000fe40007ffe011 */
[----:B------:R-:W-:Y:S02]  /*4b10*/  IADD3 R38, PT, PT, R14, R45, R38 ;  /* 0x0000002d0e267210 */ /* 0x000fe40007ffe026 */
[C-C-:B------:R-:W-:Y:S02]  /*4b20*/  SHF.L.W.U32.HI R17, R27.reuse, 0xf, R27.reuse ;  /* 0x0000000f1b117819 */ /* 0x140fe40000010e1b */
[--C-:B------:R-:W-:Y:S02]  /*4b30*/  SHF.L.W.U32.HI R40, R27, 0xd, R27.reuse ;  /* 0x0000000d1b287819 */ /* 0x100fe40000010e1b */
[----:B------:R-:W-:-:S02]  /*4b40*/  SHF.R.U32.HI R39, RZ, 0xa, R27 ;  /* 0x0000000aff277819 */ /* 0x000fc4000001161b */
[----:B------:R-:W-:Y:S01]  /*4b50*/  IADD3 R14, PT, PT, R28, UR7, R47 ;  /* 0x000000071c0e7c10 */ /* 0x000fe2000fffe02f */
[----:B------:R-:W0:Y:S01]  /*4b60*/  LDCU.128 UR4, c[0x3][0x100] ;  /* 0x00c02000ff0477ac */ /* 0x000e220008000c00 */
        /* <DEDUP_REMOVED lines=14> */
[----:B------:R-:W-:Y:S02]  /*4c50*/  LOP3.LUT R45, R46, R44, R45, 0x96, !PT ;  /* 0x0000002c2e2d7212 */ /* 0x000fe400078e962d */
[----:B------:R-:W-:Y:S02]  /*4c60*/  LOP3.LUT R42, R31, R17, R12, 0xb8, !PT ;  /* 0x000000111f2a7212 */ /* 0x000fe400078eb80c */
[----:B------:R-:W-:Y:S01]  /*4c70*/  LOP3.LUT R39, R41, R32, R38, 0xe8, !PT ;  /* 0x0000002029277212 */ /* 0x000fe200078ee826 */
[----:B------:R-:W-:Y:S01]  /*4c80*/  IMAD.IADD R32, R29, 0x1, R10 ;  /* 0x000000011d207824 */ /* 0x000fe200078e020a */
[----:B------:R-:W-:-:S02]  /*4c90*/  IADD3 R45, PT, PT, R45, R42, R16 ;  /* 0x0000002a2d2d7210 */ /* 0x000fc40007ffe010 */
[----:B------:R-:W-:Y:S02]  /*4ca0*/  IADD3 R35, PT, PT, R35, R40, R39 ;  /* 0x0000002823237210 */ /* 0x000fe40007ffe027 */
[C-C-:B------:R-:W-:Y:S02]  /*4cb0*/  SHF.L.W.U32.HI R10, R28.reuse, 0xf, R28.reuse ;  /* 0x0000000f1c0a7819 */ /* 0x140fe40000010e1c */
[--C-:B------:R-:W-:Y:S02]  /*4cc0*/  SHF.L.W.U32.HI R39, R28, 0xd, R28.reuse ;  /* 0x0000000d1c277819 */ /* 0x100fe40000010e1c */
[----:B------:R-:W-:Y:S02]  /*4cd0*/  SHF.R.U32.HI R40, RZ, 0xa, R28 ;  /* 0x0000000aff287819 */ /* 0x000fe4000001161c */
[----:B0-----:R-:W-:Y:S02]  /*4ce0*/  IADD3 R16, PT, PT, R32, UR4, R45 ;  /* 0x0000000420107c10 */ /* 0x001fe4000fffe02d */
[----:B------:R-:W-:-:S02]  /*4cf0*/  LOP3.LUT R10, R40, R10, R39, 0x96, !PT ;  /* 0x0000000a280a7212 */ /* 0x000fc400078e9627 */
[--C-:B------:R-:W-:Y:S01]  /*4d00*/  SHF.L.W.U32.HI R29, R13, 0x19, R13.reuse ;  /* 0x000000190d1d7819 */ /* 0x100fe20000010e0d */
[----:B------:R-:W-:Y:S01]  /*4d10*/  IMAD.IADD R39, R35, 0x1, R16 ;  /* 0x0000000123277824 */ /* 0x000fe200078e0210 */
[--C-:B------:R-:W-:Y:S02]  /*4d20*/  SHF.L.W.U32.HI R42, R13, 0xe, R13.reuse ;  /* 0x0000000e0d2a7819 */ /* 0x100fe40000010e0d */
[----:B------:R-:W-:Y:S02]  /*4d30*/  SHF.R.U32.HI R43, RZ, 0x3, R13 ;  /* 0x00000003ff2b7819 */ /* 0x000fe4000001160d */
[C-C-:B------:R-:W-:Y:S02]  /*4d40*/  SHF.L.W.U32.HI R44, R39.reuse, 0x1a, R39.reuse ;  /* 0x0000001a272c7819 */ /* 0x140fe40000010e27 */
[C-C-:B------:R-:W-:Y:S02]  /*4d50*/  SHF.L.W.U32.HI R45, R39.reuse, 0x15, R39.reuse ;  /* 0x00000015272d7819 */ /* 0x140fe40000010e27 */
[----:B------:R-:W-:-:S02]  /*4d60*/  SHF.L.W.U32.HI R46, R39, 0x7, R39 ;  /* 0x00000007272e7819 */ /* 0x000fc40000010e27 */
[----:B------:R-:W-:Y:S02]  /*4d70*/  LOP3.LUT R29, R43, R29, R42, 0x96, !PT ;  /* 0x0000001d2b1d7212 */ /* 0x000fe400078e962a */
[C-C-:B------:R-:W-:Y:S02]  /*4d80*/  SHF.L.W.U32.HI R40, R35.reuse, 0x1e, R35.reuse ;  /* 0x0000001e23287819 */ /* 0x140fe40000010e23 */
[C-C-:B------:R-:W-:Y:S02]  /*4d90*/  SHF.L.W.U32.HI R43, R35.reuse, 0x13, R35.reuse ;  /* 0x00000013232b7819 */ /* 0x140fe40000010e23 */
[----:B------:R-:W-:Y:S02]  /*4da0*/  SHF.L.W.U32.HI R42, R35, 0xa, R35 ;  /* 0x0000000a232a7819 */ /* 0x000fe40000010e23 */
[----:B------:R-:W-:Y:S02]  /*4db0*/  IADD3 R10, PT, PT, R22, R10, R21 ;  /* 0x0000000a160a7210 */ /* 0x000fe40007ffe015 */
[----:B------:R-:W-:-:S02]  /*4dc0*/  LOP3.LUT R44, R46, R44, R45, 0x96, !PT ;  /* 0x0000002c2e2c7212 */ /* 0x000fc400078e962d */
[----:B------:R-:W-:Y:S01]  /*4dd0*/  LOP3.LUT R22, R12, R39, R17, 0xb8, !PT ;  /* 0x000000270c167212 */ /* 0x000fe200078eb811 */
[----:B------:R-:W-:Y:S01]  /*4de0*/  IMAD.IADD R29, R29, 0x1, R10 ;  /* 0x000000011d1d7824 */ /* 0x000fe200078e020a */
[----:B------:R-:W-:Y:S02]  /*4df0*/  LOP3.LUT R40, R42, R40, R43, 0x96, !PT ;  /* 0x000000282a287212 */ /* 0x000fe400078e962b */
[----:B------:R-:W-:Y:S02]  /*4e00*/  LOP3.LUT R41, R38, R41, R35, 0xe8, !PT ;  /* 0x0000002926297212 */ /* 0x000fe400078ee823 */
[----:B------:R-:W-:Y:S02]  /*4e10*/  IADD3 R22, PT, PT, R44, R22, R31 ;  /* 0x000000162c167210 */ /* 0x000fe40007ffe01f */
[----:B------:R-:W-:Y:S02]  /*4e20*/  IADD3 R37, PT, PT, R37, R40, R41 ;  /* 0x0000002825257210 */ /* 0x000fe40007ffe029 */
[----:B------:R-:W-:-:S02]  /*4e30*/  SHF.L.W.U32.HI R10, R32, 0xf, R32 ;  /* 0x0000000f200a7819 */ /* 0x000fc40000010e20 */
[--C-:B------:R-:W-:Y:S02]  /*4e40*/  SHF.L.W.U32.HI R31, R32, 0xd, R32.reuse ;  /* 0x0000000d201f7819 */ /* 0x100fe40000010e20 */
[----:B------:R-:W-:Y:S02]  /*4e50*/  SHF.R.U32.HI R40, RZ, 0xa, R32 ;  /* 0x0000000aff287819 */ /* 0x000fe40000011620 */
[----:B------:R-:W-:Y:S02]  /*4e60*/  IADD3 R22, PT, PT, R29, UR5, R22 ;  /* 0x000000051d167c10 */ /* 0x000fe4000fffe016 */
[C-C-:B------:R-:W-:Y:S02]  /*4e70*/  SHF.L.W.U32.HI R41, R37.reuse, 0x1e, R37.reuse ;  /* 0x0000001e25297819 */ /* 0x140fe40000010e25 */
[C-C-:B------:R-:W-:Y:S02]  /*4e80*/  SHF.L.W.U32.HI R42, R37.reuse, 0x13, R37.reuse ;  /* 0x00000013252a7819 */ /* 0x140fe40000010e25 */
[----:B------:R-:W-:-:S02]  /*4e90*/  SHF.L.W.U32.HI R43, R37, 0xa, R37 ;  /* 0x0000000a252b7819 */ /* 0x000fc40000010e25 */
[----:B------:R-:W-:Y:S01]  /*4ea0*/  LOP3.LUT R31, R40, R10, R31, 0x96, !PT ;  /* 0x0000000a281f7212 */ /* 0x000fe200078e961f */
[----:B------:R-:W-:Y:S01]  /*4eb0*/  IMAD.IADD R10, R37, 0x1, R22 ;  /* 0x00000001250a7824 */ /* 0x000fe200078e0216 */
[----:B------:R-:W-:Y:S02]  /*4ec0*/  LOP3.LUT R43, R43, R41, R42, 0x96, !PT ;  /* 0x000000292b2b7212 */ /* 0x000fe400078e962a */
[----:B------:R-:W-:Y:S02]  /*4ed0*/  LOP3.LUT R38, R35, R38, R37, 0xe8, !PT ;  /* 0x0000002623267212 */ /* 0x000fe400078ee825 */
[C-C-:B------:R-:W-:Y:S02]  /*4ee0*/  SHF.L.W.U32.HI R40, R34.reuse, 0x19, R34.reuse ;  /* 0x0000001922287819 */ /* 0x140fe40000010e22 */
[--C-:B------:R-:W-:Y:S02]  /*4ef0*/  SHF.L.W.U32.HI R41, R34, 0xe, R34.reuse ;  /* 0x0000000e22297819 */ /* 0x100fe40000010e22 */
[----:B------:R-:W-:-:S02]  /*4f00*/  SHF.R.U32.HI R42, RZ, 0x3, R34 ;  /* 0x00000003ff2a7819 */ /* 0x000fc40000011622 */
[C-C-:B------:R-:W-:Y:S02]  /*4f10*/  SHF.L.W.U32.HI R44, R10.reuse, 0x1a, R10.reuse ;  /* 0x0000001a0a2c7819 */ /* 0x140fe40000010e0a */
[C-C-:B------:R-:W-:Y:S02]  /*4f20*/  SHF.L.W.U32.HI R45, R10.reuse, 0x15, R10.reuse ;  /* 0x000000150a2d7819 */ /* 0x140fe40000010e0a */
[----:B------:R-:W-:Y:S02]  /*4f30*/  SHF.L.W.U32.HI R46, R10, 0x7, R10 ;  /* 0x000000070a2e7819 */ /* 0x000fe40000010e0a */
[----:B------:R-:W-:Y:S02]  /*4f40*/  IADD3 R38, PT, PT, R36, R43, R38 ;  /* 0x0000002b24267210 */ /* 0x000fe40007ffe026 */
[----:B------:R-:W-:Y:S02]  /*4f50*/  LOP3.LUT R40, R42, R40, R41, 0x96, !PT ;  /* 0x000000282a287212 */ /* 0x000fe400078e9629 */
[----:B------:R-:W-:-:S02]  /*4f60*/  IADD3 R31, PT, PT, R13, R31, R24 ;  /* 0x0000001f0d1f7210 */ /* 0x000fc40007ffe018 */
[----:B------:R-:W-:Y:S02]  /*4f70*/  LOP3.LUT R45, R46, R44, R45, 0x96, !PT ;  /* 0x0000002c2e2d7212 */ /* 0x000fe400078e962d */
[--C-:B------:R-:W-:Y:S01]  /*4f80*/  SHF.L.W.U32.HI R13, R38, 0x1e, R38.reuse ;  /* 0x0000001e260d7819 */ /* 0x100fe20000010e26 */
[----:B------:R-:W-:Y:S01]  /*4f90*/  IMAD.IADD R31, R40, 0x1, R31 ;  /* 0x00000001281f7824 */ /* 0x000fe200078e021f */
[C-C-:B------:R-:W-:Y:S02]  /*4fa0*/  SHF.L.W.U32.HI R36, R38.reuse, 0x13, R38.reuse ;  /* 0x0000001326247819 */ /* 0x140fe40000010e26 */
[----:B------:R-:W-:Y:S02]  /*4fb0*/  SHF.L.W.U32.HI R41, R38, 0xa, R38 ;  /* 0x0000000a26297819 */ /* 0x000fe40000010e26 */
[----:B------:R-:W-:Y:S02]  /*4fc0*/  LOP3.LUT R42, R17, R10, R39, 0xb8, !PT ;  /* 0x0000000a112a7212 */ /* 0x000fe400078eb827 */
[----:B------:R-:W-:-:S02]  /*4fd0*/  LOP3.LUT R41, R41, R13, R36, 0x96, !PT ;  /* 0x0000000d29297212 */ /* 0x000fc400078e9624 */
[----:B------:R-:W-:Y:S02]  /*4fe0*/  IADD3 R44, PT, PT, R45, R42, R12 ;  /* 0x0000002a2d2c7210 */ /* 0x000fe40007ffe00c */
[C-C-:B------:R-:W-:Y:S02]  /*4ff0*/  SHF.L.W.U32.HI R12, R29.reuse, 0xf, R29.reuse ;  /* 0x0000000f1d0c7819 */ /* 0x140fe40000010e1d */
[--C-:B------:R-:W-:Y:S02]  /*5000*/  SHF.L.W.U32.HI R13, R29, 0xd, R29.reuse ;  /* 0x0000000d1d0d7819 */ /* 0x100fe40000010e1d */
[----:B------:R-:W-:Y:S02]  /*5010*/  SHF.R.U32.HI R36, RZ, 0xa, R29 ;  /* 0x0000000aff247819 */ /* 0x000fe4000001161d */
[----:B------:R-:W-:Y:S02]  /*5020*/  LOP3.LUT R42, R37, R35, R38, 0xe8, !PT ;  /* 0x00000023252a7212 */ /* 0x000fe400078ee826 */
[----:B------:R-:W-:-:S02]  /*5030*/  LOP3.LUT R12, R36, R12, R13, 0x96, !PT ;  /* 0x0000000c240c7212 */ /* 0x000fc400078e960d */
[C-C-:B------:R-:W-:Y:S02]  /*5040*/  SHF.L.W.U32.HI R40, R23.reuse, 0x19, R23.reuse ;  /* 0x0000001917287819 */ /* 0x140fe40000010e17 */
[--C-:B------:R-:W-:Y:S02]  /*5050*/  SHF.L.W.U32.HI R43, R23, 0xe, R23.reuse ;  /* 0x0000000e172b7819 */ /* 0x100fe40000010e17 */
[----:B------:R-:W-:Y:S02]  /*5060*/  SHF.R.U32.HI R35, RZ, 0x3, R23 ;  /* 0x00000003ff237819 */ /* 0x000fe40000011617 */
[----:B------:R-:W-:Y:S02]  /*5070*/  IADD3 R13, PT, PT, R31, UR6, R44 ;  /* 0x000000061f0d7c10 */ /* 0x000fe4000fffe02c */
[----:B------:R-:W-:Y:S02]  /*5080*/  LOP3.LUT R35, R35, R40, R43, 0x96, !PT ;  /* 0x0000002823237212 */ /* 0x000fe400078e962b */
[----:B------:R-:W-:Y:S01]  /*5090*/  IADD3 R34, PT, PT, R34, R12, R25 ;  /* 0x0000000c22227210 */ /* 0x000fe20007ffe019 */
[----:B------:R-:W-:Y:S01]  /*50a0*/  IMAD.IADD R43, R38, 0x1, R13 ;  /* 0x00000001262b7824 */ /* 0x000fe200078e020d */
[----:B------:R-:W-:-:S03]  /*50b0*/  IADD3 R41, PT, PT, R14, R41, R42 ;  /* 0x000000290e297210 */ /* 0x000fc60007ffe02a */
[----:B------:R-:W-:Y:S01]  /*50c0*/  IMAD.IADD R34, R35, 0x1, R34 ;  /* 0x0000000123227824 */ /* 0x000fe200078e0222 */
[C-C-:B------:R-:W-:Y:S02]  /*50d0*/  SHF.L.W.U32.HI R36, R43.reuse, 0x1a, R43.reuse ;  /* 0x0000001a2b247819 */ /* 0x140fe40000010e2b */
[C-C-:B------:R-:W-:Y:S02]  /*50e0*/  SHF.L.W.U32.HI R47, R43.reuse, 0x15, R43.reuse ;  /* 0x000000152b2f7819 */ /* 0x140fe40000010e2b */
[----:B------:R-:W-:Y:S02]  /*50f0*/  SHF.L.W.U32.HI R40, R43, 0x7, R43 ;  /* 0x000000072b287819 */ /* 0x000fe40000010e2b */
[----:B------:R-:W-:Y:S02]  /*5100*/  LOP3.LUT R44, R39, R43, R10, 0xb8, !PT ;  /* 0x0000002b272c7212 */ /* 0x000fe400078eb80a */
[----:B------:R-:W-:Y:S02]  /*5110*/  LOP3.LUT R42, R40, R36, R47, 0x96, !PT ;  /* 0x00000024282a7212 */ /* 0x000fe400078e962f */
[----:B------:R-:W-:-:S02]  /*5120*/  SHF.L.W.U32.HI R12, R41, 0x1e, R41 ;  /* 0x0000001e290c7819 */ /* 0x000fc40000010e29 */
[----:B------:R-:W-:Y:S02]  /*5130*/  IADD3 R17, PT, PT, R42, R44, R17 ;  /* 0x0000002c2a117210 */ /* 0x000fe40007ffe011 */
[C-C-:B------:R-:W-:Y:S02]  /*5140*/  SHF.L.W.U32.HI R45, R41.reuse, 0x13, R41.reuse ;  /* 0x00000013292d7819 */ /* 0x140fe40000010e29 */
[----:B------:R-:W-:Y:S02]  /*5150*/  SHF.L.W.U32.HI R14, R41, 0xa, R41 ;  /* 0x0000000a290e7819 */ /* 0x000fe40000010e29 */
[C-C-:B------:R-:W-:Y:S02]  /*5160*/  SHF.L.W.U32.HI R36, R33.reuse, 0x19, R33.reuse ;  /* 0x0000001921247819 */ /* 0x140fe40000010e21 */
[--C-:B------:R-:W-:Y:S02]  /*5170*/  SHF.L.W.U32.HI R47, R33, 0xe, R33.reuse ;  /* 0x0000000e212f7819 */ /* 0x100fe40000010e21 */
[----:B------:R-:W-:-:S02]  /*5180*/  SHF.R.U32.HI R40, RZ, 0x3, R33 ;  /* 0x00000003ff287819 */ /* 0x000fc40000011621 */
[----:B------:R-:W-:Y:S01]  /*5190*/  IADD3 R42, PT, PT, R34, UR7, R17 ;  /* 0x00000007222a7c10 */ /* 0x000fe2000fffe011 */
[----:B------:R-:W0:Y:S01]  /*51a0*/  LDCU.128 UR4, c[0x3][0x110] ;  /* 0x00c02200ff0477ac */ /* 0x000e220008000c00 */
[----:B------:R-:W-:Y:S02]  /*51b0*/  LOP3.LUT R35, R14, R12, R45, 0x96, !PT ;  /* 0x0000000c0e237212 */ /* 0x000fe400078e962d */
[C-C-:B------:R-:W-:Y:S02]  /*51c0*/  SHF.L.W.U32.HI R12, R31.reuse, 0xf, R31.reuse ;  /* 0x0000000f1f0c7819 */ /* 0x140fe40000010e1f */
[--C-:B------:R-:W-:Y:S02]  /*51d0*/  SHF.L.W.U32.HI R45, R31, 0xd, R31.reuse ;  /* 0x0000000d1f2d7819 */ /* 0x100fe40000010e1f */
[----:B------:R-:W-:Y:S02]  /*51e0*/  SHF.R.U32.HI R14, RZ, 0xa, R31 ;  /* 0x0000000aff0e7819 */ /* 0x000fe4000001161f */
[----:B------:R-:W-:Y:S01]  /*51f0*/  LOP3.LUT R40, R40, R36, R47, 0x96, !PT ;  /* 0x0000002428287212 */ /* 0x000fe200078e962f */
[----:B------:R-:W-:Y:S01]  /*5200*/  IMAD.IADD R36, R41, 0x1, R42 ;  /* 0x0000000129247824 */ /* 0x000fe200078e022a */
[----:B------:R-:W-:-:S02]  /*5210*/  LOP3.LUT R37, R38, R37, R41, 0xe8, !PT ;  /* 0x0000002526257212 */ /* 0x000fc400078ee829 */
[----:B------:R-:W-:Y:S02]  /*5220*/  LOP3.LUT R12, R14, R12, R45, 0x96, !PT ;  /* 0x0000000c0e0c7212 */ /* 0x000fe400078e962d */
[----:B------:R-:W-:Y:S02]  /*5230*/  IADD3 R16, PT, PT, R16, R35, R37 ;  /* 0x0000002310107210 */ /* 0x000fe40007ffe025 */
[C-C-:B------:R-:W-:Y:S02]  /*5240*/  SHF.L.W.U32.HI R37, R36.reuse, 0x1a, R36.reuse ;  /* 0x0000001a24257819 */ /* 0x140fe40000010e24 */
[C-C-:B------:R-:W-:Y:S02]  /*5250*/  SHF.L.W.U32.HI R44, R36.reuse, 0x15, R36.reuse ;  /* 0x00000015242c7819 */ /* 0x140fe40000010e24 */
[----:B------:R-:W-:Y:S02]  /*5260*/  SHF.L.W.U32.HI R45, R36, 0x7, R36 ;  /* 0x00000007242d7819 */ /* 0x000fe40000010e24 */
[----:B------:R-:W-:-:S02]  /*5270*/  IADD3 R35, PT, PT, R23, R12, R26 ;  /* 0x0000000c17237210 */ /* 0x000fc40007ffe01a */
[C-C-:B------:R-:W-:Y:S02]  /*5280*/  SHF.L.W.U32.HI R12, R16.reuse, 0x1e, R16.reuse ;  /* 0x0000001e100c7819 */ /* 0x140fe40000010e10 */
[--C-:B------:R-:W-:Y:S01]  /*5290*/  SHF.L.W.U32.HI R17, R16, 0x13, R16.reuse ;  /* 0x0000001310117819 */ /* 0x100fe20000010e10 */
[----:B------:R-:W-:Y:S01]  /*52a0*/  IMAD.IADD R35, R40, 0x1, R35 ;  /* 0x0000000128237824 */ /* 0x000fe200078e0223 */
[----:B------:R-:W-:Y:S02]  /*52b0*/  SHF.L.W.U32.HI R14, R16, 0xa, R16 ;  /* 0x0000000a100e7819 */ /* 0x000fe40000010e10 */
[----:B------:R-:W-:Y:S02]  /*52c0*/  LOP3.LUT R44, R45, R37, R44, 0x96, !PT ;  /* 0x000000252d2c7212 */ /* 0x000fe400078e962c */
[----:B------:R-:W-:Y:S02]  /*52d0*/  LOP3.LUT R37, R10, R36, R43, 0xb8, !PT ;  /* 0x000000240a257212 */ /* 0x000fe400078eb82b */
[----:B------:R-:W-:-:S02]  /*52e0*/  LOP3.LUT R23, R14, R12, R17, 0x96, !PT ;  /* 0x0000000c0e177212 */ /* 0x000fc400078e9611 */
[C-C-:B------:R-:W-:Y:S02]  /*52f0*/  SHF.L.W.U32.HI R12, R34.reuse, 0xf, R34.reuse ;  /* 0x0000000f220c7819 */ /* 0x140fe40000010e22 */
[--C-:B------:R-:W-:Y:S02]  /*5300*/  SHF.L.W.U32.HI R17, R34, 0xd, R34.reuse ;  /* 0x0000000d22117819 */ /* 0x100fe40000010e22 */
[----:B------:R-:W-:Y:S02]  /*5310*/  SHF.R.U32.HI R14, RZ, 0xa, R34 ;  /* 0x0000000aff0e7819 */ /* 0x000fe40000011622 */
[----:B------:R-:W-:Y:S02]  /*5320*/  IADD3 R44, PT, PT, R44, R37, R39 ;  /* 0x000000252c2c7210 */ /* 0x000fe40007ffe027 */
[----:B------:R-:W-:Y:S02]  /*5330*/  LOP3.LUT R12, R14, R12, R17, 0x96, !PT ;  /* 0x0000000c0e0c7212 */ /* 0x000fe400078e9611 */
[----:B0-----:R-:W-:-:S02]  /*5340*/  IADD3 R17, PT, PT, R35, UR4, R44 ;  /* 0x0000000423117c10 */ /* 0x001fc4000fffe02c */
[----:B------:R-:W-:Y:S02]  /*5350*/  LOP3.LUT R38, R41, R38, R16, 0xe8, !PT ;  /* 0x0000002629267212 */ /* 0x000fe400078ee810 */
[C---:B------:R-:W-:Y:S01]  /*5360*/  SHF.L.W.U32.HI R14, R15.reuse, 0x19, R15 ;  /* 0x000000190f0e7819 */ /* 0x040fe20000010e0f */
[----:B------:R-:W-:Y:S01]  /*5370*/  IMAD.IADD R37, R16, 0x1, R17 ;  /* 0x0000000110257824 */ /* 0x000fe200078e0211 */
[----:B------:R-:W-:Y:S02]  /*5380*/  IADD3 R23, PT, PT, R22, R23, R38 ;  /* 0x0000001716177210 */ /* 0x000fe40007ffe026 */
[--C-:B------:R-:W-:Y:S02]  /*5390*/  SHF.L.W.U32.HI R39, R15, 0xe, R15.reuse ;  /* 0x0000000e0f277819 */ /* 0x100fe40000010e0f */
[----:B------:R-:W-:Y:S02]  /*53a0*/  SHF.R.U32.HI R22, RZ, 0x3, R15 ;  /* 0x00000003ff167819 */ /* 0x000fe4000001160f */
[----:B------:R-:W-:-:S02]  /*53b0*/  SHF.L.W.U32.HI R38, R23, 0x1e, R23 ;  /* 0x0000001e17267819 */ /* 0x000fc40000010e17 */
[C-C-:B------:R-:W-:Y:S02]  /*53c0*/  SHF.L.W.U32.HI R45, R23.reuse, 0x13, R23.reuse ;  /* 0x00000013172d7819 */ /* 0x140fe40000010e17 */
[----:B------:R-:W-:Y:S02]  /*53d0*/  SHF.L.W.U32.HI R40, R23, 0xa, R23 ;  /* 0x0000000a17287819 */ /* 0x000fe40000010e17 */
[C-C-:B------:R-:W-:Y:S02]  /*53e0*/  SHF.L.W.U32.HI R44, R37.reuse, 0x1a, R37.reuse ;  /* 0x0000001a252c7819 */ /* 0x140fe40000010e25 */
[C-C-:B------:R-:W-:Y:S02]  /*53f0*/  SHF.L.W.U32.HI R47, R37.reuse, 0x15, R37.reuse ;  /* 0x00000015252f7819 */ /* 0x140fe40000010e25 */
[----:B------:R-:W-:Y:S02]  /*5400*/  SHF.L.W.U32.HI R46, R37, 0x7, R37 ;  /* 0x00000007252e7819 */ /* 0x000fe40000010e25 */
[----:B------:R-:W-:-:S02]  /*5410*/  LOP3.LUT R14, R22, R14, R39, 0x96, !PT ;  /* 0x0000000e160e7212 */ /* 0x000fc400078e9627 */
        /* <DEDUP_REMOVED lines=9> */
[C-C-:B------:R-:W-:Y:S02]  /*54b0*/  SHF.L.W.U32.HI R33, R39.reuse, 0x13, R39.reuse ;  /* 0x0000001327217819 */ /* 0x140fe40000010e27 */
[----:B------:R-:W-:Y:S02]  /*54c0*/  SHF.L.W.U32.HI R22, R39, 0xa, R39 ;  /* 0x0000000a27167819 */ /* 0x000fe40000010e27 */
[----:B------:R-:W-:Y:S02]  /*54d0*/  IADD3 R40, PT, PT, R38, UR5, R47 ;  /* 0x0000000526287c10 */ /* 0x000fe4000fffe02f */
[----:B------:R-:W-:-:S02]  /*54e0*/  SHF.L.W.U32.HI R10, R35, 0xf, R35 ;  /* 0x0000000f230a7819 */ /* 0x000fc40000010e23 */
[--C-:B------:R-:W-:Y:S02]  /*54f0*/  SHF.L.W.U32.HI R13, R35, 0xd, R35.reuse ;  /* 0x0000000d230d7819 */ /* 0x100fe40000010e23 */
[----:B------:R-:W-:Y:S02]  /*5500*/  SHF.R.U32.HI R12, RZ, 0xa, R35 ;  /* 0x0000000aff0c7819 */ /* 0x000fe40000011623 */
[----:B------:R-:W-:Y:S01]  /*5510*/  LOP3.LUT R41, R22, R14, R33, 0x96, !PT ;  /* 0x0000000e16297212 */ /* 0x000fe200078e9621 */
[C---:B------:R-:W-:Y:S01]  /*5520*/  IMAD.IADD R33, R23.reuse, 0x1, R40 ;  /* 0x0000000117217824 */ /* 0x040fe200078e0228 */
[----:B------:R-:W-:Y:S02]  /*5530*/  LOP3.LUT R10, R12, R10, R13, 0x96, !PT ;  /* 0x0000000a0c0a7212 */ /* 0x000fe400078e960d */
[----:B------:R-:W-:Y:S02]  /*5540*/  LOP3.LUT R16, R23, R16, R39, 0xe8, !PT ;  /* 0x0000001017107212 */ /* 0x000fe400078ee827 */
[----:B------:R-:W-:-:S02]  /*5550*/  SHF.L.W.U32.HI R12, R19, 0x19, R19 ;  /* 0x00000019130c7819 */ /* 0x000fc40000010e13 */
[--C-:B------:R-:W-:Y:S02]  /*5560*/  SHF.L.W.U32.HI R13, R19, 0xe, R19.reuse ;  /* 0x0000000e130d7819 */ /* 0x100fe40000010e13 */
[----:B------:R-:W-:Y:S02]  /*5570*/  SHF.R.U32.HI R14, RZ, 0x3, R19 ;  /* 0x00000003ff0e7819 */ /* 0x000fe40000011613 */
[C-C-:B------:R-:W-:Y:S02]  /*5580*/  SHF.L.W.U32.HI R22, R33.reuse, 0x1a, R33.reuse ;  /* 0x0000001a21167819 */ /* 0x140fe40000010e21 */
[C-C-:B------:R-:W-:Y:S02]  /*5590*/  SHF.L.W.U32.HI R45, R33.reuse, 0x15, R33.reuse ;  /* 0x00000015212d7819 */ /* 0x140fe40000010e21 */
[----:B------:R-:W-:Y:S02]  /*55a0*/  SHF.L.W.U32.HI R44, R33, 0x7, R33 ;  /* 0x00000007212c7819 */ /* 0x000fe40000010e21 */
[----:B------:R-:W-:-:S02]  /*55b0*/  IADD3 R42, PT, PT, R42, R41, R16 ;  /* 0x000000292a2a7210 */ /* 0x000fc40007ffe010 */
[----:B------:R-:W-:Y:S02]  /*55c0*/  LOP3.LUT R12, R14, R12, R13, 0x96, !PT ;  /* 0x0000000c0e0c7212 */ /* 0x000fe400078e960d */
[----:B------:R-:W-:Y:S02]  /*55d0*/  IADD3 R41, PT, PT, R15, R10, R28 ;  /* 0x0000000a0f297210 */ /* 0x000fe40007ffe01c */
[----:B------:R-:W-:Y:S02]  /*55e0*/  LOP3.LUT R22, R44, R22, R45, 0x96, !PT ;  /* 0x000000162c167212 */ /* 0x000fe400078e962d */
[----:B------:R-:W-:Y:S01]  /*55f0*/  LOP3.LUT R15, R36, R33, R37, 0xb8, !PT ;  /* 0x00000021240f7212 */ /* 0x000fe200078eb825 */
[----:B------:R-:W-:Y:S01]  /*5600*/  IMAD.IADD R41, R12, 0x1, R41 ;  /* 0x000000010c297824 */ /* 0x000fe200078e0229 */
[----:B------:R-:W-:Y:S02]  /*5610*/  SHF.L.W.U32.HI R10, R42, 0x1e, R42 ;  /* 0x0000001e2a0a7819 */ /* 0x000fe40000010e2a */
[----:B------:R-:W-:-:S02]  /*5620*/  IADD3 R22, PT, PT, R22, R15, R43 ;  /* 0x0000000f16167210 */ /* 0x000fc40007ffe02b */
[----:B------:R-:W-:Y:S02]  /*5630*/  LOP3.LUT R43, R39, R23, R42, 0xe8, !PT ;  /* 0x00000017272b7212 */ /* 0x000fe400078ee82a */
[----:B------:R-:W-:Y:S02]  /*5640*/  IADD3 R44, PT, PT, R41, UR6, R22 ;  /* 0x00000006292c7c10 */ /* 0x000fe4000fffe016 */
[----:B------:R-:W2:Y:S01]  /*5650*/  LDL.64 R22, [R1+0x48] ;  /* 0x0000480001167983 */ /* 0x000ea20000100a00 */
[C-C-:B------:R-:W-:Y:S02]  /*5660*/  SHF.L.W.U32.HI R13, R42.reuse, 0x13, R42.reuse ;  /* 0x000000132a0d7819 */ /* 0x140fe40000010e2a */
[----:B------:R-:W-:Y:S02]  /*5670*/  SHF.L.W.U32.HI R14, R42, 0xa, R42 ;  /* 0x0000000a2a0e7819 */ /* 0x000fe40000010e2a */
[----:B------:R-:W-:Y:S02]  /*5680*/  SHF.R.U32.HI R12, RZ, 0xa, R38 ;  /* 0x0000000aff0c7819 */ /* 0x000fe40000011626 */
[----:B------:R-:W-:-:S02]  /*5690*/  LOP3.LUT R14, R14, R10, R13, 0x96, !PT ;  /* 0x0000000a0e0e7212 */ /* 0x000fc400078e960d */
[C-C-:B------:R-:W-:Y:S02]  /*56a0*/  SHF.L.W.U32.HI R10, R38.reuse, 0xf, R38.reuse ;  /* 0x0000000f260a7819 */ /* 0x140fe40000010e26 */
[----:B------:R-:W-:Y:S02]  /*56b0*/  SHF.L.W.U32.HI R13, R38, 0xd, R38 ;  /* 0x0000000d260d7819 */ /* 0x000fe40000010e26 */
[----:B------:R-:W-:Y:S02]  /*56c0*/  IADD3 R43, PT, PT, R17, R14, R43 ;  /* 0x0000000e112b7210 */ /* 0x000fe40007ffe02b */
[----:B------:R-:W-:Y:S01]  /*56d0*/  LOP3.LUT R45, R12, R10, R13, 0x96, !PT ;  /* 0x0000000a0c2d7212 */ /* 0x000fe200078e960d */
[----:B------:R-:W-:Y:S01]  /*56e0*/  IMAD.IADD R10, R39, 0x1, R44 ;  /* 0x00000001270a7824 */ /* 0x000fe200078e022c */
[C-C-:B------:R-:W-:Y:S02]  /*56f0*/  SHF.L.W.U32.HI R12, R18.reuse, 0x19, R18.reuse ;  /* 0x00000019120c7819 */ /* 0x140fe40000010e12 */
        /* <DEDUP_REMOVED lines=8> */
[----:B------:R-:W-:Y:S01]  /*5780*/  LOP3.LUT R19, R37, R10, R33, 0xb8, !PT ;  /* 0x0000000a25137212 */ /* 0x000fe200078eb821 */
[----:B------:R-:W-:Y:S01]  /*5790*/  IMAD.IADD R12, R12, 0x1, R13 ;  /* 0x000000010c0c7824 */ /* 0x000fe200078e020d */
[C-C-:B------:R-:W-:Y:S02]  /*57a0*/  SHF.L.W.U32.HI R14, R43.reuse, 0x1e, R43.reuse ;  /* 0x0000001e2b0e7819 */ /* 0x140fe40000010e2b */
[C-C-:B------:R-:W-:Y:S02]  /*57b0*/  SHF.L.W.U32.HI R17, R43.reuse, 0x13, R43.reuse ;  /* 0x000000132b117819 */ /* 0x140fe40000010e2b */
[----:B------:R-:W-:Y:S02]  /*57c0*/  SHF.L.W.U32.HI R16, R43, 0xa, R43 ;  /* 0x0000000a2b107819 */ /* 0x000fe40000010e2b */
[----:B------:R-:W-:-:S02]  /*57d0*/  IADD3 R19, PT, PT, R15, R19, R36 ;  /* 0x000000130f137210 */ /* 0x000fc40007ffe024 */
[----:B------:R-:W-:Y:S02]  /*57e0*/  LOP3.LUT R17, R16, R14, R17, 0x96, !PT ;  /* 0x0000000e10117212 */ /* 0x000fe400078e9611 */
[----:B------:R-:W-:Y:S02]  /*57f0*/  LOP3.LUT R39, R42, R39, R43, 0xe8, !PT ;  /* 0x000000272a277212 */ /* 0x000fe400078ee82b */
[----:B------:R-:W-:Y:S01]  /*5800*/  IADD3 R19, PT, PT, R12, UR7, R19 ;  /* 0x000000070c137c10 */ /* 0x000fe2000fffe013 */
[----:B------:R-:W0:Y:S01]  /*5810*/  LDCU.128 UR4, c[0x3][0x120] ;  /* 0x00c02400ff0477ac */ /* 0x000e220008000c00 */
[C-C-:B------:R-:W-:Y:S02]  /*5820*/  SHF.L.W.U32.HI R13, R41.reuse, 0xf, R41.reuse ;  /* 0x0000000f290d7819 */ /* 0x140fe40000010e29 */
[--C-:B------:R-:W-:Y:S02]  /*5830*/  SHF.L.W.U32.HI R14, R41, 0xd, R41.reuse ;  /* 0x0000000d290e7819 */ /* 0x100fe40000010e29 */
[----:B------:R-:W-:-:S02]  /*5840*/  SHF.R.U32.HI R15, RZ, 0xa, R41 ;  /* 0x0000000aff0f7819 */ /* 0x000fc40000011629 */
[----:B------:R-:W-:Y:S01]  /*5850*/  IADD3 R40, PT, PT, R40, R17, R39 ;  /* 0x0000001128287210 */ /* 0x000fe20007ffe027 */
[----:B------:R-:W-:Y:S01]  /*5860*/  IMAD.IADD R17, R42, 0x1, R19 ;  /* 0x000000012a117824 */ /* 0x000fe200078e0213 */
[----:B------:R-:W-:Y:S02]  /*5870*/  LOP3.LUT R13, R15, R13, R14, 0x96, !PT ;  /* 0x0000000d0f0d7212 */ /* 0x000fe400078e960e */
[C-C-:B------:R-:W-:Y:S02]  /*5880*/  SHF.L.W.U32.HI R14, R20.reuse, 0x19, R20.reuse ;  /* 0x00000019140e7819 */ /* 0x140fe40000010e14 */
[--C-:B------:R-:W-:Y:S02]  /*5890*/  SHF.L.W.U32.HI R15, R20, 0xe, R20.reuse ;  /* 0x0000000e140f7819 */ /* 0x100fe40000010e14 */
[----:B------:R-:W-:Y:S02]  /*58a0*/  SHF.R.U32.HI R16, RZ, 0x3, R20 ;  /* 0x00000003ff107819 */ /* 0x000fe40000011614 */
[----:B------:R-:W-:-:S02]  /*58b0*/  SHF.L.W.U32.HI R36, R17, 0x1a, R17 ;  /* 0x0000001a11247819 */ /* 0x000fc40000010e11 */
[C-C-:B------:R-:W-:Y:S02]  /*58c0*/  SHF.L.W.U32.HI R39, R17.reuse, 0x15, R17.reuse ;  /* 0x0000001511277819 */ /* 0x140fe40000010e11 */
[----:B------:R-:W-:Y:S02]  /*58d0*/  SHF.L.W.U32.HI R45, R17, 0x7, R17 ;  /* 0x00000007112d7819 */ /* 0x000fe40000010e11 */
[----:B------:R-:W-:Y:S02]  /*58e0*/  LOP3.LUT R14, R16, R14, R15, 0x96, !PT ;  /* 0x0000000e100e7212 */ /* 0x000fe400078e960f */
[----:B------:R-:W-:Y:S02]  /*58f0*/  IADD3 R13, PT, PT, R18, R13, R29 ;  /* 0x0000000d120d7210 */ /* 0x000fe40007ffe01d */
[----:B------:R-:W-:Y:S02]  /*5900*/  LOP3.LUT R36, R45, R36, R39, 0x96, !PT ;  /* 0x000000242d247212 */ /* 0x000fe400078e9627 */
[----:B------:R-:W-:-:S02]  /*5910*/  SHF.L.W.U32.HI R15, R40, 0x1e, R40 ;  /* 0x0000001e280f7819 */ /* 0x000fc40000010e28 */
[C-C-:B------:R-:W-:Y:S02]  /*5920*/  SHF.L.W.U32.HI R16, R40.reuse, 0x13, R40.reuse ;  /* 0x0000001328107819 */ /* 0x140fe40000010e28 */
[----:B------:R-:W-:Y:S02]  /*5930*/  SHF.L.W.U32.HI R18, R40, 0xa, R40 ;  /* 0x0000000a28127819 */ /* 0x000fe40000010e28 */
[----:B------:R-:W-:Y:S01]  /*5940*/  LOP3.LUT R45, R33, R17, R10, 0xb8, !PT ;  /* 0x00000011212d7212 */ /* 0x000fe200078eb80a */
[----:B------:R-:W-:Y:S01]  /*5950*/  IMAD.IADD R13, R14, 0x1, R13 ;  /* 0x000000010e0d7824 */ /* 0x000fe200078e020d */
[----:B------:R-:W-:Y:S02]  /*5960*/  LOP3.LUT R39, R18, R15, R16, 0x96, !PT ;  /* 0x0000000f12277212 */ /* 0x000fe400078e9610 */
[----:B------:R-:W-:Y:S02]  /*5970*/  IADD3 R18, PT, PT, R36, R45, R37 ;  /* 0x0000002d24127210 */ /* 0x000fe40007ffe025 */
[----:B------:R-:W-:-:S02]  /*5980*/  SHF.L.W.U32.HI R14, R12, 0xf, R12 ;  /* 0x0000000f0c0e7819 */ /* 0x000fc40000010e0c */
[--C-:B------:R-:W-:Y:S02]  /*5990*/  SHF.L.W.U32.HI R15, R12, 0xd, R12.reuse ;  /* 0x0000000d0c0f7819 */ /* 0x100fe40000010e0c */
[----:B------:R-:W-:Y:S02]  /*59a0*/  SHF.R.U32.HI R16, RZ, 0xa, R12 ;  /* 0x0000000aff107819 */ /* 0x000fe4000001160c */
[----:B0-----:R-:W-:Y:S02]  /*59b0*/  IADD3 R18, PT, PT, R13, UR4, R18 ;  /* 0x000000040d127c10 */ /* 0x001fe4000fffe012 */
[C---:B------:R-:W-:Y:S02]  /*59c0*/  LOP3.LUT R37, R43.reuse, R42, R40, 0xe8, !PT ;  /* 0x0000002a2b257212 */ /* 0x040fe400078ee828 */
[----:B------:R-:W-:Y:S01]  /*59d0*/  LOP3.LUT R14, R16, R14, R15, 0x96, !PT ;  /* 0x0000000e100e7212 */ /* 0x000fe200078e960f */
[----:B------:R-:W-:Y:S01]  /*59e0*/  IMAD.IADD R16, R43, 0x1, R18 ;  /* 0x000000012b107824 */ /* 0x000fe200078e0212 */
[----:B------:R-:W-:-:S02]  /*59f0*/  IADD3 R37, PT, PT, R44, R39, R37 ;  /* 0x000000272c257210 */ /* 0x000fc40007ffe025 */
[C-C-:B------:R-:W-:Y:S02]  /*5a00*/  SHF.L.W.U32.HI R15, R21.reuse, 0x19, R21.reuse ;  /* 0x00000019150f7819 */ /* 0x140fe40000010e15 */
[--C-:B------:R-:W-:Y:S02]  /*5a10*/  SHF.L.W.U32.HI R36, R21, 0xe, R21.reuse ;  /* 0x0000000e15247819 */ /* 0x100fe40000010e15 */
[----:B------:R-:W-:Y:S02]  /*5a20*/  SHF.R.U32.HI R39, RZ, 0x3, R21 ;  /* 0x00000003ff277819 */ /* 0x000fe40000011615 */
[C-C-:B------:R-:W-:Y:S02]  /*5a30*/  SHF.L.W.U32.HI R42, R16.reuse, 0x1a, R16.reuse ;  /* 0x0000001a102a7819 */ /* 0x140fe40000010e10 */
[C-C-:B------:R-:W-:Y:S02]  /*5a40*/  SHF.L.W.U32.HI R45, R16.reuse, 0x15, R16.reuse ;  /* 0x00000015102d7819 */ /* 0x140fe40000010e10 */
[----:B------:R-:W-:-:S02]  /*5a50*/  SHF.L.W.U32.HI R44, R16, 0x7, R16 ;  /* 0x00000007102c7819 */ /* 0x000fc40000010e10 */
[----:B------:R-:W-:Y:S02]  /*5a60*/  LOP3.LUT R15, R39, R15, R36, 0x96, !PT ;  /* 0x0000000f270f7212 */ /* 0x000fe400078e9624 */
[----:B------:R-:W-:Y:S02]  /*5a70*/  IADD3 R14, PT, PT, R20, R14, R31 ;  /* 0x0000000e140e7210 */ /* 0x000fe40007ffe01f */
[----:B------:R-:W-:Y:S02]  /*5a80*/  LOP3.LUT R42, R44, R42, R45, 0x96, !PT ;  /* 0x0000002a2c2a7212 */ /* 0x000fe400078e962d */
[----:B------:R-:W-:Y:S01]  /*5a90*/  LOP3.LUT R44, R10, R16, R17, 0xb8, !PT ;  /* 0x000000100a2c7212 */ /* 0x000fe200078eb811 */
[----:B------:R-:W-:Y:S01]  /*5aa0*/  IMAD.IADD R15, R15, 0x1, R14 ;  /* 0x000000010f0f7824 */ /* 0x000fe200078e020e */
[C-C-:B------:R-:W-:Y:S02]  /*5ab0*/  SHF.L.W.U32.HI R20, R37.reuse, 0x1e, R37.reuse ;  /* 0x0000001e25147819 */ /* 0x140fe40000010e25 */
[----:B------:R-:W-:-:S02]  /*5ac0*/  SHF.L.W.U32.HI R39, R37, 0x13, R37 ;  /* 0x0000001325277819 */ /* 0x000fc40000010e25 */
[----:B------:R-:W-:Y:S02]  /*5ad0*/  SHF.L.W.U32.HI R36, R37, 0xa, R37 ;  /* 0x0000000a25247819 */ /* 0x000fe40000010e25 */
[----:B------:R-:W-:Y:S02]  /*5ae0*/  IADD3 R42, PT, PT, R42, R44, R33 ;  /* 0x0000002c2a2a7210 */ /* 0x000fe40007ffe021 */
[----:B------:R-:W-:Y:S02]  /*5af0*/  LOP3.LUT R36, R36, R20, R39, 0x96, !PT ;  /* 0x0000001424247212 */ /* 0x000fe400078e9627 */
[C-C-:B------:R-:W-:Y:S02]  /*5b00*/  SHF.L.W.U32.HI R14, R13.reuse, 0xf, R13.reuse ;  /* 0x0000000f0d0e7819 */ /* 0x140fe40000010e0d */
[--C-:B------:R-:W-:Y:S02]  /*5b10*/  SHF.L.W.U32.HI R39, R13, 0xd, R13.reuse ;  /* 0x0000000d0d277819 */ /* 0x100fe40000010e0d */
[----:B------:R-:W-:-:S02]  /*5b20*/  SHF.R.U32.HI R20, RZ, 0xa, R13 ;  /* 0x0000000aff147819 */ /* 0x000fc4000001160d */
[----:B------:R-:W-:Y:S02]  /*5b30*/  LOP3.LUT R43, R40, R43, R37, 0xe8, !PT ;  /* 0x0000002b282b7212 */ /* 0x000fe400078ee825 */
[----:B------:R-:W-:Y:S02]  /*5b40*/  IADD3 R33, PT, PT, R15, UR5, R42 ;  /* 0x000000050f217c10 */ /* 0x000fe4000fffe02a */
[----:B------:R-:W-:Y:S02]  /*5b50*/  LOP3.LUT R14, R20, R14, R39, 0x96, !PT ;  /* 0x0000000e140e7212 */ /* 0x000fe400078e9627 */
[----:B------:R-:W-:Y:S01]  /*5b60*/  IADD3 R20, PT, PT, R19, R36, R43 ;  /* 0x0000002413147210 */ /* 0x000fe20007ffe02b */
        /* <DEDUP_REMOVED lines=10> */
[C-C-:B------:R-:W-:Y:S02]  /*5c10*/  SHF.L.W.U32.HI R34, R20.reuse, 0x1e, R20.reuse ;  /* 0x0000001e14227819 */ /* 0x140fe40000010e14 */
[C-C-:B------:R-:W-:Y:S02]  /*5c20*/  SHF.L.W.U32.HI R39, R20.reuse, 0x13, R20.reuse ;  /* 0x0000001314277819 */ /* 0x140fe40000010e14 */
[----:B------:R-:W-:Y:S02]  /*5c30*/  SHF.L.W.U32.HI R42, R20, 0xa, R20 ;  /* 0x0000000a142a7819 */ /* 0x000fe40000010e14 */
[----:B------:R-:W-:Y:S01]  /*5c40*/  LOP3.LUT R44, R17, R19, R16, 0xb8, !PT ;  /* 0x00000013112c7212 */ /* 0x000fe200078eb810 */
[----:B------:R-:W-:Y:S01]  /*5c50*/  IMAD.IADD R14, R36, 0x1, R21 ;  /* 0x00000001240e7824 */ /* 0x000fe200078e0215 */
[----:B------:R-:W-:-:S02]  /*5c60*/  LOP3.LUT R43, R42, R34, R39, 0x96, !PT ;  /* 0x000000222a2b7212 */ /* 0x000fc400078e9627 */
[----:B------:R-:W-:Y:S02]  /*5c70*/  IADD3 R45, PT, PT, R45, R44, R10 ;  /* 0x0000002c2d2d7210 */ /* 0x000fe40007ffe00a */
[C-C-:B------:R-:W-:Y:S02]  /*5c80*/  SHF.L.W.U32.HI R10, R15.reuse, 0xf, R15.reuse ;  /* 0x0000000f0f0a7819 */ /* 0x140fe40000010e0f */
[--C-:B------:R-:W-:Y:S02]  /*5c90*/  SHF.L.W.U32.HI R21, R15, 0xd, R15.reuse ;  /* 0x0000000d0f157819 */ /* 0x100fe40000010e0f */
[----:B------:R-:W-:-:S04]  /*5ca0*/  SHF.R.U32.HI R34, RZ, 0xa, R15 ;  /* 0x0000000aff227819 */ /* 0x000fc8000001160f */
[----:B------:R-:W-:Y:S02]  /*5cb0*/  LOP3.LUT R10, R34, R10, R21, 0x96, !PT ;  /* 0x0000000a220a7212 */ /* 0x000fe400078e9615 */
[----:B------:R-:W-:Y:S02]  /*5cc0*/  IADD3 R34, PT, PT, R14, UR6, R45 ;  /* 0x000000060e227c10 */ /* 0x000fe4000fffe02d */
[----:B------:R-:W-:Y:S02]  /*5cd0*/  IADD3 R35, PT, PT, R24, R10, R35 ;  /* 0x0000000a18237210 */ /* 0x000fe40007ffe023 */
[C---:B------:R-:W-:Y:S01]  /*5ce0*/  LOP3.LUT R42, R37.reuse, R40, R20, 0xe8, !PT ;  /* 0x00000028252a7212 */ /* 0x040fe200078ee814 */
[----:B------:R-:W-:Y:S01]  /*5cf0*/  IMAD.IADD R10, R37, 0x1, R34 ;  /* 0x00000001250a7824 */ /* 0x000fe200078e0222 */
[C-C-:B------:R-:W-:Y:S02]  /*5d00*/  SHF.L.W.U32.HI R36, R25.reuse, 0x19, R25.reuse ;  /* 0x0000001919247819 */ /* 0x140fe40000010e19 */
[----:B------:R-:W-:-:S02]  /*5d10*/  SHF.L.W.U32.HI R39, R25, 0xe, R25 ;  /* 0x0000000e19277819 */ /* 0x000fc40000010e19 */
[----:B------:R-:W-:Y:S02]  /*5d20*/  SHF.R.U32.HI R40, RZ, 0x3, R25 ;  /* 0x00000003ff287819 */ /* 0x000fe40000011619 */
[----:B------:R-:W-:Y:S02]  /*5d30*/  IADD3 R21, PT, PT, R18, R43, R42 ;  /* 0x0000002b12157210 */ /* 0x000fe40007ffe02a */
[C-C-:B------:R-:W-:Y:S02]  /*5d40*/  SHF.L.W.U32.HI R42, R10.reuse, 0x1a, R10.reuse ;  /* 0x0000001a0a2a7819 */ /* 0x140fe40000010e0a */
[C-C-:B------:R-:W-:Y:S02]  /*5d50*/  SHF.L.W.U32.HI R43, R10.reuse, 0x15, R10.reuse ;  /* 0x000000150a2b7819 */ /* 0x140fe40000010e0a */
[----:B------:R-:W-:Y:S02]  /*5d60*/  SHF.L.W.U32.HI R45, R10, 0x7, R10 ;  /* 0x000000070a2d7819 */ /* 0x000fe40000010e0a */
[----:B------:R-:W-:-:S02]  /*5d70*/  LOP3.LUT R36, R40, R36, R39, 0x96, !PT ;  /* 0x0000002428247212 */ /* 0x000fc400078e9627 */
[C-C-:B------:R-:W-:Y:S02]  /*5d80*/  SHF.L.W.U32.HI R18, R21.reuse, 0x1e, R21.reuse ;  /* 0x0000001e15127819 */ /* 0x140fe40000010e15 */
[C-C-:B------:R-:W-:Y:S02]  /*5d90*/  SHF.L.W.U32.HI R39, R21.reuse, 0x13, R21.reuse ;  /* 0x0000001315277819 */ /* 0x140fe40000010e15 */
[----:B------:R-:W-:Y:S02]  /*5da0*/  SHF.L.W.U32.HI R40, R21, 0xa, R21 ;  /* 0x0000000a15287819 */ /* 0x000fe40000010e15 */
[----:B------:R-:W-:Y:S02]  /*5db0*/  LOP3.LUT R46, R45, R42, R43, 0x96, !PT ;  /* 0x0000002a2d2e7212 */ /* 0x000fe400078e962b */
[----:B------:R-:W-:Y:S01]  /*5dc0*/  LOP3.LUT R43, R16, R10, R19, 0xb8, !PT ;  /* 0x0000000a102b7212 */ /* 0x000fe200078eb813 */
[----:B------:R-:W-:Y:S01]  /*5dd0*/  IMAD.IADD R24, R36, 0x1, R35 ;  /* 0x0000000124187824 */ /* 0x000fe200078e0223 */
[----:B------:R-:W-:-:S02]  /*5de0*/  LOP3.LUT R44, R40, R18, R39, 0x96, !PT ;  /* 0x00000012282c7212 */ /* 0x000fc400078e9627 */
[C-C-:B------:R-:W-:Y:S02]  /*5df0*/  SHF.L.W.U32.HI R18, R14.reuse, 0xf, R14.reuse ;  /* 0x0000000f0e127819 */ /* 0x140fe40000010e0e */
[--C-:B------:R-:W-:Y:S02]  /*5e00*/  SHF.L.W.U32.HI R35, R14, 0xd, R14.reuse ;  /* 0x0000000d0e237819 */ /* 0x100fe40000010e0e */
[----:B------:R-:W-:Y:S02]  /*5e10*/  SHF.R.U32.HI R36, RZ, 0xa, R14 ;  /* 0x0000000aff247819 */ /* 0x000fe4000001160e */
[----:B------:R-:W-:Y:S02]  /*5e20*/  IADD3 R43, PT, PT, R46, R43, R17 ;  /* 0x0000002b2e2b7210 */ /* 0x000fe40007ffe011 */
[----:B------:R-:W-:Y:S02]  /*5e30*/  LOP3.LUT R36, R36, R18, R35, 0x96, !PT ;  /* 0x0000001224247212 */ /* 0x000fe400078e9623 */
[----:B------:R-:W-:Y:S01]  /*5e40*/  IADD3 R35, PT, PT, R24, UR7, R43 ;  /* 0x0000000718237c10 */ /* 0x000fe2000fffe02b */
[----:B------:R-:W0:Y:S01]  /*5e50*/  LDCU.128 UR4, c[0x3][0x130] ;  /* 0x00c02600ff0477ac */ /* 0x000e220008000c00 */
[----:B------:R-:W-:-:S02]  /*5e60*/  LOP3.LUT R37, R20, R37, R21, 0xe8, !PT ;  /* 0x0000002514257212 */ /* 0x000fc400078ee815 */
[--C-:B------:R-:W-:Y:S01]  /*5e70*/  SHF.L.W.U32.HI R39, R26, 0x19, R26.reuse ;  /* 0x000000191a277819 */ /* 0x100fe20000010e1a */
[----:B------:R-:W-:Y:S01]  /*5e80*/  IMAD.IADD R17, R20, 0x1, R35 ;  /* 0x0000000114117824 */ /* 0x000fe200078e0223 */
[--C-:B------:R-:W-:Y:S02]  /*5e90*/  SHF.L.W.U32.HI R40, R26, 0xe, R26.reuse ;  /* 0x0000000e1a287819 */ /* 0x100fe40000010e1a */
[----:B------:R-:W-:Y:S02]  /*5ea0*/  SHF.R.U32.HI R42, RZ, 0x3, R26 ;  /* 0x00000003ff2a7819 */ /* 0x000fe4000001161a */
[----:B------:R-:W-:Y:S02]  /*5eb0*/  IADD3 R18, PT, PT, R33, R44, R37 ;  /* 0x0000002c21127210 */ /* 0x000fe40007ffe025 */
[----:B------:R-:W-:Y:S02]  /*5ec0*/  IADD3 R36, PT, PT, R25, R36, R38 ;  /* 0x0000002419247210 */ /* 0x000fe40007ffe026 */
[----:B------:R-:W-:-:S02]  /*5ed0*/  LOP3.LUT R39, R42, R39, R40, 0x96, !PT ;  /* 0x000000272a277212 */ /* 0x000fc400078e9628 */
[C-C-:B------:R-:W-:Y:S02]  /*5ee0*/  SHF.L.W.U32.HI R25, R18.reuse, 0x1e, R18.reuse ;  /* 0x0000001e12197819 */ /* 0x140fe40000010e12 */
[C-C-:B------:R-:W-:Y:S02]  /*5ef0*/  SHF.L.W.U32.HI R38, R18.reuse, 0x13, R18.reuse ;  /* 0x0000001312267819 */ /* 0x140fe40000010e12 */
[----:B------:R-:W-:Y:S02]  /*5f00*/  SHF.L.W.U32.HI R37, R18, 0xa, R18 ;  /* 0x0000000a12257819 */ /* 0x000fe40000010e12 */
        /* <DEDUP_REMOVED lines=10> */
[----:B------:R-:W-:Y:S02]  /*5fb0*/  IADD3 R38, PT, PT, R43, R38, R16 ;  /* 0x000000262b267210 */ /* 0x000fe40007ffe010 */
[----:B------:R-:W-:Y:S02]  /*5fc0*/  LOP3.LUT R36, R24, R25, R36, 0x96, !PT ;  /* 0x0000001918247212 */ /* 0x000fe400078e9624 */
[----:B0-----:R-:W-:Y:S02]  /*5fd0*/  IADD3 R24, PT, PT, R33, UR4, R38 ;  /* 0x0000000421187c10 */ /* 0x001fe4000fffe026 */
[----:B------:R-:W-:-:S03]  /*5fe0*/  LOP3.LUT R20, R21, R20, R18, 0xe8, !PT ;  /* 0x0000001415147212 */ /* 0x000fc600078ee812 */
[----:B------:R-:W-:Y:S01]  /*5ff0*/  IMAD.IADD R16, R21, 0x1, R24 ;  /* 0x0000000115107824 */ /* 0x000fe200078e0218 */
[----:B------:R-:W-:Y:S02]  /*6000*/  IADD3 R25, PT, PT, R34, R37, R20 ;  /* 0x0000002522197210 */ /* 0x000fe40007ffe014 */
[C-C-:B------:R-:W-:Y:S02]  /*6010*/  SHF.L.W.U32.HI R20, R27.reuse, 0x19, R27.reuse ;  /* 0x000000191b147819 */ /* 0x140fe40000010e1b */
[--C-:B------:R-:W-:Y:S02]  /*6020*/  SHF.L.W.U32.HI R37, R27, 0xe, R27.reuse ;  /* 0x0000000e1b257819 */ /* 0x100fe40000010e1b */
[----:B------:R-:W-:Y:S02]  /*6030*/  SHF.R.U32.HI R34, RZ, 0x3, R27 ;  /* 0x00000003ff227819 */ /* 0x000fe4000001161b */
[C-C-:B------:R-:W-:Y:S02]  /*6040*/  SHF.L.W.U32.HI R42, R16.reuse, 0x1a, R16.reuse ;  /* 0x0000001a102a7819 */ /* 0x140fe40000010e10 */
[----:B------:R-:W-:-:S02]  /*6050*/  SHF.L.W.U32.HI R43, R16, 0x15, R16 ;  /* 0x00000015102b7819 */ /* 0x000fc40000010e10 */
[----:B------:R-:W-:Y:S02]  /*6060*/  SHF.L.W.U32.HI R44, R16, 0x7, R16 ;  /* 0x00000007102c7819 */ /* 0x000fe40000010e10 */
        /* <DEDUP_REMOVED lines=15> */
[----:B------:R-:W-:Y:S01]  /*6160*/  IADD3 R33, PT, PT, R26, UR5, R39 ;  /* 0x000000051a217c10 */ /* 0x000fe2000fffe027 */
[----:B------:R-:W0:Y:S01]  /*6170*/  LDCU.64 UR4, c[0x3][0x140] ;  /* 0x00c02800ff0477ac */ /* 0x000e220008000a00 */
[C-C-:B------:R-:W-:Y:S02]  /*6180*/  SHF.L.W.U32.HI R35, R20.reuse, 0x1e, R20.reuse ;  /* 0x0000001e14237819 */ /* 0x140fe40000010e14 */
[----:B------:R-:W-:-:S02]  /*6190*/  SHF.L.W.U32.HI R36, R20, 0x13, R20 ;  /* 0x0000001314247819 */ /* 0x000fc40000010e14 */
[----:B------:R-:W-:Y:S02]  /*61a0*/  SHF.L.W.U32.HI R37, R20, 0xa, R20 ;  /* 0x0000000a14257819 */ /* 0x000fe40000010e14 */
[----:B------:R-:W-:Y:S01]  /*61b0*/  LOP3.LUT R34, R21, R19, R34, 0x96, !PT ;  /* 0x0000001315227212 */ /* 0x000fe200078e9622 */
[----:B------:R-:W-:Y:S01]  /*61c0*/  IMAD.IADD R19, R18, 0x1, R33 ;  /* 0x0000000112137824 */ /* 0x000fe200078e0221 */
[----:B------:R-:W-:Y:S02]  /*61d0*/  LOP3.LUT R21, R37, R35, R36, 0x96, !PT ;  /* 0x0000002325157212 */ /* 0x000fe400078e9624 */
[----:B------:R-:W-:Y:S02]  /*61e0*/  LOP3.LUT R18, R25, R18, R20, 0xe8, !PT ;  /* 0x0000001219127212 */ /* 0x000fe400078ee814 */
[C-C-:B------:R-:W-:Y:S02]  /*61f0*/  SHF.L.W.U32.HI R35, R28.reuse, 0x19, R28.reuse ;  /* 0x000000191c237819 */ /* 0x140fe40000010e1c */
[----:B------:R-:W-:-:S02]  /*6200*/  SHF.L.W.U32.HI R36, R28, 0xe, R28 ;  /* 0x0000000e1c247819 */ /* 0x000fc40000010e1c */
[----:B------:R-:W-:Y:S02]  /*6210*/  SHF.R.U32.HI R37, RZ, 0x3, R28 ;  /* 0x00000003ff257819 */ /* 0x000fe4000001161c */
[C-C-:B------:R-:W-:Y:S02]  /*6220*/  SHF.L.W.U32.HI R38, R19.reuse, 0x1a, R19.reuse ;  /* 0x0000001a13267819 */ /* 0x140fe40000010e13 */
[C-C-:B------:R-:W-:Y:S02]  /*6230*/  SHF.L.W.U32.HI R39, R19.reuse, 0x15, R19.reuse ;  /* 0x0000001513277819 */ /* 0x140fe40000010e13 */
[----:B------:R-:W-:Y:S02]  /*6240*/  SHF.L.W.U32.HI R40, R19, 0x7, R19 ;  /* 0x0000000713287819 */ /* 0x000fe40000010e13 */
[----:B------:R-:W-:Y:S02]  /*6250*/  IADD3 R21, PT, PT, R24, R21, R18 ;  /* 0x0000001518157210 */ /* 0x000fe40007ffe012 */
[----:B------:R-:W-:-:S02]  /*6260*/  LOP3.LUT R18, R37, R35, R36, 0x96, !PT ;  /* 0x0000002325127212 */ /* 0x000fc400078e9624 */
[----:B------:R-:W-:Y:S02]  /*6270*/  IADD3 R27, PT, PT, R27, R34, R12 ;  /* 0x000000221b1b7210 */ /* 0x000fe40007ffe00c */
[----:B------:R-:W-:Y:S02]  /*6280*/  LOP3.LUT R39, R40, R38, R39, 0x96, !PT ;  /* 0x0000002628277212 */ /* 0x000fe400078e9627 */
[----:B------:R-:W-:Y:S01]  /*6290*/  LOP3.LUT R34, R17, R19, R16, 0xb8, !PT ;  /* 0x0000001311227212 */ /* 0x000fe200078eb810 */
[----:B------:R-:W-:Y:S01]  /*62a0*/  IMAD.IADD R18, R18, 0x1, R27 ;  /* 0x0000000112127824 */ /* 0x000fe200078e021b */
[C-C-:B------:R-:W-:Y:S02]  /*62b0*/  SHF.L.W.U32.HI R12, R21.reuse, 0x1e, R21.reuse ;  /* 0x0000001e150c7819 */ /* 0x140fe40000010e15 */
[C-C-:B------:R-:W-:Y:S02]  /*62c0*/  SHF.L.W.U32.HI R35, R21.reuse, 0x13, R21.reuse ;  /* 0x0000001315237819 */ /* 0x140fe40000010e15 */
[----:B------:R-:W-:-:S02]  /*62d0*/  SHF.L.W.U32.HI R24, R21, 0xa, R21 ;  /* 0x0000000a15187819 */ /* 0x000fc40000010e15 */
[----:B------:R-:W-:Y:S02]  /*62e0*/  IADD3 R39, PT, PT, R39, R34, R10 ;  /* 0x0000002227277210 */ /* 0x000fe40007ffe00a */
[----:B------:R-:W-:Y:S02]  /*62f0*/  LOP3.LUT R36, R24, R12, R35, 0x96, !PT ;  /* 0x0000000c18247212 */ /* 0x000fe400078e9623 */
[C-C-:B------:R-:W-:Y:S02]  /*6300*/  SHF.L.W.U32.HI R10, R26.reuse, 0xf, R26.reuse ;  /* 0x0000000f1a0a7819 */ /* 0x140fe40000010e1a */
[----:B------:R-:W-:Y:S02]  /*6310*/  SHF.L.W.U32.HI R27, R26, 0xd, R26 ;  /* 0x0000000d1a1b7819 */ /* 0x000fe40000010e1a */
[----:B------:R-:W-:Y:S02]  /*6320*/  SHF.L.W.U32.HI R12, R32, 0x19, R32 ;  /* 0x00000019200c7819 */ /* 0x000fe40000010e20 */
[----:B------:R-:W-:-:S02]  /*6330*/  SHF.R.U32.HI R26, RZ, 0xa, R26 ;  /* 0x0000000aff1a7819 */ /* 0x000fc4000001161a */
[--C-:B------:R-:W-:Y:S02]  /*6340*/  SHF.L.W.U32.HI R35, R32, 0xe, R32.reuse ;  /* 0x0000000e20237819 */ /* 0x100fe40000010e20 */
[----:B------:R-:W-:Y:S02]  /*6350*/  SHF.R.U32.HI R34, RZ, 0x3, R32 ;  /* 0x00000003ff227819 */ /* 0x000fe40000011620 */
[----:B------:R-:W-:Y:S02]  /*6360*/  IADD3 R24, PT, PT, R18, UR6, R39 ;  /* 0x0000000612187c10 */ /* 0x000fe4000fffe027 */
[----:B------:R-:W-:Y:S02]  /*6370*/  LOP3.LUT R37, R20, R25, R21, 0xe8, !PT ;  /* 0x0000001914257212 */ /* 0x000fe400078ee815 */
[----:B------:R-:W-:Y:S02]  /*6380*/  LOP3.LUT R26, R26, R10, R27, 0x96, !PT ;  /* 0x0000000a1a1a7212 */ /* 0x000fe400078e961b */
[----:B------:R-:W-:Y:S01]  /*6390*/  LOP3.LUT R34, R34, R12, R35, 0x96, !PT ;  /* 0x0000000c22227212 */ /* 0x000fe200078e9623 */
[----:B------:R-:W-:Y:S01]  /*63a0*/  IMAD.IADD R12, R25, 0x1, R24 ;  /* 0x00000001190c7824 */ /* 0x000fe200078e0218 */
[----:B------:R-:W-:-:S02]  /*63b0*/  IADD3 R10, PT, PT, R33, R36, R37 ;  /* 0x00000024210a7210 */ /* 0x000fc40007ffe025 */
[----:B------:R-:W-:Y:S02]  /*63c0*/  IADD3 R13, PT, PT, R28, R26, R13 ;  /* 0x0000001a1c0d7210 */ /* 0x000fe40007ffe00d */
[C-C-:B------:R-:W-:Y:S02]  /*63d0*/  SHF.L.W.U32.HI R28, R12.reuse, 0x1a, R12.reuse ;  /* 0x0000001a0c1c7819 */ /* 0x140fe40000010e0c */
[C-C-:B------:R-:W-:Y:S02]  /*63e0*/  SHF.L.W.U32.HI R33, R12.reuse, 0x15, R12.reuse ;  /* 0x000000150c217819 */ /* 0x140fe40000010e0c */
[----:B------:R-:W-:Y:S02]  /*63f0*/  SHF.L.W.U32.HI R36, R12, 0x7, R12 ;  /* 0x000000070c247819 */ /* 0x000fe40000010e0c */
[C-C-:B------:R-:W-:Y:S02]  /*6400*/  SHF.L.W.U32.HI R25, R10.reuse, 0x1e, R10.reuse ;  /* 0x0000001e0a197819 */ /* 0x140fe40000010e0a */
[----:B------:R-:W-:-:S02]  /*6410*/  SHF.L.W.U32.HI R26, R10, 0x13, R10 ;  /* 0x000000130a1a7819 */ /* 0x000fc40000010e0a */
[----:B------:R-:W-:Y:S01]  /*6420*/  SHF.L.W.U32.HI R27, R10, 0xa, R10 ;  /* 0x0000000a0a1b7819 */ /* 0x000fe20000010e0a */
[----:B------:R-:W-:Y:S01]  /*6430*/  IMAD.IADD R13, R34, 0x1, R13 ;  /* 0x00000001220d7824 */ /* 0x000fe200078e020d */
[----:B------:R-:W-:Y:S02]  /*6440*/  LOP3.LUT R36, R36, R28, R33, 0x96, !PT ;  /* 0x0000001c24247212 */ /* 0x000fe400078e9621 */
[----:B------:R-:W-:Y:S02]  /*6450*/  LOP3.LUT R34, R16, R12, R19, 0xb8, !PT ;  /* 0x0000000c10227212 */ /* 0x000fe400078eb813 */
[----:B------:R-:W-:Y:S02]  /*6460*/  LOP3.LUT R35, R27, R25, R26, 0x96, !PT ;  /* 0x000000191b237212 */ /* 0x000fe400078e961a */
[C-C-:B------:R-:W-:Y:S02]  /*6470*/  SHF.L.W.U32.HI R25, R18.reuse, 0xf, R18.reuse ;  /* 0x0000000f12197819 */ /* 0x140fe40000010e12 */
[----:B------:R-:W-:-:S02]  /*6480*/  SHF.L.W.U32.HI R26, R18, 0xd, R18 ;  /* 0x0000000d121a7819 */ /* 0x000fc40000010e12 */
[----:B------:R-:W-:Y:S02]  /*6490*/  SHF.R.U32.HI R18, RZ, 0xa, R18 ;  /* 0x0000000aff127819 */ /* 0x000fe40000011612 */
[----:B------:R-:W-:Y:S02]  /*64a0*/  IADD3 R34, PT, PT, R36, R34, R17 ;  /* 0x0000002224227210 */ /* 0x000fe40007ffe011 */
[----:B------:R-:W-:Y:S02]  /*64b0*/  LOP3.LUT R18, R18, R25, R26, 0x96, !PT ;  /* 0x0000001912127212 */ /* 0x000fe400078e961a */
[----:B------:R-:W-:Y:S02]  /*64c0*/  IADD3 R25, PT, PT, R13, UR7, R34 ;  /* 0x000000070d197c10 */ /* 0x000fe4000fffe022 */
[----:B------:R-:W-:Y:S02]  /*64d0*/  IADD3 R18, PT, PT, R32, R18, R15 ;  /* 0x0000001220127210 */ /* 0x000fe40007ffe00f */
[C---:B------:R-:W-:Y:S01]  /*64e0*/  SHF.L.W.U32.HI R27, R29.reuse, 0x19, R29 ;  /* 0x000000191d1b7819 */ /* 0x040fe20000010e1d */
[----:B------:R-:W-:Y:S01]  /*64f0*/  IMAD.IADD R15, R20, 0x1, R25 ;  /* 0x00000001140f7824 */ /* 0x000fe200078e0219 */
[----:B------:R-:W-:-:S02]  /*6500*/  SHF.L.W.U32.HI R28, R29, 0xe, R29 ;  /* 0x0000000e1d1c7819 */ /* 0x000fc40000010e1d */
[----:B------:R-:W-:Y:S02]  /*6510*/  SHF.R.U32.HI R33, RZ, 0x3, R29 ;  /* 0x00000003ff217819 */ /* 0x000fe4000001161d */
[----:B------:R-:W-:Y:S02]  /*6520*/  LOP3.LUT R17, R21, R20, R10, 0xe8, !PT ;  /* 0x0000001415117212 */ /* 0x000fe400078ee80a */
[----:B------:R-:W-:Y:S02]  /*6530*/  LOP3.LUT R27, R33, R27, R28, 0x96, !PT ;  /* 0x0000001b211b7212 */ /* 0x000fe400078e961c */
[----:B------:R-:W-:Y:S02]  /*6540*/  IADD3 R24, PT, PT, R24, R35, R17 ;  /* 0x0000002318187210 */ /* 0x000fe40007ffe011 */
[C-C-:B------:R-:W-:Y:S02]  /*6550*/  SHF.L.W.U32.HI R28, R15.reuse, 0x1a, R15.reuse ;  /* 0x0000001a0f1c7819 */ /* 0x140fe40000010e0f */
[----:B------:R-:W-:-:S02]  /*6560*/  SHF.L.W.U32.HI R33, R15, 0x15, R15 ;  /* 0x000000150f217819 */ /* 0x000fc40000010e0f */
[----:B------:R-:W-:Y:S02]  /*6570*/  SHF.L.W.U32.HI R32, R15, 0x7, R15 ;  /* 0x000000070f207819 */ /* 0x000fe40000010e0f */
        /* <DEDUP_REMOVED lines=12> */
[----:B------:R-:W-:-:S02]  /*6640*/  LOP3.LUT R13, R13, R17, R20, 0x96, !PT ;  /* 0x000000110d0d7212 */ /* 0x000fc400078e9614 */
[----:B0-----:R-:W-:Y:S02]  /*6650*/  IADD3 R18, PT, PT, R18, UR4, R33 ;  /* 0x0000000412127c10 */ /* 0x001fe4000fffe021 */
[----:B------:R-:W-:Y:S02]  /*6660*/  IADD3 R17, PT, PT, R25, R26, R27 ;  /* 0x0000001a19117210 */ /* 0x000fe40007ffe01b */
[C-C-:B------:R-:W-:Y:S02]  /*6670*/  SHF.L.W.U32.HI R16, R31.reuse, 0x19, R31.reuse ;  /* 0x000000191f107819 */ /* 0x140fe40000010e1f */
[--C-:B------:R-:W-:Y:S01]  /*6680*/  SHF.L.W.U32.HI R25, R31, 0xe, R31.reuse ;  /* 0x0000000e1f197819 */ /* 0x100fe20000010e1f */
[----:B------:R-:W-:Y:S01]  /*6690*/  IMAD.IADD R28, R21, 0x1, R18 ;  /* 0x00000001151c7824 */ /* 0x000fe200078e0212 */
[----:B------:R-:W-:Y:S02]  /*66a0*/  SHF.R.U32.HI R31, RZ, 0x3, R31 ;  /* 0x00000003ff1f7819 */ /* 0x000fe4000001161f */
[----:B------:R-:W-:-:S02]  /*66b0*/  SHF.L.W.U32.HI R20, R17, 0x1e, R17 ;  /* 0x0000001e11147819 */ /* 0x000fc40000010e11 */
[C-C-:B------:R-:W-:Y:S02]  /*66c0*/  SHF.L.W.U32.HI R27, R17.reuse, 0x13, R17.reuse ;  /* 0x00000013111b7819 */ /* 0x140fe40000010e11 */
[----:B------:R-:W-:Y:S02]  /*66d0*/  SHF.L.W.U32.HI R26, R17, 0xa, R17 ;  /* 0x0000000a111a7819 */ /* 0x000fe40000010e11 */
[----:B------:R-:W-:Y:S02]  /*66e0*/  LOP3.LUT R16, R31, R16, R25, 0x96, !PT ;  /* 0x000000101f107212 */ /* 0x000fe400078e9619 */
[----:B------:R-:W-:Y:S02]  /*66f0*/  IADD3 R13, PT, PT, R29, R13, R14 ;  /* 0x0000000d1d0d7210 */ /* 0x000fe40007ffe00e */
[----:B------:R-:W-:Y:S02]  /*6700*/  LOP3.LUT R27, R26, R20, R27, 0x96, !PT ;  /* 0x000000141a1b7212 */ /* 0x000fe400078e961b */
[----:B------:R-:W-:-:S02]  /*6710*/  LOP3.LUT R14, R24, R10, R17, 0xe8, !PT ;  /* 0x0000000a180e7212 */ /* 0x000fc400078ee811 */
[C-C-:B------:R-:W-:Y:S02]  /*6720*/  SHF.L.W.U32.HI R20, R28.reuse, 0x1a, R28.reuse ;  /* 0x0000001a1c147819 */ /* 0x140fe40000010e1c */
[C-C-:B------:R-:W-:Y:S02]  /*6730*/  SHF.L.W.U32.HI R21, R28.reuse, 0x15, R28.reuse ;  /* 0x000000151c157819 */ /* 0x140fe40000010e1c */
[----:B------:R-:W-:Y:S01]  /*6740*/  SHF.L.W.U32.HI R25, R28, 0x7, R28 ;  /* 0x000000071c197819 */ /* 0x000fe20000010e1c */
[----:B------:R-:W-:Y:S01]  /*6750*/  IMAD.IADD R13, R16, 0x1, R13 ;  /* 0x00000001100d7824 */ /* 0x000fe200078e020d */
[----:B------:R-:W-:Y:S02]  /*6760*/  IADD3 R14, PT, PT, R18, R27, R14 ;  /* 0x0000001b120e7210 */ /* 0x000fe40007ffe00e */
[----:B------:R-:W-:Y:S02]  /*6770*/  LOP3.LUT R20, R25, R20, R21, 0x96, !PT ;  /* 0x0000001419147212 */ /* 0x000fe400078e9615 */
[----:B------:R-:W-:-:S02]  /*6780*/  LOP3.LUT R16, R12, R28, R15, 0xb8, !PT ;  /* 0x0000001c0c107212 */ /* 0x000fc400078eb80f */
[C-C-:B------:R-:W-:Y:S02]  /*6790*/  SHF.L.W.U32.HI R18, R14.reuse, 0x1e, R14.reuse ;  /* 0x0000001e0e127819 */ /* 0x140fe40000010e0e */
[C-C-:B------:R-:W-:Y:S02]  /*67a0*/  SHF.L.W.U32.HI R21, R14.reuse, 0x13, R14.reuse ;  /* 0x000000130e157819 */ /* 0x140fe40000010e0e */
[----:B------:R-:W-:Y:S02]  /*67b0*/  SHF.L.W.U32.HI R25, R14, 0xa, R14 ;  /* 0x0000000a0e197819 */ /* 0x000fe40000010e0e */
[----:B------:R-:W-:Y:S01]  /*67c0*/  IADD3 R16, PT, PT, R20, R16, R19 ;  /* 0x0000001014107210 */ /* 0x000fe20007ffe013 */
[----:B------:R-:W-:Y:S01]  /*67d0*/  IMAD.IADD R7, R7, 0x1, R24 ;  /* 0x0000000107077824 */ /* 0x000fe200078e0218 */
[----:B------:R-:W-:Y:S02]  /*67e0*/  LOP3.LUT R18, R25, R18, R21, 0x96, !PT ;  /* 0x0000001219127212 */ /* 0x000fe400078e9615 */
[----:B------:R-:W-:-:S02]  /*67f0*/  IADD3 R19, PT, PT, R13, UR5, R16 ;  /* 0x000000050d137c10 */ /* 0x000fc4000fffe010 */
[----:B------:R-:W-:Y:S01]  /*6800*/  LOP3.LUT R24, R17, R24, R14, 0xe8, !PT ;  /* 0x0000001811187212 */ /* 0x000fe200078ee80e */
[----:B------:R-:W-:Y:S02]  /*6810*/  IMAD.IADD R13, R9, 0x1, R12 ;  /* 0x00000001090d7824 */ /* 0x000fe400078e020c */
[----:B------:R-:W-:Y:S01]  /*6820*/  IMAD.IADD R12, R8, 0x1, R15 ;  /* 0x00000001080c7824 */ /* 0x000fe200078e020f */
[----:B------:R-:W-:Y:S01]  /*6830*/  IADD3 R15, PT, PT, R19, R18, R24 ;  /* 0x00000012130f7210 */ /* 0x000fe20007ffe018 */
[----:B------:R-:W-:Y:S01]  /*6840*/  IMAD.IADD R5, R5, 0x1, R14 ;  /* 0x0000000105057824 */ /* 0x000fe200078e020e */
[----:B--2---:R-:W-:Y:S01]  /*6850*/  IADD3 R14, P1, PT, R22, 0x200, RZ ;  /* 0x00000200160e7810 */ /* 0x004fe20007f3e0ff */
[----:B------:R-:W-:Y:S01]  /*6860*/  IMAD.IADD R6, R6, 0x1, R17 ;  /* 0x0000000106067824 */ /* 0x000fe200078e0211 */
[----:B------:R-:W-:Y:S01]  /*6870*/  IADD3 R8, PT, PT, R2, R19, R10 ;  /* 0x0000001302087210 */ /* 0x000fe20007ffe00a */
[----:B------:R-:W-:Y:S02]  /*6880*/  IMAD.IADD R4, R4, 0x1, R15 ;  /* 0x0000000104047824 */ /* 0x000fe400078e020f */
[----:B------:R-:W-:-:S02]  /*6890*/  IMAD.IADD R9, R3, 0x1, R28 ;  /* 0x0000000103097824 */ /* 0x000fc400078e021c */
[----:B------:R-:W-:Y:S01]  /*68a0*/  IMAD.X R15, RZ, RZ, R23, P1 ;  /* 0x000000ffff0f7224 */ /* 0x000fe200008e0617 */
[----:B------:R0:W-:Y:S04]  /*68b0*/  STL.64 [R1+0x58], R6 ;  /* 0x0000580601007387 */ /* 0x0001e80000100a00 */
[----:B------:R0:W-:Y:S04]  /*68c0*/  STL.64 [R1+0x68], R12 ;  /* 0x0000680c01007387 */ /* 0x0001e80000100a00 */
[----:B------:R0:W-:Y:S04]  /*68d0*/  STL.64 [R1+0x60], R8 ;  /* 0x0000600801007387 */ /* 0x0001e80000100a00 */
[----:B------:R0:W-:Y:S04]  /*68e0*/  STL.64 [R1+0x50], R4 ;  /* 0x0000500401007387 */ /* 0x0001e80000100a00 */
[----:B------:R0:W-:Y:S04]  /*68f0*/  STL.64 [R1+0x48], R14 ;  /* 0x0000480e01007387 */ /* 0x0001e80000100a00 */
[----:B------:R0:W-:Y:S01]  /*6900*/  STL [R1+0x40], RZ ;  /* 0x000040ff01007387 */ /* 0x0001e20000100800 */
[----:B------:R-:W-:-:S07]  /*6910*/  IMAD.MOV.U32 R2, RZ, RZ, RZ ;  /* 0x000000ffff027224 */ /* 0x000fce00078e00ff */
.L_x_9:
[----:B------:R-:W-:Y:S05]  /*6920*/  BSYNC.RECONVERGENT B1 ;  /* 0x0000000000017941 */ /* 0x000fea0003800200 */
.L_x_8:
[----:B------:R-:W-:Y:S05]  /*6930*/  @P0 BRA `(.L_x_10) ;  /* 0xffffff9c00180947 */ /* 0x000fea000383ffff */
.L_x_7:
[----:B------:R-:W-:Y:S05]  /*6940*/  BSYNC.RECONVERGENT B0 ;  /* 0x0000000000007941 */ /* 0x000fea0003800200 */
.L_x_6:
[----:B------:R-:W-:Y:S01]  /*6950*/  MOV R0, 0x0 ;  /* 0x0000000000007802 */ /* 0x000fe20000000f00 */
[----:B0-----:R-:W-:Y:S02]  /*6960*/  IMAD.MOV.U32 R4, RZ, RZ, 0x40 ;  /* 0x00000040ff047424 */ /* 0x001fe400078e00ff */
[----:B------:R-:W-:Y:S01]  /*6970*/  IMAD.MOV.U32 R5, RZ, RZ, RZ ;  /* 0x000000ffff057224 */ /* 0x000fe200078e00ff */
[----:B------:R0:W1:Y:S06]  /*6980*/  LDC.64 R6, c[0x4][R0] ;  /* 0x0100000000067b82 */ /* 0x00006c0000000a00 */
[----:B------:R-:W-:-:S07]  /*6990*/  LEPC R20, `(.L_x_11) ;  /* 0x000000001014794e */ /* 0x000fce0000000000 */
[----:B01----:R-:W-:Y:S05]  /*69a0*/  CALL.ABS.NOINC R6 ;  /* 0x0000000006007343 */ /* 0x003fea0003c00000 */
.L_x_11:
[----:B------:R-:W-:Y:S01]  /*69b0*/  IMAD.MOV.U32 R8, RZ, RZ, 0xff ;  /* 0x000000ffff087424 */ /* 0x000fe200078e00ff */
[----:B------:R-:W-:Y:S01]  /*69c0*/  ISETP.GT.U32.AND P0, PT, R2, 0x37, PT ;  /* 0x000000370200780c */ /* 0x000fe20003f04070 */
[----:B------:R-:W-:Y:S01]  /*69d0*/  IMAD.MOV.U32 R16, RZ, RZ, R4 ;  /* 0x000000ffff107224 */ /* 0x000fe200078e0004 */
[----:B------:R-:W-:Y:S01]  /*69e0*/  BSSY.RECONVERGENT B0, `(.L_x_12) ;  /* 0x0000728000007945 */ /* 0x000fe20003800200 */
[----:B------:R-:W-:-:S05]  /*69f0*/  IMAD.MOV.U32 R17, RZ, RZ, R5 ;  /* 0x000000ffff117224 */ /* 0x000fca00078e0005 */
[----:B------:R0:W-:Y:S04]  /*6a00*/  ST.E.U8 desc[UR36][R16.64], R8 ;  /* 0x0000000810007985 */ /* 0x0001e8000c101124 */
        /* <DEDUP_REMOVED lines=62> */
[----:B------:R0:W-:Y:S01]  /*6df0*/  ST.E.U8 desc[UR36][R16.64+0x3f], R8 ;  /* 0x00003f0810007985 */ /* 0x0001e2000c101124 */
[----:B------:R-:W-:Y:S05]  /*6e00*/  @P0 BRA `(.L_x_13) ;  /* 0x0000000400340947 */ /* 0x000fea0003800000 */
[----:B------:R-:W-:Y:S01]  /*6e10*/  IMAD.MOV.U32 R0, RZ, RZ, 0x80 ;  /* 0x00000080ff007424 */ /* 0x000fe200078e00ff */
[----:B------:R-:W-:Y:S01]  /*6e20*/  ISETP.NE.AND P0, PT, R2, 0x37, PT ;  /* 0x000000370200780c */ /* 0x000fe20003f05270 */
[----:B------:R-:W-:Y:S01]  /*6e30*/  IMAD.IADD R3, R1, 0x1, R2 ;  /* 0x0000000101037824 */ /* 0x000fe200078e0202 */
[----:B------:R-:W-:Y:S04]  /*6e40*/  BSSY.RECONVERGENT B1, `(.L_x_14) ;  /* 0x0000048000017945 */ /* 0x000fe80003800200 */
[----:B------:R1:W-:Y:S07]  /*6e50*/  STL.U8 [R3], R0 ;  /* 0x0000000003007387 */ /* 0x0003ee0000100000 */
[----:B------:R-:W-:Y:S05]  /*6e60*/  @!P0 BRA `(.L_x_15) ;  /* 0x0000000400148947 */ /* 0x000fea0003800000 */
[C---:B------:R-:W-:Y:S01]  /*6e70*/  ISETP.GT.U32.AND P1, PT, R2.reuse, 0x27, PT ;  /* 0x000000270200780c */ /* 0x040fe20003f24070 */
[----:B------:R-:W-:Y:S01]  /*6e80*/  BSSY.RECONVERGENT B2, `(.L_x_16) ;  /* 0x0000020000027945 */ /* 0x000fe20003800200 */
[----:B------:R-:W-:-:S04]  /*6e90*/  IADD3 R4, PT, PT, -R2, 0x37, RZ ;  /* 0x0000003702047810 */ /* 0x000fc80007ffe1ff */
[----:B------:R-:W-:-:S04]  /*6ea0*/  LOP3.LUT R5, R4, 0xf, RZ, 0xc0, !PT ;  /* 0x0000000f04057812 */ /* 0x000fc800078ec0ff */
[----:B------:R-:W-:-:S03]  /*6eb0*/  ISETP.NE.AND P0, PT, R5, RZ, PT ;  /* 0x000000ff0500720c */ /* 0x000fc60003f05270 */
[----:B------:R-:W-:Y:S10]  /*6ec0*/  @P1 BRA `(.L_x_17) ;  /* 0x00000000006c1947 */ /* 0x000ff40003800000 */
[----:B-1----:R-:W-:Y:S01]  /*6ed0*/  LOP3.LUT R0, R4, 0xffff, RZ, 0xc0, !PT ;  /* 0x0000ffff04007812 */ /* 0x002fe200078ec0ff */
[----:B------:R-:W-:-:S03]  /*6ee0*/  VIADD R3, R3, 0x8 ;  /* 0x0000000803037836 */ /* 0x000fc60000000000 */
[----:B------:R-:W-:-:S05]  /*6ef0*/  SHF.R.U32.HI R0, RZ, 0x4, R0 ;  /* 0x00000004ff007819 */ /* 0x000fca0000011600 */
[----:B------:R-:W-:-:S05]  /*6f00*/  IMAD.SHL.U32 R0, R0, 0x10, RZ ;  /* 0x0000001000007824 */ /* 0x000fca00078e00ff */
[----:B------:R-:W-:-:S05]  /*6f10*/  LOP3.LUT R0, R0, 0x30, RZ, 0xe2, !PT ;  /* 0x0000003000007812 */ /* 0x000fca00078ee2ff */
[----:B------:R-:W-:-:S07]  /*6f20*/  IMAD.MOV R0, RZ, RZ, -R0 ;  /* 0x000000ffff007224 */ /* 0x000fce00078e0a00 */
.L_x_18:
[----:B------:R-:W-:Y:S01]  /*6f30*/  VIADD R0, R0, 0x10 ;  /* 0x0000001000007836 */ /* 0x000fe20000000000 */
[----:B------:R-:W-:Y:S01]  /*6f40*/  STL.U8 [R3+-0x7], RZ ;  /* 0xfffff9ff03007387 */ /* 0x000fe20000100000 */
[----:B------:R-:W-:-:S03]  /*6f50*/  VIADD R2, R2, 0x10 ;  /* 0x0000001002027836 */ /* 0x000fc60000000000 */
[----:B------:R-:W-:Y:S01]  /*6f60*/  ISETP.NE.AND P1, PT, R0, RZ, PT ;  /* 0x000000ff0000720c */ /* 0x000fe20003f25270 */
[----:B------:R-:W-:Y:S04]  /*6f70*/  STL.U8 [R3+-0x6], RZ ;  /* 0xfffffaff03007387 */ /* 0x000fe80000100000 */
[----:B------:R-:W-:Y:S04]  /*6f80*/  STL.U8 [R3+-0x5], RZ ;  /* 0xfffffbff03007387 */ /* 0x000fe80000100000 */
[----:B------:R-:W-:Y:S04]  /*6f90*/  STL.U8 [R3+-0x4], RZ ;  /* 0xfffffcff03007387 */ /* 0x000fe80000100000 */
[----:B------:R-:W-:Y:S04]  /*6fa0*/  STL.U8 [R3+-0x3], RZ ;  /* 0xfffffdff03007387 */ /* 0x000fe80000100000 */
[----:B------:R-:W-:Y:S04]  /*6fb0*/  STL.U8 [R3+-0x2], RZ ;  /* 0xfffffeff03007387 */ /* 0x000fe80000100000 */
[----:B------:R-:W-:Y:S04]  /*6fc0*/  STL.U8 [R3+-0x1], RZ ;  /* 0xffffffff03007387 */ /* 0x000fe80000100000 */
[----:B------:R-:W-:Y:S04]  /*6fd0*/  STL.U8 [R3], RZ ;  /* 0x000000ff03007387 */ /* 0x000fe80000100000 */
[----:B------:R-:W-:Y:S04]  /*6fe0*/  STL.U8 [R3+0x1], RZ ;  /* 0x000001ff03007387 */ /* 0x000fe80000100000 */
[----:B------:R-:W-:Y:S04]  /*6ff0*/  STL.U8 [R3+0x2], RZ ;  /* 0x000002ff03007387 */ /* 0x000fe80000100000 */
[----:B------:R-:W-:Y:S04]  /*7000*/  STL.U8 [R3+0x3], RZ ;  /* 0x000003ff03007387 */ /* 0x000fe80000100000 */
[----:B------:R-:W-:Y:S04]  /*7010*/  STL.U8 [R3+0x4], RZ ;  /* 0x000004ff03007387 */ /* 0x000fe80000100000 */
[----:B------:R-:W-:Y:S04]  /*7020*/  STL.U8 [R3+0x5], RZ ;  /* 0x000005ff03007387 */ /* 0x000fe80000100000 */
[----:B------:R-:W-:Y:S04]  /*7030*/  STL.U8 [R3+0x6], RZ ;  /* 0x000006ff03007387 */ /* 0x000fe80000100000 */
[----:B------:R-:W-:Y:S04]  /*7040*/  STL.U8 [R3+0x7], RZ ;  /* 0x000007ff03007387 */ /* 0x000fe80000100000 */
[----:B------:R1:W-:Y:S02]  /*7050*/  STL.U8 [R3+0x8], RZ ;  /* 0x000008ff03007387 */ /* 0x0003e40000100000 */
[----:B-1----:R-:W-:Y:S01]  /*7060*/  VIADD R3, R3, 0x10 ;  /* 0x0000001003037836 */ /* 0x002fe20000000000 */
[----:B------:R-:W-:Y:S06]  /*7070*/  @P1 BRA `(.L_x_18) ;  /* 0xfffffffc00ac1947 */ /* 0x000fec000383ffff */
.L_x_17:
[----:B------:R-:W-:Y:S05]  /*7080*/  BSYNC.RECONVERGENT B2 ;  /* 0x0000000000027941 */ /* 0x000fea0003800200 */
.L_x_16:
[----:B------:R-:W-:Y:S05]  /*7090*/  @!P0 BRA `(.L_x_15) ;  /* 0x0000000000888947 */ /* 0x000fea0003800000 */
[----:B------:R-:W-:Y:S01]  /*70a0*/  ISETP.GE.U32.AND P0, PT, R5, 0x8, PT ;  /* 0x000000080500780c */ /* 0x000fe20003f06070 */
[----:B------:R-:W-:Y:S01]  /*70b0*/  BSSY.RECONVERGENT B2, `(.L_x_19) ;  /* 0x000000e000027945 */ /* 0x000fe20003800200 */
[----:B-1----:R-:W-:-:S04]  /*70c0*/  LOP3.LUT R3, R4, 0x7, RZ, 0xc0, !PT ;  /* 0x0000000704037812 */ /* 0x002fc800078ec0ff */
[----:B------:R-:W-:-:S07]  /*70d0*/  ISETP.NE.AND P1, PT, R3, RZ, PT ;  /* 0x000000ff0300720c */ /* 0x000fce0003f25270 */
[----:B------:R-:W-:Y:S06]  /*70e0*/  @!P0 BRA `(.L_x_20) ;  /* 0x0000000000288947 */ /* 0x000fec0003800000 */
[----:B------:R-:W-:Y:S02]  /*70f0*/  IMAD.IADD R0, R1, 0x1, R2 ;  /* 0x0000000101007824 */ /* 0x000fe400078e0202 */
[----:B------:R-:W-:-:S03]  /*7100*/  VIADD R2, R2, 0x8 ;  /* 0x0000000802027836 */ /* 0x000fc60000000000 */
[----:B------:R1:W-:Y:S04]  /*7110*/  STL.U8 [R0+0x1], RZ ;  /* 0x000001ff00007387 */ /* 0x0003e80000100000 */
[----:B------:R1:W-:Y:S04]  /*7120*/  STL.U8 [R0+0x2], RZ ;  /* 0x000002ff00007387 */ /* 0x0003e80000100000 */
[----:B------:R1:W-:Y:S04]  /*7130*/  STL.U8 [R0+0x3], RZ ;  /* 0x000003ff00007387 */ /* 0x0003e80000100000 */
[----:B------:R1:W-:Y:S04]  /*7140*/  STL.U8 [R0+0x4], RZ ;  /* 0x000004ff00007387 */ /* 0x0003e80000100000 */
[----:B------:R1:W-:Y:S04]  /*7150*/  STL.U8 [R0+0x5], RZ ;  /* 0x000005ff00007387 */ /* 0x0003e80000100000 */
[----:B------:R1:W-:Y:S04]  /*7160*/  STL.U8 [R0+0x6], RZ ;  /* 0x000006ff00007387 */ /* 0x0003e80000100000 */
[----:B------:R1:W-:Y:S04]  /*7170*/  STL.U8 [R0+0x7], RZ ;  /* 0x000007ff00007387 */ /* 0x0003e80000100000 */
[----:B------:R1:W-:Y:S02]  /*7180*/  STL.U8 [R0+0x8], RZ ;  /* 0x000008ff00007387 */ /* 0x0003e40000100000 */
.L_x_20:
[----:B------:R-:W-:Y:S05]  /*7190*/  BSYNC.RECONVERGENT B2 ;  /* 0x0000000000027941 */ /* 0x000fea0003800200 */
.L_x_19:
[----:B------:R-:W-:Y:S05]  /*71a0*/  @!P1 BRA `(.L_x_15) ;  /* 0x0000000000449947 */ /* 0x000fea0003800000 */
[----:B------:R-:W-:Y:S02]  /*71b0*/  ISETP.GE.U32.AND P0, PT, R3, 0x4, PT ;  /* 0x000000040300780c */ /* 0x000fe40003f06070 */
[----:B-1----:R-:W-:-:S04]  /*71c0*/  LOP3.LUT R0, R4, 0x3, RZ, 0xc0, !PT ;  /* 0x0000000304007812 */ /* 0x002fc800078ec0ff */
[----:B------:R-:W-:-:S07]  /*71d0*/  ISETP.NE.AND P1, PT, R0, RZ, PT ;  /* 0x000000ff0000720c */ /* 0x000fce0003f25270 */
[----:B------:R-:W-:Y:S02]  /*71e0*/  @P0 IMAD.IADD R3, R1, 0x1, R2 ;  /* 0x0000000101030824 */ /* 0x000fe400078e0202 */
[----:B------:R-:W-:-:S03]  /*71f0*/  @P0 VIADD R2, R2, 0x4 ;  /* 0x0000000402020836 */ /* 0x000fc60000000000 */
[----:B------:R2:W-:Y:S04]  /*7200*/  @P0 STL.U8 [R3+0x1], RZ ;  /* 0x000001ff03000387 */ /* 0x0005e80000100000 */
[----:B------:R2:W-:Y:S04]  /*7210*/  @P0 STL.U8 [R3+0x2], RZ ;  /* 0x000002ff03000387 */ /* 0x0005e80000100000 */
[----:B------:R2:W-:Y:S04]  /*7220*/  @P0 STL.U8 [R3+0x3], RZ ;  /* 0x000003ff03000387 */ /* 0x0005e80000100000 */
[----:B------:R2:W-:Y:S01]  /*7230*/  @P0 STL.U8 [R3+0x4], RZ ;  /* 0x000004ff03000387 */ /* 0x0005e20000100000 */
[----:B------:R-:W-:Y:S05]  /*7240*/  @!P1 BRA `(.L_x_15) ;  /* 0x00000000001c9947 */ /* 0x000fea0003800000 */
[----:B------:R-:W-:Y:S01]  /*7250*/  IADD3 R2, PT, PT, R2, 0x1, R1 ;  /* 0x0000000102027810 */ /* 0x000fe20007ffe001 */
[----:B------:R-:W-:-:S07]  /*7260*/  IMAD.MOV R0, RZ, RZ, -R0 ;  /* 0x000000ffff007224 */ /* 0x000fce00078e0a00 */
.L_x_21:
[----:B------:R-:W-:Y:S01]  /*7270*/  VIADD R0, R0, 0x1 ;  /* 0x0000000100007836 */ /* 0x000fe20000000000 */
[----:B------:R1:W-:Y:S04]  /*7280*/  STL.U8 [R2], RZ ;  /* 0x000000ff02007387 */ /* 0x0003e80000100000 */
[----:B------:R-:W-:Y:S01]  /*7290*/  ISETP.NE.AND P0, PT, R0, RZ, PT ;  /* 0x000000ff0000720c */ /* 0x000fe20003f05270 */
[----:B-1----:R-:W-:-:S12]  /*72a0*/  VIADD R2, R2, 0x1 ;  /* 0x0000000102027836 */ /* 0x002fd80000000000 */
[----:B------:R-:W-:Y:S05]  /*72b0*/  @P0 BRA `(.L_x_21) ;  /* 0xfffffffc00ec0947 */ /* 0x000fea000383ffff */
.L_x_15:
[----:B------:R-:W-:Y:S05]  /*72c0*/  BSYNC.RECONVERGENT B1 ;  /* 0x0000000000017941 */ /* 0x000fea0003800200 */
.L_x_14:
[----:B------:R-:W-:Y:S05]  /*72d0*/  BRA `(.L_x_22) ;  /* 0x0000006800607947 */ /* 0x000fea0003800000 */
.L_x_13:
[----:B------:R-:W-:Y:S01]  /*72e0*/  IMAD.MOV.U32 R4, RZ, RZ, 0x80 ;  /* 0x00000080ff047424 */ /* 0x000fe200078e00ff */
[----:B------:R-:W-:Y:S01]  /*72f0*/  BSSY.RECONVERGENT B1, `(.L_x_23) ;  /* 0x0000068000017945 */ /* 0x000fe20003800200 */
[----:B------:R-:W-:Y:S02]  /*7300*/  IMAD.IADD R3, R1, 0x1, R2 ;  /* 0x0000000101037824 */ /* 0x000fe400078e0202 */
[----:B------:R-:W-:-:S03]  /*7310*/  VIADD R0, R2, 0x1 ;  /* 0x0000000102007836 */ /* 0x000fc60000000000 */
[----:B------:R1:W-:Y:S02]  /*7320*/  STL.U8 [R3], R4 ;  /* 0x0000000403007387 */ /* 0x0003e40000100000 */
[----:B------:R-:W-:-:S13]  /*7330*/  ISETP.GT.U32.AND P0, PT, R0, 0x3f, PT ;  /* 0x0000003f0000780c */ /* 0x000fda0003f04070 */
[----:B-1----:R-:W-:Y:S05]  /*7340*/  @P0 BRA `(.L_x_24) ;  /* 0x0000000400880947 */ /* 0x002fea0003800000 */
[C---:B------:R-:W-:Y:S01]  /*7350*/  VIADD R3, R2.reuse, 0xffffffd0 ;  /* 0xffffffd002037836 */ /* 0x040fe20000000000 */
[----:B------:R-:W-:Y:S01]  /*7360*/  IADD3 R12, PT, PT, -R2, 0x3f, RZ ;  /* 0x0000003f020c7810 */ /* 0x000fe20007ffe1ff */
[----:B------:R-:W-:Y:S03]  /*7370*/  BSSY.RECONVERGENT B2, `(.L_x_25) ;  /* 0x000002e000027945 */ /* 0x000fe60003800200 */
[----:B------:R-:W-:Y:S02]  /*7380*/  ISETP.GE.U32.AND P0, PT, R3, 0xf, PT ;  /* 0x0000000f0300780c */ /* 0x000fe40003f06070 */
[----:B------:R-:W-:-:S11]  /*7390*/  LOP3.LUT R13, R12, 0xf, RZ, 0xc0, !PT ;  /* 0x0000000f0c0d7812 */ /* 0x000fd600078ec0ff */
[----:B------:R-:W-:Y:S05]  /*73a0*/  @!P0 BRA `(.L_x_26) ;  /* 0x0000000000a88947 */ /* 0x000fea0003800000 */
[----:B------:R-:W-:Y:S01]  /*73b0*/  LOP3.LUT R3, R12, 0xfffffff0, RZ, 0xc0, !PT ;  /* 0xfffffff00c037812 */ /* 0x000fe200078ec0ff */
[----:B------:R-:W-:Y:S01]  /*73c0*/  BSSY.RECONVERGENT B3, `(.L_x_27) ;  /* 0x0000027000037945 */ /* 0x000fe20003800200 */
[----:B------:R-:W-:-:S03]  /*73d0*/  VIADD R0, R2, 0x8 ;  /* 0x0000000802007836 */ /* 0x000fc60000000000 */
[----:B------:R-:W-:-:S07]  /*73e0*/  IMAD.MOV R3, RZ, RZ, -R3 ;  /* 0x000000ffff037224 */ /* 0x000fce00078e0a03 */
.L_x_28:
[C-C-:B-1----:R-:W-:Y:S01]  /*73f0*/  IADD3 R9, PT, PT, R1.reuse, -0x7, R0.reuse ;  /* 0xfffffff901097810 */ /* 0x142fe20007ffe000 */
[C-C-:B------:R-:W-:Y:S01]  /*7400*/  IMAD.IADD R11, R1.reuse, 0x1, R0.reuse ;  /* 0x00000001010b7824 */ /* 0x140fe200078e0200 */
[--C-:B0-----:R-:W-:Y:S01]  /*7410*/  IADD3 R8, PT, PT, R1, -0x6, R0.reuse ;  /* 0xfffffffa01087810 */ /* 0x101fe20007ffe000 */
[----:B------:R-:W-:Y:S01]  /*7420*/  VIADD R3, R3, 0x10 ;  /* 0x0000001003037836 */ /* 0x000fe20000000000 */
[C-C-:B------:R-:W-:Y:S01]  /*7430*/  IADD3 R7, PT, PT, R1.reuse, -0x5, R0.reuse ;  /* 0xfffffffb01077810 */ /* 0x140fe20007ffe000 */
[----:B------:R0:W-:Y:S01]  /*7440*/  STL.U8 [R9], RZ ;  /* 0x000000ff09007387 */ /* 0x0001e20000100000 */
[C-C-:B------:R-:W-:Y:S02]  /*7450*/  IADD3 R6, PT, PT, R1.reuse, -0x4, R0.reuse ;  /* 0xfffffffc01067810 */ /* 0x140fe40007ffe000 */
[C-C-:B------:R-:W-:Y:S01]  /*7460*/  IADD3 R5, PT, PT, R1.reuse, -0x3, R0.reuse ;  /* 0xfffffffd01057810 */ /* 0x140fe20007ffe000 */
[----:B------:R1:W-:Y:S01]  /*7470*/  STL.U8 [R8], RZ ;  /* 0x000000ff08007387 */ /* 0x0003e20000100000 */
[----:B------:R-:W-:-:S02]  /*7480*/  IADD3 R4, PT, PT, R1, -0x2, R0 ;  /* 0xfffffffe01047810 */ /* 0x000fc40007ffe000 */
[C-C-:B------:R-:W-:Y:S01]  /*7490*/  IADD3 R2, PT, PT, R1.reuse, -0x1, R0.reuse ;  /* 0xffffffff01027810 */ /* 0x140fe20007ffe000 */
[----:B------:R2:W-:Y:S01]  /*74a0*/  STL.U8 [R7], RZ ;  /* 0x000000ff07007387 */ /* 0x0005e20000100000 */
[C-C-:B------:R-:W-:Y:S02]  /*74b0*/  IADD3 R10, PT, PT, R1.reuse, 0x1, R0.reuse ;  /* 0x00000001010a7810 */ /* 0x140fe40007ffe000 */
[C-C-:B0-----:R-:W-:Y:S01]  /*74c0*/  IADD3 R9, PT, PT, R1.reuse, 0x2, R0.reuse ;  /* 0x0000000201097810 */ /* 0x141fe20007ffe000 */
[----:B------:R0:W-:Y:S01]  /*74d0*/  STL.U8 [R6], RZ ;  /* 0x000000ff06007387 */ /* 0x0001e20000100000 */
[--C-:B-1----:R-:W-:Y:S02]  /*74e0*/  IADD3 R8, PT, PT, R1, 0x3, R0.reuse ;  /* 0x0000000301087810 */ /* 0x102fe40007ffe000 */
[----:B------:R-:W-:Y:S01]  /*74f0*/  ISETP.NE.AND P0, PT, R3, RZ, PT ;  /* 0x000000ff0300720c */ /* 0x000fe20003f05270 */
[----:B------:R1:W-:Y:S01]  /*7500*/  STL.U8 [R5], RZ ;  /* 0x000000ff05007387 */ /* 0x0003e20000100000 */
[----:B--2---:R-:W-:-:S03]  /*7510*/  IADD3 R7, PT, PT, R1, 0x4, R0 ;  /* 0x0000000401077810 */ /* 0x004fc60007ffe000 */
[----:B------:R2:W-:Y:S01]  /*7520*/  STL.U8 [R4], RZ ;  /* 0x000000ff04007387 */ /* 0x0005e20000100000 */
[----:B0-----:R-:W-:-:S03]  /*7530*/  IADD3 R6, PT, PT, R1, 0x5, R0 ;  /* 0x0000000501067810 */ /* 0x001fc60007ffe000 */
[----:B------:R0:W-:Y:S01]  /*7540*/  STL.U8 [R2], RZ ;  /* 0x000000ff02007387 */ /* 0x0001e20000100000 */
[----:B-1----:R-:W-:-:S03]  /*7550*/  IADD3 R5, PT, PT, R1, 0x6, R0 ;  /* 0x0000000601057810 */ /* 0x002fc60007ffe000 */
[----:B------:R1:W-:Y:S01]  /*7560*/  STL.U8 [R11], RZ ;  /* 0x000000ff0b007387 */ /* 0x0003e20000100000 */
[----:B--2---:R-:W-:-:S03]  /*7570*/  IADD3 R4, PT, PT, R1, 0x7, R0 ;  /* 0x0000000701047810 */ /* 0x004fc60007ffe000 */
[----:B------:R1:W-:Y:S01]  /*7580*/  STL.U8 [R10], RZ ;  /* 0x000000ff0a007387 */ /* 0x0003e20000100000 */
[----:B0-----:R-:W-:Y:S01]  /*7590*/  IADD3 R2, PT, PT, R1, 0x8, R0 ;  /* 0x0000000801027810 */ /* 0x001fe20007ffe000 */
[----:B------:R-:W-:Y:S02]  /*75a0*/  VIADD R0, R0, 0x10 ;  /* 0x0000001000007836 */ /* 0x000fe40000000000 */
[----:B------:R1:W-:Y:S04]  /*75b0*/  STL.U8 [R9], RZ ;  /* 0x000000ff09007387 */ /* 0x0003e80000100000 */
[----:B------:R1:W-:Y:S04]  /*75c0*/  STL.U8 [R8], RZ ;  /* 0x000000ff08007387 */ /* 0x0003e80000100000 */
[----:B------:R1:W-:Y:S04]  /*75d0*/  STL.U8 [R7], RZ ;  /* 0x000000ff07007387 */ /* 0x0003e80000100000 */
[----:B------:R1:W-:Y:S04]  /*75e0*/  STL.U8 [R6], RZ ;  /* 0x000000ff06007387 */ /* 0x0003e80000100000 */
[----:B------:R1:W-:Y:S04]  /*75f0*/  STL.U8 [R5], RZ ;  /* 0x000000ff05007387 */ /* 0x0003e80000100000 */
[----:B------:R1:W-:Y:S04]  /*7600*/  STL.U8 [R4], RZ ;  /* 0x000000ff04007387 */ /* 0x0003e80000100000 */
[----:B------:R1:W-:Y:S01]  /*7610*/  STL.U8 [R2], RZ ;  /* 0x000000ff02007387 */ /* 0x0003e20000100000 */
[----:B------:R-:W-:Y:S05]  /*7620*/  @P0 BRA `(.L_x_28) ;  /* 0xfffffffc00700947 */ /* 0x000fea000383ffff */
[----:B------:R-:W-:Y:S05]  /*7630*/  BSYNC.RECONVERGENT B3 ;  /* 0x0000000000037941 */ /* 0x000fea0003800200 */
.L_x_27:
[----:B------:R-:W-:-:S07]  /*7640*/  VIADD R0, R0, 0xfffffff9 ;  /* 0xfffffff900007836 */ /* 0x000fce0000000000 */
.L_x_26:
[----:B------:R-:W-:Y:S05]  /*7650*/  BSYNC.RECONVERGENT B2 ;  /* 0x0000000000027941 */ /* 0x000fea0003800200 */
.L_x_25:
[----:B------:R-:W-:-:S13]  /*7660*/  ISETP.NE.AND P0, PT, R13, RZ, PT ;  /* 0x000000ff0d00720c */ /* 0x000fda0003f05270 */
[----:B------:R-:W-:Y:S05]  /*7670*/  @!P0 BRA `(.L_x_24) ;  /* 0x0000000000bc8947 */ /* 0x000fea0003800000 */
[----:B------:R-:W-:Y:S01]  /*7680*/  ISETP.GE.U32.AND P0, PT, R13, 0x8, PT ;  /* 0x000000080d00780c */ /* 0x000fe20003f06070 */
[----:B------:R-:W-:Y:S01]  /*7690*/  BSSY.RECONVERGENT B2, `(.L_x_29) ;  /* 0x0000015000027945 */ /* 0x000fe20003800200 */
[----:B-1----:R-:W-:-:S04]  /*76a0*/  LOP3.LUT R10, R12, 0x7, RZ, 0xc0, !PT ;  /* 0x000000070c0a7812 */ /* 0x002fc800078ec0ff */
[----:B------:R-:W-:-:S07]  /*76b0*/  ISETP.NE.AND P1, PT, R10, RZ, PT ;  /* 0x000000ff0a00720c */ /* 0x000fce0003f25270 */
[----:B------:R-:W-:Y:S06]  /*76c0*/  @!P0 BRA `(.L_x_30) ;  /* 0x0000000000448947 */ /* 0x000fec0003800000 */
[C-C-:B------:R-:W-:Y:S01]  /*76d0*/  IMAD.IADD R9, R1.reuse, 0x1, R0.reuse ;  /* 0x0000000101097824 */ /* 0x140fe200078e0200 */
[C-C-:B0-----:R-:W-:Y:S02]  /*76e0*/  IADD3 R8, PT, PT, R1.reuse, 0x1, R0.reuse ;  /* 0x0000000101087810 */ /* 0x141fe40007ffe000 */
[C-C-:B------:R-:W-:Y:S02]  /*76f0*/  IADD3 R7, PT, PT, R1.reuse, 0x2, R0.reuse ;  /* 0x0000000201077810 */ /* 0x140fe40007ffe000 */
[C-C-:B------:R-:W-:Y:S01]  /*7700*/  IADD3 R6, PT, PT, R1.reuse, 0x3, R0.reuse ;  /* 0x0000000301067810 */ /* 0x140fe20007ffe000 */
[----:B------:R1:W-:Y:S01]  /*7710*/  STL.U8 [R9], RZ ;  /* 0x000000ff09007387 */ /* 0x0003e20000100000 */
[C-C-:B------:R-:W-:Y:S02]  /*7720*/  IADD3 R5, PT, PT, R1.reuse, 0x4, R0.reuse ;  /* 0x0000000401057810 */ /* 0x140fe40007ffe000 */
[C-C-:B------:R-:W-:Y:S01]  /*7730*/  IADD3 R4, PT, PT, R1.reuse, 0x5, R0.reuse ;  /* 0x0000000501047810 */ /* 0x140fe20007ffe000 */
[----:B------:R1:W-:Y:S01]  /*7740*/  STL.U8 [R8], RZ ;  /* 0x000000ff08007387 */ /* 0x0003e20000100000 */
[----:B------:R-:W-:-:S02]  /*7750*/  IADD3 R3, PT, PT, R1, 0x6, R0 ;  /* 0x0000000601037810 */ /* 0x000fc40007ffe000 */
[----:B------:R-:W-:Y:S01]  /*7760*/  IADD3 R2, PT, PT, R1, 0x7, R0 ;  /* 0x0000000701027810 */ /* 0x000fe20007ffe000 */
[----:B------:R1:W-:Y:S01]  /*7770*/  STL.U8 [R7], RZ ;  /* 0x000000ff07007387 */ /* 0x0003e20000100000 */
[----:B------:R-:W-:-:S03]  /*7780*/  VIADD R0, R0, 0x8 ;  /* 0x0000000800007836 */ /* 0x000fc60000000000 */
[----:B------:R1:W-:Y:S04]  /*7790*/  STL.U8 [R6], RZ ;  /* 0x000000ff06007387 */ /* 0x0003e80000100000 */
[----:B------:R1:W-:Y:S04]  /*77a0*/  STL.U8 [R5], RZ ;  /* 0x000000ff05007387 */ /* 0x0003e80000100000 */
[----:B------:R1:W-:Y:S04]  /*77b0*/  STL.U8 [R4], RZ ;  /* 0x000000ff04007387 */ /* 0x0003e80000100000 */
[----:B------:R1:W-:Y:S04]  /*77c0*/  STL.U8 [R3], RZ ;  /* 0x000000ff03007387 */ /* 0x0003e80000100000 */
[----:B------:R1:W-:Y:S02]  /*77d0*/  STL.U8 [R2], RZ ;  /* 0x000000ff02007387 */ /* 0x0003e40000100000 */
.L_x_30:
[----:B------:R-:W-:Y:S05]  /*77e0*/  BSYNC.RECONVERGENT B2 ;  /* 0x0000000000027941 */ /* 0x000fea0003800200 */
.L_x_29:
[----:B------:R-:W-:Y:S05]  /*77f0*/  @!P1 BRA `(.L_x_24) ;  /* 0x00000000005c9947 */ /* 0x000fea0003800000 */
[----:B------:R-:W-:Y:S01]  /*7800*/  ISETP.GE.U32.AND P0, PT, R10, 0x4, PT ;  /* 0x000000040a00780c */ /* 0x000fe20003f06070 */
[----:B------:R-:W-:Y:S01]  /*7810*/  BSSY.RECONVERGENT B2, `(.L_x_31) ;  /* 0x000000d000027945 */ /* 0x000fe20003800200 */
[----:B-1----:R-:W-:-:S04]  /*7820*/  LOP3.LUT R2, R12, 0x3, RZ, 0xc0, !PT ;  /* 0x000000030c027812 */ /* 0x002fc800078ec0ff */
[----:B------:R-:W-:-:S07]  /*7830*/  ISETP.NE.AND P1, PT, R2, RZ, PT ;  /* 0x000000ff0200720c */ /* 0x000fce0003f25270 */
[----:B------:R-:W-:Y:S06]  /*7840*/  @!P0 BRA `(.L_x_32) ;  /* 0x0000000000248947 */ /* 0x000fec0003800000 */
[C-C-:B------:R-:W-:Y:S01]  /*7850*/  IMAD.IADD R3, R1.reuse, 0x1, R0.reuse ;  /* 0x0000000101037824 */ /* 0x140fe200078e0200 */
[C-C-:B------:R-:W-:Y:S02]  /*7860*/  IADD3 R4, PT, PT, R1.reuse, 0x1, R0.reuse ;  /* 0x0000000101047810 */ /* 0x140fe40007ffe000 */
[C-C-:B------:R-:W-:Y:S02]  /*7870*/  IADD3 R5, PT, PT, R1.reuse, 0x2, R0.reuse ;  /* 0x0000000201057810 */ /* 0x140fe40007ffe000 */
[----:B------:R-:W-:Y:S01]  /*7880*/  IADD3 R6, PT, PT, R1, 0x3, R0 ;  /* 0x0000000301067810 */ /* 0x000fe20007ffe000 */
[----:B------:R1:W-:Y:S01]  /*7890*/  STL.U8 [R3], RZ ;  /* 0x000000ff03007387 */ /* 0x0003e20000100000 */
[----:B------:R-:W-:-:S03]  /*78a0*/  VIADD R0, R0, 0x4 ;  /* 0x0000000400007836 */ /* 0x000fc60000000000 */
[----:B------:R1:W-:Y:S04]  /*78b0*/  STL.U8 [R4], RZ ;  /* 0x000000ff04007387 */ /* 0x0003e80000100000 */
[----:B------:R1:W-:Y:S04]  /*78c0*/  STL.U8 [R5], RZ ;  /* 0x000000ff05007387 */ /* 0x0003e80000100000 */
[----:B------:R1:W-:Y:S02]  /*78d0*/  STL.U8 [R6], RZ ;  /* 0x000000ff06007387 */ /* 0x0003e40000100000 */
.L_x_32:
[----:B------:R-:W-:Y:S05]  /*78e0*/  BSYNC.RECONVERGENT B2 ;  /* 0x0000000000027941 */ /* 0x000fea0003800200 */
.L_x_31:
[----:B------:R-:W-:Y:S05]  /*78f0*/  @!P1 BRA `(.L_x_24) ;  /* 0x00000000001c9947 */ /* 0x000fea0003800000 */
[----:B------:R-:W-:-:S07]  /*7900*/  IMAD.MOV R2, RZ, RZ, -R2 ;  /* 0x000000ffff027224 */ /* 0x000fce00078e0a02 */
.L_x_33:
[----:B-1----:R-:W-:Y:S02]  /*7910*/  IMAD.IADD R3, R1, 0x1, R0 ;  /* 0x0000000101037824 */ /* 0x002fe400078e0200 */
[----:B------:R-:W-:Y:S02]  /*7920*/  VIADD R2, R2, 0x1 ;  /* 0x0000000102027836 */ /* 0x000fe40000000000 */
[----:B------:R-:W-:Y:S01]  /*7930*/  VIADD R0, R0, 0x1 ;  /* 0x0000000100007836 */ /* 0x000fe20000000000 */
[----:B------:R2:W-:Y:S02]  /*7940*/  STL.U8 [R3], RZ ;  /* 0x000000ff03007387 */ /* 0x0005e40000100000 */
[----:B------:R-:W-:-:S13]  /*7950*/  ISETP.NE.AND P0, PT, R2, RZ, PT ;  /* 0x000000ff0200720c */ /* 0x000fda0003f05270 */
[----:B--2---:R-:W-:Y:S05]  /*7960*/  @P0 BRA `(.L_x_33) ;  /* 0xfffffffc00e80947 */ /* 0x004fea000383ffff */
.L_x_24:
[----:B------:R-:W-:Y:S05]  /*7970*/  BSYNC.RECONVERGENT B1 ;  /* 0x0000000000017941 */ /* 0x000fea0003800200 */
.L_x_23:
[----:B------:R-:W2:Y:S01]  /*7980*/  LDL.64 R30, [R1] ;  /* 0x00000000011e7983 */ /* 0x000ea20000100a00 */
[----:B------:R-:W3:Y:S03]  /*7990*/  LDCU.64 UR4, c[0x3][0x48] ;  /* 0x00c00900ff0477ac */ /* 0x000ee60008000a00 */
[----:B01----:R-:W4:Y:S04]  /*79a0*/  LDL.64 R8, [R1+0x20] ;  /* 0x0000200001087983 */ /* 0x003f280000100a00 */
[----:B------:R-:W5:Y:S04]  /*79b0*/  LDL.64 R24, [R1+0x38] ;  /* 0x0000380001187983 */ /* 0x000f680000100a00 */
[----:B------:R-:W3:Y:S04]  /*79c0*/  LDL.64 R2, [R1+0x60] ;  /* 0x0000600001027983 */ /* 0x000ee80000100a00 */
[----:B------:R-:W3:Y:S04]  /*79d0*/  LDL.64 R6, [R1+0x68] ;  /* 0x0000680001067983 */ /* 0x000ee80000100a00 */
[----:B------:R-:W3:Y:S04]  /*79e0*/  LDL.64 R4, [R1+0x50] ;  /* 0x0000500001047983 */ /* 0x000ee80000100a00 */
[----:B------:R-:W3:Y:S04]  /*79f0*/  LDL.64 R10, [R1+0x58] ;  /* 0x00005800010a7983 */ /* 0x000ee80000100a00 */
[----:B------:R-:W3:Y:S04]  /*7a00*/  LDL.64 R14, [R1+0x28] ;  /* 0x00002800010e7983 */ /* 0x000ee80000100a00 */
[----:B------:R-:W3:Y:S04]  /*7a10*/  LDL.64 R22, [R1+0x8] ;  /* 0x0000080001167983 */ /* 0x000ee80000100a00 */
[----:B------:R-:W3:Y:S04]  /*7a20*/  LDL.64 R20, [R1+0x10] ;  /* 0x0000100001147983 */ /* 0x000ee80000100a00 */
[----:B------:R-:W3:Y:S04]  /*7a30*/  LDL.64 R18, [R1+0x30] ;  /* 0x0000300001127983 */ /* 0x000ee80000100a00 */
[----:B------:R-:W3:Y:S01]  /*7a40*/  LDL.64 R12, [R1+0x18] ;  /* 0x00001800010c7983 */ /* 0x000ee20000100a00 */
[----:B--2---:R-:W-:-:S02]  /*7a50*/  PRMT R26, R30, 0x7771, RZ ;  /* 0x000077711e1a7816 */ /* 0x004fc400000000ff */
[----:B------:R-:W-:-:S03]  /*7a60*/  PRMT R0, R31, 0x7771, RZ ;  /* 0x000077711f007816 */ /* 0x000fc600000000ff */
[----:B------:R-:W-:Y:S01]  /*7a70*/  IMAD.U32 R27, R26, 0x10000, RZ ;  /* 0x000100001a1b7824 */ /* 0x000fe200078e00ff */
[----:B------:R-:W-:Y:S01]  /*7a80*/  PRMT R26, R30, 0x7770, RZ ;  /* 0x000077701e1a7816 */ /* 0x000fe200000000ff */
[----:B------:R-:W-:-:S03]  /*7a90*/  IMAD.U32 R28, R0, 0x10000, RZ ;  /* 0x00010000001c7824 */ /* 0x000fc600078e00ff */
[----:B------:R-:W-:Y:S02]  /*7aa0*/  LOP3.LUT R27, R27, 0xff0000, RZ, 0xc0, !PT ;  /* 0x00ff00001b1b7812 */ /* 0x000fe400078ec0ff */
[C---:B------:R-:W-:Y:S02]  /*7ab0*/  PRMT R0, R31.reuse, 0x7770, RZ ;  /* 0x000077701f007816 */ /* 0x040fe400000000ff */
[----:B------:R-:W-:Y:S01]  /*7ac0*/  LOP3.LUT R29, R28, 0xff0000, RZ, 0xc0, !PT ;  /* 0x00ff00001c1d7812 */ /* 0x000fe200078ec0ff */
[----:B------:R-:W-:Y:S01]  /*7ad0*/  IMAD R27, R26, 0x1000000, R27 ;  /* 0x010000001a1b7824 */ /* 0x000fe200078e021b */
[----:B------:R-:W-:Y:S02]  /*7ae0*/  PRMT R26, R30, 0x7772, RZ ;  /* 0x000077721e1a7816 */ /* 0x000fe400000000ff */
[----:B------:R-:W-:Y:S01]  /*7af0*/  PRMT R28, R31, 0x7772, RZ ;  /* 0x000077721f1c7816 */ /* 0x000fe200000000ff */
[----:B------:R-:W-:Y:S01]  /*7b00*/  IMAD R0, R0, 0x1000000, R29 ;  /* 0x0100000000007824 */ /* 0x000fe200078e021d */
[----:B------:R-:W-:Y:S01]  /*7b10*/  PRMT R30, R30, 0x7773, RZ ;  /* 0x000077731e1e7816 */ /* 0x000fe200000000ff */
[----:B------:R-:W-:-:S02]  /*7b20*/  IMAD.SHL.U32 R26, R26, 0x100, RZ ;  /* 0x000001001a1a7824 */ /* 0x000fc400078e00ff */
[----:B------:R-:W-:-:S03]  /*7b30*/  IMAD.SHL.U32 R29, R28, 0x100, RZ ;  /* 0x000001001c1d7824 */ /* 0x000fc600078e00ff */
[----:B------:R-:W-:Y:S02]  /*7b40*/  LOP3.LUT R28, R30, R27, R26, 0xfe, !PT ;  /* 0x0000001b1e1c7212 */ /* 0x000fe400078efe1a */
[----:B------:R-:W-:Y:S02]  /*7b50*/  LOP3.LUT R29, R0, R29, RZ, 0xfc, !PT ;  /* 0x0000001d001d7212 */ /* 0x000fe400078efcff */
[----:B------:R-:W-:Y:S02]  /*7b60*/  PRMT R30, R31, 0x7773, RZ ;  /* 0x000077731f1e7816 */ /* 0x000fe400000000ff */
[----:B----4-:R-:W-:Y:S02]  /*7b70*/  PRMT R0, R9, 0x7771, RZ ;  /* 0x0000777109007816 */ /* 0x010fe400000000ff */
[----:B-----5:R-:W-:Y:S02]  /*7b80*/  PRMT R31, R24, 0x7771, RZ ;  /* 0x00007771181f7816 */ /* 0x020fe400000000ff */
[----:B------:R-:W-:Y:S01]  /*7b90*/  PRMT R27, R25, 0x7771, RZ ;  /* 0x00007771191b7816 */ /* 0x000fe200000000ff */
[----:B------:R-:W-:Y:S01]  /*7ba0*/  IMAD.U32 R0, R0, 0x10000, RZ ;  /* 0x0001000000007824 */ /* 0x000fe200078e00ff */
[----:B------:R-:W-:Y:S01]  /*7bb0*/  LOP3.LUT R30, R29, R30, RZ, 0xfc, !PT ;  /* 0x0000001e1d1e7212 */ /* 0x000fe200078efcff */
[----:B------:R-:W-:-:S02]  /*7bc0*/  IMAD.U32 R31, R31, 0x10000, RZ ;  /* 0x000100001f1f7824 */ /* 0x000fc400078e00ff */
[----:B------:R-:W-:Y:S01]  /*7bd0*/  IMAD.U32 R34, R27, 0x10000, RZ ;  /* 0x000100001b227824 */ /* 0x000fe200078e00ff */
[----:B------:R-:W-:Y:S02]  /*7be0*/  LOP3.LUT R27, R0, 0xff0000, RZ, 0xc0, !PT ;  /* 0x00ff0000001b7812 */ /* 0x000fe400078ec0ff */
[----:B------:R-:W-:Y:S02]  /*7bf0*/  PRMT R33, R24, 0x7770, RZ ;  /* 0x0000777018217816 */ /* 0x000fe400000000ff */
[----:B------:R-:W-:Y:S02]  /*7c00*/  SHF.L.W.U32.HI R36, R29, 0xe, R30 ;  /* 0x0000000e1d247819 */ /* 0x000fe40000010e1e */
[----:B------:R-:W-:Y:S02]  /*7c10*/  LOP3.LUT R0, R31, 0xff0000, RZ, 0xc0, !PT ;  /* 0x00ff00001f007812 */ /* 0x000fe400078ec0ff */
[----:B------:R-:W-:Y:S02]  /*7c20*/  PRMT R32, R25, 0x7770, RZ ;  /* 0x0000777019207816 */ /* 0x000fe400000000ff */
[----:B------:R-:W-:Y:S01]  /*7c30*/  LOP3.LUT R29, R34, 0xff0000, RZ, 0xc0, !PT ;  /* 0x00ff0000221d7812 */ /* 0x000fe200078ec0ff */
[----:B------:R-:W-:Y:S01]  /*7c40*/  IMAD R33, R33, 0x1000000, R0 ;  /* 0x0100000021217824 */ /* 0x000fe200078e0200 */
[----:B------:R-:W-:-:S02]  /*7c50*/  PRMT R26, R9, 0x7770, RZ ;  /* 0x00007770091a7816 */ /* 0x000fc400000000ff */
[----:B------:R-:W-:Y:S01]  /*7c60*/  PRMT R0, R9, 0x7772, RZ ;  /* 0x0000777209007816 */ /* 0x000fe200000000ff */
[----:B------:R-:W-:Y:S01]  /*7c70*/  IMAD R34, R32, 0x1000000, R29 ;  /* 0x0100000020227824 */ /* 0x000fe200078e021d */
[----:B------:R-:W-:Y:S01]  /*7c80*/  PRMT R32, R24, 0x7772, RZ ;  /* 0x0000777218207816 */ /* 0x000fe200000000ff */
[----:B------:R-:W-:Y:S01]  /*7c90*/  IMAD R26, R26, 0x1000000, R27 ;  /* 0x010000001a1a7824 */ /* 0x000fe200078e021b */
[--C-:B------:R-:W-:Y:S01]  /*7ca0*/  SHF.L.W.U32.HI R35, R30, 0x19, R30.reuse ;  /* 0x000000191e237819 */ /* 0x100fe20000010e1e */
[----:B------:R-:W-:Y:S01]  /*7cb0*/  IMAD.SHL.U32 R27, R0, 0x100, RZ ;  /* 0x00000100001b7824 */ /* 0x000fe200078e00ff */
[----:B------:R-:W-:Y:S01]  /*7cc0*/  SHF.R.U32.HI R37, RZ, 0x3, R30 ;  /* 0x00000003ff257819 */ /* 0x000fe2000001161e */
[----:B------:R-:W-:Y:S01]  /*7cd0*/  IMAD.SHL.U32 R0, R32, 0x100, RZ ;  /* 0x0000010020007824 */ /* 0x000fe200078e00ff */
[----:B------:R-:W-:Y:S02]  /*7ce0*/  PRMT R29, R25, 0x7772, RZ ;  /* 0x00007772191d7816 */ /* 0x000fe400000000ff */
[----:B------:R-:W-:-:S02]  /*7cf0*/  LOP3.LUT R31, R37, R35, R36, 0x96, !PT ;  /* 0x00000023251f7212 */ /* 0x000fc400078e9624 */
[C-C-:B---3--:R-:W-:Y:S01]  /*7d00*/  SHF.L.W.U32.HI R35, R2.reuse, 0x1a, R2.reuse ;  /* 0x0000001a02237819 */ /* 0x148fe20000010e02 */
[----:B------:R-:W-:Y:S01]  /*7d10*/  IMAD.SHL.U32 R29, R29, 0x100, RZ ;  /* 0x000001001d1d7824 */ /* 0x000fe200078e00ff */
[C-C-:B------:R-:W-:Y:S02]  /*7d20*/  SHF.L.W.U32.HI R36, R2.reuse, 0x15, R2.reuse ;  /* 0x0000001502247819 */ /* 0x140fe40000010e02 */
[----:B------:R-:W-:Y:S02]  /*7d30*/  SHF.L.W.U32.HI R37, R2, 0x7, R2 ;  /* 0x0000000702257819 */ /* 0x000fe40000010e02 */
[----:B------:R-:W-:Y:S02]  /*7d40*/  LOP3.LUT R32, R26, R27, RZ, 0xfc, !PT ;  /* 0x0000001b1a207212 */ /* 0x000fe400078efcff */
[----:B------:R-:W-:Y:S02]  /*7d50*/  LOP3.LUT R26, R33, R0, RZ, 0xfc, !PT ;  /* 0x00000000211a7212 */ /* 0x000fe400078efcff */
[----:B------:R-:W-:-:S02]  /*7d60*/  PRMT R27, R24, 0x7773, RZ ;  /* 0x00007773181b7816 */ /* 0x000fc400000000ff */
[----:B------:R-:W-:Y:S02]  /*7d70*/  LOP3.LUT R36, R37, R35, R36, 0x96, !PT ;  /* 0x0000002325247212 */ /* 0x000fe400078e9624 */
[----:B------:R-:W-:Y:S02]  /*7d80*/  LOP3.LUT R33, R6, R2, R3, 0xb8, !PT ;  /* 0x0000000206217212 */ /* 0x000fe400078eb803 */
[----:B------:R-:W-:Y:S02]  /*7d90*/  LOP3.LUT R0, R34, R29, RZ, 0xfc, !PT ;  /* 0x0000001d22007212 */ /* 0x000fe400078efcff */
[----:B------:R-:W-:Y:S02]  /*7da0*/  PRMT R9, R9, 0x7773, RZ ;  /* 0x0000777309097816 */ /* 0x000fe400000000ff */
[----:B------:R-:W-:Y:S02]  /*7db0*/  LOP3.LUT R27, R26, R27, RZ, 0xfc, !PT ;  /* 0x0000001b1a1b7212 */ /* 0x000fe400078efcff */
[----:B------:R-:W-:-:S02]  /*7dc0*/  PRMT R29, R25, 0x7773, RZ ;  /* 0x00007773191d7816 */ /* 0x000fc400000000ff */
[----:B------:R-:W-:Y:S02]  /*7dd0*/  IADD3 R39, PT, PT, R36, R33, R7 ;  /* 0x0000002124277210 */ /* 0x000fe40007ffe007 */
[----:B------:R-:W-:Y:S02]  /*7de0*/  LOP3.LUT R9, R32, R9, RZ, 0xfc, !PT ;  /* 0x0000000920097212 */ /* 0x000fe400078efcff */
[----:B------:R-:W-:Y:S02]  /*7df0*/  SHF.R.U32.HI R33, RZ, 0xa, R26 ;  /* 0x0000000aff217819 */ /* 0x000fe4000001161a */
[C-C-:B------:R-:W-:Y:S02]  /*7e00*/  SHF.L.W.U32.HI R24, R26.reuse, 0xf, R27.reuse ;  /* 0x0000000f1a187819 */ /* 0x140fe40000010e1b */
[----:B------:R-:W-:Y:S02]  /*7e10*/  SHF.L.W.U32.HI R25, R26, 0xd, R27 ;  /* 0x0000000d1a197819 */ /* 0x000fe40000010e1b */
[----:B------:R-:W-:-:S02]  /*7e20*/  LOP3.LUT R29, R0, R29, RZ, 0xfc, !PT ;  /* 0x0000001d001d7212 */ /* 0x000fc400078efcff */
[----:B------:R-:W-:Y:S02]  /*7e30*/  SHF.L.W.U32.HI R37, R32, 0xe, R9 ;  /* 0x0000000e20257819 */ /* 0x000fe40000010e09 */
[----:B------:R-:W-:Y:S02]  /*7e40*/  LOP3.LUT R24, R33, R24, R25, 0x96, !PT ;  /* 0x0000001821187212 */ /* 0x000fe400078e9619 */
[----:B------:R-:W-:Y:S02]  /*7e50*/  SHF.R.U32.HI R34, RZ, 0xa, R0 ;  /* 0x0000000aff227819 */ /* 0x000fe40000011600 */
[C-C-:B------:R-:W-:Y:S02]  /*7e60*/  SHF.L.W.U32.HI R32, R0.reuse, 0xf, R29.reuse ;  /* 0x0000000f00207819 */ /* 0x140fe40000010e1d */
[----:B------:R-:W-:Y:S02]  /*7e70*/  SHF.L.W.U32.HI R35, R0, 0xd, R29 ;  /* 0x0000000d00237819 */ /* 0x000fe40000010e1d */
[----:B------:R-:W-:-:S02]  /*7e80*/  IADD3 R40, PT, PT, R28, UR4, R39 ;  /* 0x000000041c287c10 */ /* 0x000fc4000fffe027 */
[----:B------:R-:W-:Y:S02]  /*7e90*/  IADD3 R28, PT, PT, R28, R24, R9 ;  /* 0x000000181c1c7210 */ /* 0x000fe40007ffe009 */
[----:B------:R-:W-:Y:S01]  /*7ea0*/  LOP3.LUT R32, R34, R32, R35, 0x96, !PT ;  /* 0x0000002022207212 */ /* 0x000fe200078e9623 */
[----:B------:R-:W-:Y:S01]  /*7eb0*/  IMAD.IADD R43, R11, 0x1, R40 ;  /* 0x000000010b2b7824 */ /* 0x000fe200078e0228 */
[C-C-:B------:R-:W-:Y:S02]  /*7ec0*/  SHF.L.W.U32.HI R24, R4.reuse, 0x1e, R4.reuse ;  /* 0x0000001e04187819 */ /* 0x140fe40000010e04 */
[C-C-:B------:R-:W-:Y:S02]  /*7ed0*/  SHF.L.W.U32.HI R33, R4.reuse, 0x13, R4.reuse ;  /* 0x0000001304217819 */ /* 0x140fe40000010e04 */
[----:B------:R-:W-:Y:S02]  /*7ee0*/  SHF.L.W.U32.HI R34, R4, 0xa, R4 ;  /* 0x0000000a04227819 */ /* 0x000fe40000010e04 */
[----:B------:R-:W-:-:S02]  /*7ef0*/  SHF.L.W.U32.HI R36, R9, 0x19, R9 ;  /* 0x0000001909247819 */ /* 0x000fc40000010e09 */
[----:B------:R-:W-:Y:S01]  /*7f00*/  SHF.R.U32.HI R38, RZ, 0x3, R9 ;  /* 0x00000003ff267819 */ /* 0x000fe20000011609 */
[----:B------:R-:W-:Y:S01]  /*7f10*/  IMAD.IADD R28, R31, 0x1, R28 ;  /* 0x000000011f1c7824 */ /* 0x000fe200078e021c */
[----:B------:R-:W-:Y:S02]  /*7f20*/  LOP3.LUT R33, R34, R24, R33, 0x96, !PT ;  /* 0x0000001822217212 */ /* 0x000fe400078e9621 */
[----:B------:R-:W-:Y:S02]  /*7f30*/  PRMT R31, R14, 0x7771, RZ ;  /* 0x000077710e1f7816 */ /* 0x000fe400000000ff */
[----:B------:R-:W-:Y:S02]  /*7f40*/  LOP3.LUT R25, R38, R36, R37, 0x96, !PT ;  /* 0x0000002426197212 */ /* 0x000fe400078e9625 */
[----:B------:R-:W-:Y:S02]  /*7f50*/  PRMT R24, R22, 0x7771, RZ ;  /* 0x0000777116187816 */ /* 0x000fe400000000ff */
[----:B------:R-:W-:-:S02]  /*7f60*/  SHF.L.W.U32.HI R35, R43, 0x1a, R43 ;  /* 0x0000001a2b237819 */ /* 0x000fc40000010e2b */
[C-C-:B------:R-:W-:Y:S02]  /*7f70*/  SHF.L.W.U32.HI R36, R43.reuse, 0x15, R43.reuse ;  /* 0x000000152b247819 */ /* 0x140fe40000010e2b */
[----:B------:R-:W-:Y:S01]  /*7f80*/  SHF.L.W.U32.HI R38, R43, 0x7, R43 ;  /* 0x000000072b267819 */ /* 0x000fe20000010e2b */
[----:B------:R-:W-:Y:S01]  /*7f90*/  IMAD.U32 R34, R31, 0x10000, RZ ;  /* 0x000100001f227824 */ /* 0x000fe200078e00ff */
[----:B------:R-:W-:Y:S01]  /*7fa0*/  LOP3.LUT R37, R5, R10, R4, 0xe8, !PT ;  /* 0x0000000a05257212 */ /* 0x000fe200078ee804 */
[----:B------:R-:W-:Y:S01]  /*7fb0*/  IMAD.U32 R31, R24, 0x10000, RZ ;  /* 0x00010000181f7824 */ /* 0x000fe200078e00ff */
[----:B------:R-:W-:Y:S02]  /*7fc0*/  LOP3.LUT R35, R38, R35, R36, 0x96, !PT ;  /* 0x0000002326237212 */ /* 0x000fe400078e9624 */
[----:B------:R-:W-:Y:S02]  /*7fd0*/  LOP3.LUT R36, R3, R43, R2, 0xb8, !PT ;  /* 0x0000002b03247212 */ /* 0x000fe400078eb802 */
[----:B------:R-:W-:-:S02]  /*7fe0*/  IADD3 R37, PT, PT, R40, R33, R37 ;  /* 0x0000002128257210 */ /* 0x000fc40007ffe025 */
[----:B------:R-:W-:Y:S02]  /*7ff0*/  PRMT R33, R14, 0x7770, RZ ;  /* 0x000077700e217816 */ /* 0x000fe400000000ff */
[----:B------:R-:W-:Y:S02]  /*8000*/  LOP3.LUT R34, R34, 0xff0000, RZ, 0xc0, !PT ;  /* 0x00ff000022227812 */ /* 0x000fe400078ec0ff */
[----:B------:R-:W-:Y:S02]  /*8010*/  IADD3 R39, PT, PT, R35, R36, R6 ;  /* 0x0000002423277210 */ /* 0x000fe40007ffe006 */
[----:B------:R-:W-:Y:S02]  /*8020*/  PRMT R24, R22, 0x7770, RZ ;  /* 0x0000777016187816 */ /* 0x000fe400000000ff */
[----:B------:R-:W-:Y:S01]  /*8030*/  LOP3.LUT R31, R31, 0xff0000, RZ, 0xc0, !PT ;  /* 0x00ff00001f1f7812 */ /* 0x000fe200078ec0ff */
[----:B------:R-:W-:Y:S01]  /*8040*/  IMAD R35, R33, 0x1000000, R34 ;  /* 0x0100000021237824 */ /* 0x000fe200078e0222 */
[----:B------:R-:W-:Y:S01]  /*8050*/  IADD3 R39, PT, PT, R30, UR5, R39 ;  /* 0x000000051e277c10 */ /* 0x000fe2000fffe027 */
[----:B------:R-:W0:Y:S01]  /*8060*/  LDCU.128 UR4, c[0x3][0x50] ;  /* 0x00c00a00ff0477ac */ /* 0x000e220008000c00 */
[C---:B------:R-:W-:Y:S01]  /*8070*/  SHF.L.W.U32.HI R36, R37.reuse, 0x1e, R37 ;  /* 0x0000001e25247819 */ /* 0x040fe20000010e25 */
[----:B------:R-:W-:Y:S01]  /*8080*/  IMAD R31, R24, 0x1000000, R31 ;  /* 0x01000000181f7824 */ /* 0x000fe200078e021f */
[----:B------:R-:W-:-:S02]  /*8090*/  SHF.L.W.U32.HI R41, R37, 0x13, R37 ;  /* 0x0000001325297819 */ /* 0x000fc40000010e25 */
[----:B------:R-:W-:Y:S02]  /*80a0*/  SHF.L.W.U32.HI R38, R37, 0xa, R37 ;  /* 0x0000000a25267819 */ /* 0x000fe40000010e25 */
[----:B------:R-:W-:Y:S02]  /*80b0*/  PRMT R33, R14, 0x7772, RZ ;  /* 0x000077720e217816 */ /* 0x000fe400000000ff */
[----:B------:R-:W-:Y:S01]  /*80c0*/  PRMT R24, R22, 0x7772, RZ ;  /* 0x0000777216187816 */ /* 0x000fe200000000ff */
[----:B------:R-:W-:Y:S01]  /*80d0*/  IMAD.IADD R34, R10, 0x1, R39 ;  /* 0x000000010a227824 */ /* 0x000fe200078e0227 */
[----:B------:R-:W-:Y:S01]  /*80e0*/  LOP3.LUT R40, R38, R36, R41, 0x96, !PT ;  /* 0x0000002426287212 */ /* 0x000fe200078e9629 */
[----:B------:R-:W-:Y:S02]  /*80f0*/  IMAD.SHL.U32 R38, R33, 0x100, RZ ;  /* 0x0000010021267824 */ /* 0x000fe400078e00ff */
[----:B------:R-:W-:Y:S01]  /*8100*/  IMAD.SHL.U32 R36, R24, 0x100, RZ ;  /* 0x0000010018247824 */ /* 0x000fe200078e00ff */
[----:B------:R-:W-:-:S02]  /*8110*/  SHF.L.W.U32.HI R41, R34, 0x1a, R34 ;  /* 0x0000001a22297819 */ /* 0x000fc40000010e22 */
[C-C-:B------:R-:W-:Y:S02]  /*8120*/  SHF.L.W.U32.HI R42, R34.reuse, 0x15, R34.reuse ;  /* 0x00000015222a7819 */ /* 0x140fe40000010e22 */
[----:B------:R-:W-:Y:S02]  /*8130*/  SHF.L.W.U32.HI R44, R34, 0x7, R34 ;  /* 0x00000007222c7819 */ /* 0x000fe40000010e22 */
[----:B------:R-:W-:Y:S02]  /*8140*/  LOP3.LUT R33, R4, R5, R37, 0xe8, !PT ;  /* 0x0000000504217212 */ /* 0x000fe400078ee825 */
[----:B------:R-:W-:Y:S02]  /*8150*/  LOP3.LUT R24, R35, R38, RZ, 0xfc, !PT ;  /* 0x0000002623187212 */ /* 0x000fe400078efcff */
[----:B------:R-:W-:Y:S02]  /*8160*/  LOP3.LUT R35, R31, R36, RZ, 0xfc, !PT ;  /* 0x000000241f237212 */ /* 0x000fe400078efcff */
[----:B------:R-:W-:-:S02]  /*8170*/  PRMT R36, R22, 0x7773, RZ ;  /* 0x0000777316247816 */ /* 0x000fc400000000ff */
[----:B------:R-:W-:Y:S02]  /*8180*/  LOP3.LUT R42, R44, R41, R42, 0x96, !PT ;  /* 0x000000292c2a7212 */ /* 0x000fe400078e962a */
[----:B------:R-:W-:Y:S02]  /*8190*/  PRMT R22, R23, 0x7771, RZ ;  /* 0x0000777117167816 */ /* 0x000fe400000000ff */
[----:B------:R-:W-:Y:S02]  /*81a0*/  LOP3.LUT R31, R2, R34, R43, 0xb8, !PT ;  /* 0x00000022021f7212 */ /* 0x000fe400078eb82b */
[----:B------:R-:W-:Y:S02]  /*81b0*/  IADD3 R33, PT, PT, R39, R40, R33 ;  /* 0x0000002827217210 */ /* 0x000fe40007ffe021 */
[----:B------:R-:W-:Y:S01]  /*81c0*/  IADD3 R41, PT, PT, R42, R31, R3 ;  /* 0x0000001f2a297210 */ /* 0x000fe20007ffe003 */
[----:B------:R-:W-:Y:S01]  /*81d0*/  IMAD.U32 R31, R22, 0x10000, RZ ;  /* 0x00010000161f7824 */ /* 0x000fe200078e00ff */
[----:B------:R-:W-:-:S02]  /*81e0*/  SHF.L.W.U32.HI R38, R33, 0x1e, R33 ;  /* 0x0000001e21267819 */ /* 0x000fc40000010e21 */
[C-C-:B------:R-:W-:Y:S02]  /*81f0*/  SHF.L.W.U32.HI R39, R33.reuse, 0x13, R33.reuse ;  /* 0x0000001321277819 */ /* 0x140fe40000010e21 */
[----:B------:R-:W-:Y:S02]  /*8200*/  SHF.L.W.U32.HI R40, R33, 0xa, R33 ;  /* 0x0000000a21287819 */ /* 0x000fe40000010e21 */
[----:B------:R-:W-:Y:S02]  /*8210*/  LOP3.LUT R36, R35, R36, RZ, 0xfc, !PT ;  /* 0x0000002423247212 */ /* 0x000fe400078efcff */
[----:B------:R-:W-:Y:S02]  /*8220*/  LOP3.LUT R22, R40, R38, R39, 0x96, !PT ;  /* 0x0000002628167212 */ /* 0x000fe400078e9627 */
[----:B------:R-:W-:Y:S02]  /*8230*/  PRMT R38, R23, 0x7770, RZ ;  /* 0x0000777017267816 */ /* 0x000fe400000000ff */
[----:B------:R-:W-:-:S02]  /*8240*/  LOP3.LUT R39, R31, 0xff0000, RZ, 0xc0, !PT ;  /* 0x00ff00001f277812 */ /* 0x000fc400078ec0ff */
[----:B0-----:R-:W-:Y:S02]  /*8250*/  IADD3 R40, PT, PT, R36, UR4, R41 ;  /* 0x0000000424287c10 */ /* 0x001fe4000fffe029 */
[----:B------:R-:W-:Y:S02]  /*8260*/  PRMT R31, R23, 0x7772, RZ ;  /* 0x00007772171f7816 */ /* 0x000fe400000000ff */
[----:B------:R-:W-:Y:S01]  /*8270*/  PRMT R45, R14, 0x7773, RZ ;  /* 0x000077730e2d7816 */ /* 0x000fe200000000ff */
[----:B------:R-:W-:Y:S02]  /*8280*/  IMAD R38, R38, 0x1000000, R39 ;  /* 0x0100000026267824 */ /* 0x000fe400078e0227 */
[----:B------:R-:W-:Y:S02]  /*8290*/  IMAD.IADD R39, R5, 0x1, R40 ;  /* 0x0000000105277824 */ /* 0x000fe400078e0228 */
[----:B------:R-:W-:Y:S01]  /*82a0*/  IMAD.SHL.U32 R41, R31, 0x100, RZ ;  /* 0x000001001f297824 */ /* 0x000fe200078e00ff */
[----:B------:R-:W-:-:S02]  /*82b0*/  LOP3.LUT R31, R24, R45, RZ, 0xfc, !PT ;  /* 0x0000002d181f7212 */ /* 0x000fc400078efcff */
[----:B------:R-:W-:Y:S02]  /*82c0*/  LOP3.LUT R45, R37, R4, R33, 0xe8, !PT ;  /* 0x00000004252d7212 */ /* 0x000fe400078ee821 */
[C-C-:B------:R-:W-:Y:S02]  /*82d0*/  SHF.L.W.U32.HI R42, R39.reuse, 0x1a, R39.reuse ;  /* 0x0000001a272a7819 */ /* 0x140fe40000010e27 */
[C-C-:B------:R-:W-:Y:S02]  /*82e0*/  SHF.L.W.U32.HI R47, R39.reuse, 0x15, R39.reuse ;  /* 0x00000015272f7819 */ /* 0x140fe40000010e27 */
[----:B------:R-:W-:Y:S02]  /*82f0*/  SHF.L.W.U32.HI R44, R39, 0x7, R39 ;  /* 0x00000007272c7819 */ /* 0x000fe40000010e27 */
[----:B------:R-:W-:Y:S02]  /*8300*/  IADD3 R14, PT, PT, R30, R32, R31 ;  /* 0x000000201e0e7210 */ /* 0x000fe40007ffe01f */
[----:B------:R-:W-:-:S02]  /*8310*/  IADD3 R32, PT, PT, R40, R22, R45 ;  /* 0x0000001628207210 */ /* 0x000fc40007ffe02d */
[----:B------:R-:W-:Y:S02]  /*8320*/  LOP3.LUT R30, R38, R41, RZ, 0xfc, !PT ;  /* 0x00000029261e7212 */ /* 0x000fe400078efcff */
[----:B------:R-:W-:Y:S02]  /*8330*/  LOP3.LUT R47, R44, R42, R47, 0x96, !PT ;  /* 0x0000002a2c2f7212 */ /* 0x000fe400078e962f */
[----:B------:R-:W-:Y:S02]  /*8340*/  PRMT R41, R23, 0x7773, RZ ;  /* 0x0000777317297816 */ /* 0x000fe400000000ff */
[C-C-:B------:R-:W-:Y:S02]  /*8350*/  SHF.L.W.U32.HI R40, R32.reuse, 0x1e, R32.reuse ;  /* 0x0000001e20287819 */ /* 0x140fe40000010e20 */
[C-C-:B------:R-:W-:Y:S02]  /*8360*/  SHF.L.W.U32.HI R45, R32.reuse, 0x13, R32.reuse ;  /* 0x00000013202d7819 */ /* 0x140fe40000010e20 */
[----:B------:R-:W-:-:S02]  /*8370*/  SHF.L.W.U32.HI R42, R32, 0xa, R32 ;  /* 0x0000000a202a7819 */ /* 0x000fc40000010e20 */
[----:B------:R-:W-:Y:S02]  /*8380*/  SHF.L.W.U32.HI R22, R35, 0xe, R36 ;  /* 0x0000000e23167819 */ /* 0x000fe40000010e24 */
[----:B------:R-:W-:Y:S02]  /*8390*/  LOP3.LUT R38, R43, R39, R34, 0xb8, !PT ;  /* 0x000000272b267212 */ /* 0x000fe400078eb822 */
[--C-:B------:R-:W-:Y:S02]  /*83a0*/  SHF.L.W.U32.HI R35, R36, 0x19, R36.reuse ;  /* 0x0000001924237819 */ /* 0x100fe40000010e24 */
[----:B------:R-:W-:Y:S02]  /*83b0*/  SHF.R.U32.HI R23, RZ, 0x3, R36 ;  /* 0x00000003ff177819 */ /* 0x000fe40000011624 */
[----:B------:R-:W-:Y:S02]  /*83c0*/  LOP3.LUT R41, R30, R41, RZ, 0xfc, !PT ;  /* 0x000000291e297212 */ /* 0x000fe400078efcff */
[----:B------:R-:W-:-:S02]  /*83d0*/  LOP3.LUT R44, R42, R40, R45, 0x96, !PT ;  /* 0x000000282a2c7212 */ /* 0x000fc400078e962d */
[----:B------:R-:W-:Y:S02]  /*83e0*/  IADD3 R42, PT, PT, R47, R38, R2 ;  /* 0x000000262f2a7210 */ /* 0x000fe40007ffe002 */
[----:B------:R-:W-:Y:S02]  /*83f0*/  LOP3.LUT R35, R23, R35, R22, 0x96, !PT ;  /* 0x0000002317237212 */ /* 0x000fe400078e9616 */
[C-C-:B------:R-:W-:Y:S02]  /*8400*/  SHF.L.W.U32.HI R40, R28.reuse, 0xf, R28.reuse ;  /* 0x0000000f1c287819 */ /* 0x140fe40000010e1c */
[--C-:B------:R-:W-:Y:S02]  /*8410*/  SHF.L.W.U32.HI R23, R28, 0xd, R28.reuse ;  /* 0x0000000d1c177819 */ /* 0x100fe40000010e1c */
[----:B------:R-:W-:Y:S02]  /*8420*/  SHF.R.U32.HI R22, RZ, 0xa, R28 ;  /* 0x0000000aff167819 */ /* 0x000fe4000001161c */
[----:B------:R-:W-:-:S02]  /*8430*/  SHF.L.W.U32.HI R45, R30, 0xe, R41 ;  /* 0x0000000e1e2d7819 */ /* 0x000fc40000010e29 */
[C-C-:B------:R-:W-:Y:S02]  /*8440*/  SHF.L.W.U32.HI R30, R41.reuse, 0x19, R41.reuse ;  /* 0x00000019291e7819 */ /* 0x140fe40000010e29 */
[----:B------:R-:W-:Y:S02]  /*8450*/  SHF.R.U32.HI R38, RZ, 0x3, R41 ;  /* 0x00000003ff267819 */ /* 0x000fe40000011629 */
[----:B------:R-:W-:Y:S01]  /*8460*/  IADD3 R47, PT, PT, R41, UR5, R42 ;  /* 0x00000005292f7c10 */ /* 0x000fe2000fffe02a */
[----:B------:R-:W-:Y:S01]  /*8470*/  IMAD.IADD R14, R35, 0x1, R14 ;  /* 0x00000001230e7824 */ /* 0x000fe200078e020e */
[----:B------:R-:W-:Y:S02]  /*8480*/  LOP3.LUT R40, R22, R40, R23, 0x96, !PT ;  /* 0x0000002816287212 */ /* 0x000fe400078e9617 */
[----:B------:R-:W-:Y:S02]  /*8490*/  PRMT R22, R15, 0x7771, RZ ;  /* 0x000077710f167816 */ /* 0x000fe400000000ff */
[----:B------:R-:W-:Y:S01]  /*84a0*/  LOP3.LUT R23, R38, R30, R45, 0x96, !PT ;  /* 0x0000001e26177212 */ /* 0x000fe200078e962d */
[----:B------:R-:W-:Y:S01]  /*84b0*/  IMAD.IADD R38, R4, 0x1, R47 ;  /* 0x0000000104267824 */ /* 0x000fe200078e022f */
[----:B------:R-:W-:Y:S01]  /*84c0*/  LOP3.LUT R46, R33, R37, R32, 0xe8, !PT ;  /* 0x00000025212e7212 */ /* 0x000fe200078ee820 */
[----:B------:R-:W-:Y:S01]  /*84d0*/  IMAD.U32 R22, R22, 0x10000, RZ ;  /* 0x0001000016167824 */ /* 0x000fe200078e00ff */
[----:B------:R-:W-:-:S02]  /*84e0*/  SHF.L.W.U32.HI R30, R14, 0xf, R14 ;  /* 0x0000000f0e1e7819 */ /* 0x000fc40000010e0e */
[--C-:B------:R-:W-:Y:S02]  /*84f0*/  SHF.L.W.U32.HI R45, R14, 0xd, R14.reuse ;  /* 0x0000000d0e2d7819 */ /* 0x100fe40000010e0e */
[----:B------:R-:W-:Y:S02]  /*8500*/  SHF.R.U32.HI R42, RZ, 0xa, R14 ;  /* 0x0000000aff2a7819 */ /* 0x000fe4000001160e */
[----:B------:R-:W-:Y:S02]  /*8510*/  IADD3 R35, PT, PT, R47, R44, R46 ;  /* 0x0000002c2f237210 */ /* 0x000fe40007ffe02e */
[C-C-:B------:R-:W-:Y:S02]  /*8520*/  SHF.L.W.U32.HI R44, R38.reuse, 0x1a, R38.reuse ;  /* 0x0000001a262c7819 */ /* 0x140fe40000010e26 */
[C-C-:B------:R-:W-:Y:S02]  /*8530*/  SHF.L.W.U32.HI R47, R38.reuse, 0x15, R38.reuse ;  /* 0x00000015262f7819 */ /* 0x140fe40000010e26 */
[----:B------:R-:W-:-:S02]  /*8540*/  SHF.L.W.U32.HI R46, R38, 0x7, R38 ;  /* 0x00000007262e7819 */ /* 0x000fc40000010e26 */
[----:B------:R-:W-:Y:S02]  /*8550*/  LOP3.LUT R30, R42, R30, R45, 0x96, !PT ;  /* 0x0000001e2a1e7212 */ /* 0x000fe400078e962d */
[----:B------:R-:W-:Y:S02]  /*8560*/  LOP3.LUT R45, R22, 0xff0000, RZ, 0xc0, !PT ;  /* 0x00ff0000162d7812 */ /* 0x000fe400078ec0ff */
[----:B------:R-:W-:Y:S02]  /*8570*/  LOP3.LUT R46, R46, R44, R47, 0x96, !PT ;  /* 0x0000002c2e2e7212 */ /* 0x000fe400078e962f */
[----:B------:R-:W-:Y:S02]  /*8580*/  PRMT R22, R20, 0x7771, RZ ;  /* 0x0000777114167816 */ /* 0x000fe400000000ff */
[----:B------:R-:W-:Y:S02]  /*8590*/  PRMT R44, R15, 0x7770, RZ ;  /* 0x000077700f2c7816 */ /* 0x000fe400000000ff */
[----:B------:R-:W-:-:S02]  /*85a0*/  LOP3.LUT R47, R34, R38, R39, 0xb8, !PT ;  /* 0x00000026222f7212 */ /* 0x000fc400078eb827 */
[----:B------:R-:W-:Y:S01]  /*85b0*/  PRMT R42, R15, 0x7772, RZ ;  /* 0x000077720f2a7816 */ /* 0x000fe200000000ff */
[----:B------:R-:W-:Y:S01]  /*85c0*/  IMAD.U32 R22, R22, 0x10000, RZ ;  /* 0x0001000016167824 */ /* 0x000fe200078e00ff */
[----:B------:R-:W-:Y:S01]  /*85d0*/  IADD3 R43, PT, PT, R46, R47, R43 ;  /* 0x0000002f2e2b7210 */ /* 0x000fe20007ffe02b */
[----:B------:R-:W-:Y:S02]  /*85e0*/  IMAD R44, R44, 0x1000000, R45 ;  /* 0x010000002c2c7824 */ /* 0x000fe400078e022d */
[----:B------:R-:W-:Y:S01]  /*85f0*/  IMAD.SHL.U32 R47, R42, 0x100, RZ ;  /* 0x000001002a2f7824 */ /* 0x000fe200078e00ff */
[----:B------:R-:W-:Y:S02]  /*8600*/  PRMT R46, R18, 0x7771, RZ ;  /* 0x00007771122e7816 */ /* 0x000fe400000000ff */
[----:B------:R-:W-:Y:S02]  /*8610*/  LOP3.LUT R45, R22, 0xff0000, RZ, 0xc0, !PT ;  /* 0x00ff0000162d7812 */ /* 0x000fe400078ec0ff */
[----:B------:R-:W-:-:S02]  /*8620*/  PRMT R42, R20, 0x7770, RZ ;  /* 0x00007770142a7816 */ /* 0x000fc400000000ff */
[----:B------:R-:W-:Y:S02]  /*8630*/  LOP3.LUT R22, R44, R47, RZ, 0xfc, !PT ;  /* 0x0000002f2c167212 */ /* 0x000fe400078efcff */
[----:B------:R-:W-:Y:S01]  /*8640*/  PRMT R15, R15, 0x7773, RZ ;  /* 0x000077730f0f7816 */ /* 0x000fe200000000ff */
[----:B------:R-:W-:Y:S02]  /*8650*/  IMAD.U32 R44, R46, 0x10000, RZ ;  /* 0x000100002e2c7824 */ /* 0x000fe400078e00ff */
[----:B------:R-:W-:Y:S01]  /*8660*/  IMAD R45, R42, 0x1000000, R45 ;  /* 0x010000002a2d7824 */ /* 0x000fe200078e022d */
[----:B------:R-:W-:Y:S02]  /*8670*/  LOP3.LUT R15, R22, R15, RZ, 0xfc, !PT ;  /* 0x0000000f160f7212 */ /* 0x000fe400078efcff */
[----:B------:R-:W-:Y:S02]  /*8680*/  PRMT R42, R20, 0x7772, RZ ;  /* 0x00007772142a7816 */ /* 0x000fe400000000ff */
[----:B------:R-:W-:-:S02]  /*8690*/  PRMT R46, R18, 0x7770, RZ ;  /* 0x00007770122e7816 */ /* 0x000fc400000000ff */
[----:B------:R-:W-:Y:S02]  /*86a0*/  LOP3.LUT R47, R44, 0xff0000, RZ, 0xc0, !PT ;  /* 0x00ff00002c2f7812 */ /* 0x000fe400078ec0ff */
[----:B------:R-:W-:Y:S02]  /*86b0*/  IADD3 R36, PT, PT, R36, R40, R15 ;  /* 0x0000002824247210 */ /* 0x000fe40007ffe00f */
[----:B------:R-:W-:Y:S01]  /*86c0*/  PRMT R40, R21, 0x7771, RZ ;  /* 0x0000777115287816 */ /* 0x000fe200000000ff */
[----:B------:R-:W-:Y:S02]  /*86d0*/  IMAD.SHL.U32 R44, R42, 0x100, RZ ;  /* 0x000001002a2c7824 */ /* 0x000fe400078e00ff */
[----:B------:R-:W-:Y:S01]  /*86e0*/  IMAD R42, R46, 0x1000000, R47 ;  /* 0x010000002e2a7824 */ /* 0x000fe200078e022f */
[----:B------:R-:W-:Y:S01]  /*86f0*/  PRMT R47, R18, 0x7772, RZ ;  /* 0x00007772122f7816 */ /* 0x000fe200000000ff */
[----:B------:R-:W-:Y:S01]  /*8700*/  IMAD.U32 R46, R40, 0x10000, RZ ;  /* 0x00010000282e7824 */ /* 0x000fe200078e00ff */
[----:B------:R-:W-:-:S02]  /*8710*/  LOP3.LUT R45, R45, R44, RZ, 0xfc, !PT ;  /* 0x0000002c2d2d7212 */ /* 0x000fc400078efcff */
[----:B------:R-:W-:Y:S01]  /*8720*/  PRMT R40, R20, 0x7773, RZ ;  /* 0x0000777314287816 */ /* 0x000fe200000000ff */
[----:B------:R-:W-:Y:S01]  /*8730*/  IMAD.SHL.U32 R49, R47, 0x100, RZ ;  /* 0x000001002f317824 */ /* 0x000fe200078e00ff */
[----:B------:R-:W-:Y:S02]  /*8740*/  PRMT R44, R21, 0x7770, RZ ;  /* 0x00007770152c7816 */ /* 0x000fe400000000ff */
[----:B------:R-:W-:Y:S02]  /*8750*/  LOP3.LUT R47, R46, 0xff0000, RZ, 0xc0, !PT ;  /* 0x00ff00002e2f7812 */ /* 0x000fe400078ec0ff */
[----:B------:R-:W-:Y:S01]  /*8760*/  LOP3.LUT R40, R45, R40, RZ, 0xfc, !PT ;  /* 0x000000282d287212 */ /* 0x000fe200078efcff */
[----:B------:R-:W-:Y:S02]  /*8770*/  IMAD.IADD R20, R23, 0x1, R36 ;  /* 0x0000000117147824 */ /* 0x000fe400078e0224 */
[----:B------:R-:W-:Y:S01]  /*8780*/  IMAD R36, R44, 0x1000000, R47 ;  /* 0x010000002c247824 */ /* 0x000fe200078e022f */
[----:B------:R-:W-:-:S02]  /*8790*/  IADD3 R44, PT, PT, R40, UR6, R43 ;  /* 0x00000006282c7c10 */ /* 0x000fc4000fffe02b */
[----:B------:R-:W-:Y:S02]  /*87a0*/  PRMT R43, R21, 0x7772, RZ ;  /* 0x00007772152b7816 */ /* 0x000fe400000000ff */
[----:B------:R-:W-:Y:S01]  /*87b0*/  LOP3.LUT R23, R42, R49, RZ, 0xfc, !PT ;  /* 0x000000312a177212 */ /* 0x000fe200078efcff */
[----:B------:R-:W-:Y:S01]  /*87c0*/  IMAD.IADD R37, R37, 0x1, R44 ;  /* 0x0000000125257824 */ /* 0x000fe200078e022c */
[--C-:B------:R-:W-:Y:S01]  /*87d0*/  SHF.L.W.U32.HI R45, R45, 0xe, R40.reuse ;  /* 0x0000000e2d2d7819 */ /* 0x100fe20000010e28 */
[----:B------:R-:W-:Y:S01]  /*87e0*/  IMAD.SHL.U32 R43, R43, 0x100, RZ ;  /* 0x000001002b2b7824 */ /* 0x000fe200078e00ff */
[--C-:B------:R-:W-:Y:S02]  /*87f0*/  SHF.L.W.U32.HI R42, R40, 0x19, R40.reuse ;  /* 0x00000019282a7819 */ /* 0x100fe40000010e28 */
[----:B------:R-:W-:Y:S02]  /*8800*/  SHF.R.U32.HI R46, RZ, 0x3, R40 ;  /* 0x00000003ff2e7819 */ /* 0x000fe40000011628 */
[----:B------:R-:W-:-:S02]  /*8810*/  PRMT R18, R18, 0x7773, RZ ;  /* 0x0000777312127816 */ /* 0x000fc400000000ff */
[----:B------:R-:W-:Y:S02]  /*8820*/  LOP3.LUT R42, R46, R42, R45, 0x96, !PT ;  /* 0x0000002a2e2a7212 */ /* 0x000fe400078e962d */
[----:B------:R-:W-:Y:S02]  /*8830*/  LOP3.LUT R18, R23, R18, RZ, 0xfc, !PT ;  /* 0x0000001217127212 */ /* 0x000fe400078efcff */
[C-C-:B------:R-:W-:Y:S02]  /*8840*/  SHF.L.W.U32.HI R45, R37.reuse, 0x1a, R37.reuse ;  /* 0x0000001a252d7819 */ /* 0x140fe40000010e25 */
[C-C-:B------:R-:W-:Y:S02]  /*8850*/  SHF.L.W.U32.HI R46, R37.reuse, 0x15, R37.reuse ;  /* 0x00000015252e7819 */ /* 0x140fe40000010e25 */
[----:B------:R-:W-:Y:S02]  /*8860*/  SHF.L.W.U32.HI R47, R37, 0x7, R37 ;  /* 0x00000007252f7819 */ /* 0x000fe40000010e25 */
[----:B------:R-:W-:-:S02]  /*8870*/  LOP3.LUT R43, R36, R43, RZ, 0xfc, !PT ;  /* 0x0000002b242b7212 */ /* 0x000fc400078efcff */
[----:B------:R-:W-:Y:S02]  /*8880*/  PRMT R36, R21, 0x7773, RZ ;  /* 0x0000777315247816 */ /* 0x000fe400000000ff */
[----:B------:R-:W-:Y:S02]  /*8890*/  IADD3 R41, PT, PT, R41, R30, R18 ;  /* 0x0000001e29297210 */ /* 0x000fe40007ffe012 */
[----:B------:R-:W-:Y:S02]  /*88a0*/  LOP3.LUT R47, R47, R45, R46, 0x96, !PT ;  /* 0x0000002d2f2f7212 */ /* 0x000fe400078e962e */
[C-C-:B------:R-:W-:Y:S02]  /*88b0*/  SHF.L.W.U32.HI R45, R20.reuse, 0xf, R20.reuse ;  /* 0x0000000f142d7819 */ /* 0x140fe40000010e14 */
[--C-:B------:R-:W-:Y:S02]  /*88c0*/  SHF.L.W.U32.HI R30, R20, 0xd, R20.reuse ;  /* 0x0000000d141e7819 */ /* 0x100fe40000010e14 */
[----:B------:R-:W-:-:S02]  /*88d0*/  SHF.R.U32.HI R21, RZ, 0xa, R20 ;  /* 0x0000000aff157819 */ /* 0x000fc40000011614 */
[----:B------:R-:W-:Y:S02]  /*88e0*/  LOP3.LUT R46, R39, R37, R38, 0xb8, !PT ;  /* 0x00000025272e7212 */ /* 0x000fe400078eb826 */
[----:B------:R-:W-:Y:S02]  /*88f0*/  LOP3.LUT R36, R43, R36, RZ, 0xfc, !PT ;  /* 0x000000242b247212 */ /* 0x000fe400078efcff */
[----:B------:R-:W-:Y:S01]  /*8900*/  LOP3.LUT R45, R21, R45, R30, 0x96, !PT ;  /* 0x0000002d152d7212 */ /* 0x000fe200078e961e */
[----:B------:R-:W-:Y:S01]  /*8910*/  IMAD.IADD R30, R42, 0x1, R41 ;  /* 0x000000012a1e7824 */ /* 0x000fe200078e0229 */
[----:B------:R-:W-:Y:S02]  /*8920*/  IADD3 R49, PT, PT, R47, R46, R34 ;  /* 0x0000002e2f317210 */ /* 0x000fe40007ffe022 */
[----:B------:R-:W-:Y:S02]  /*8930*/  SHF.L.W.U32.HI R34, R43, 0xe, R36 ;  /* 0x0000000e2b227819 */ /* 0x000fe40000010e24 */
[----:B------:R-:W-:-:S02]  /*8940*/  SHF.L.W.U32.HI R42, R35, 0x1e, R35 ;  /* 0x0000001e232a7819 */ /* 0x000fc40000010e23 */
[C-C-:B------:R-:W-:Y:S02]  /*8950*/  SHF.L.W.U32.HI R43, R35.reuse, 0x13, R35.reuse ;  /* 0x00000013232b7819 */ /* 0x140fe40000010e23 */
[----:B------:R-:W-:Y:S02]  /*8960*/  SHF.L.W.U32.HI R46, R35, 0xa, R35 ;  /* 0x0000000a232e7819 */ /* 0x000fe40000010e23 */
[--C-:B------:R-:W-:Y:S02]  /*8970*/  SHF.L.W.U32.HI R41, R36, 0x19, R36.reuse ;  /* 0x0000001924297819 */ /* 0x100fe40000010e24 */
[----:B------:R-:W-:Y:S02]  /*8980*/  LOP3.LUT R47, R46, R42, R43, 0x96, !PT ;  /* 0x0000002a2e2f7212 */ /* 0x000fe400078e962b */
[----:B------:R-:W-:Y:S02]  /*8990*/  SHF.R.U32.HI R21, RZ, 0x3, R36 ;  /* 0x00000003ff157819 */ /* 0x000fe40000011624 */
[----:B------:R-:W-:Y:S01]  /*89a0*/  IADD3 R46, PT, PT, R36, UR7, R49 ;  /* 0x00000007242e7c10 */ /* 0x000fe2000fffe031 */
[----:B------:R-:W0:Y:S01]  /*89b0*/  LDCU.128 UR4, c[0x3][0x60] ;  /* 0x00c00c00ff0477ac */ /* 0x000e220008000c00 */
[----:B------:R-:W-:-:S02]  /*89c0*/  LOP3.LUT R41, R21, R41, R34, 0x96, !PT ;  /* 0x0000002915297212 */ /* 0x000fc400078e9622 */
[C---:B------:R-:W-:Y:S01]  /*89d0*/  SHF.L.W.U32.HI R21, R30.reuse, 0xf, R30 ;  /* 0x0000000f1e157819 */ /* 0x040fe20000010e1e */
[----:B------:R-:W-:Y:S01]  /*89e0*/  IMAD.IADD R42, R33, 0x1, R46 ;  /* 0x00000001212a7824 */ /* 0x000fe200078e022e */
[--C-:B------:R-:W-:Y:S02]  /*89f0*/  SHF.L.W.U32.HI R34, R30, 0xd, R30.reuse ;  /* 0x0000000d1e227819 */ /* 0x100fe40000010e1e */
[----:B------:R-:W-:Y:S02]  /*8a00*/  SHF.R.U32.HI R43, RZ, 0xa, R30 ;  /* 0x0000000aff2b7819 */ /* 0x000fe4000001161e */
[----:B------:R-:W-:Y:S02]  /*8a10*/  LOP3.LUT R48, R32, R33, R35, 0xe8, !PT ;  /* 0x0000002120307212 */ /* 0x000fe400078ee823 */
[----:B------:R-:W-:Y:S02]  /*8a20*/  LOP3.LUT R33, R43, R21, R34, 0x96, !PT ;  /* 0x000000152b217212 */ /* 0x000fe400078e9622 */
[----:B------:R-:W-:-:S02]  /*8a30*/  IADD3 R44, PT, PT, R44, R47, R48 ;  /* 0x0000002f2c2c7210 */ /* 0x000fc40007ffe030 */
[C-C-:B------:R-:W-:Y:S02]  /*8a40*/  SHF.L.W.U32.HI R34, R42.reuse, 0x1a, R42.reuse ;  /* 0x0000001a2a227819 */ /* 0x140fe40000010e2a */
[C-C-:B------:R-:W-:Y:S02]  /*8a50*/  SHF.L.W.U32.HI R43, R42.reuse, 0x15, R42.reuse ;  /* 0x000000152a2b7819 */ /* 0x140fe40000010e2a */
[----:B------:R-:W-:Y:S02]  /*8a60*/  SHF.L.W.U32.HI R47, R42, 0x7, R42 ;  /* 0x000000072a2f7819 */ /* 0x000fe40000010e2a */
[----:B------:R-:W-:Y:S02]  /*8a70*/  PRMT R21, R12, 0x7771, RZ ;  /* 0x000077710c157816 */ /* 0x000fe400000000ff */
[----:B------:R-:W-:Y:S02]  /*8a80*/  LOP3.LUT R48, R47, R34, R43, 0x96, !PT ;  /* 0x000000222f307212 */ /* 0x000fe400078e962b */
[----:B------:R-:W-:Y:S01]  /*8a90*/  LOP3.LUT R43, R38, R42, R37, 0xb8, !PT ;  /* 0x0000002a262b7212 */ /* 0x000fe200078eb825 */
[----:B------:R-:W-:Y:S01]  /*8aa0*/  IMAD.U32 R34, R21, 0x10000, RZ ;  /* 0x0001000015227824 */ /* 0x000fe200078e00ff */
[----:B------:R-:W-:-:S02]  /*8ab0*/  SHF.L.W.U32.HI R47, R44, 0x1e, R44 ;  /* 0x0000001e2c2f7819 */ /* 0x000fc40000010e2c */
[----:B------:R-:W-:Y:S02]  /*8ac0*/  IADD3 R21, PT, PT, R48, R43, R39 ;  /* 0x0000002b30157210 */ /* 0x000fe40007ffe027 */
[----:B------:R-:W-:Y:S02]  /*8ad0*/  LOP3.LUT R39, R34, 0xff0000, RZ, 0xc0, !PT ;  /* 0x00ff000022277812 */ /* 0x000fe400078ec0ff */
[C-C-:B------:R-:W-:Y:S02]  /*8ae0*/  SHF.L.W.U32.HI R48, R44.reuse, 0x13, R44.reuse ;  /* 0x000000132c307819 */ /* 0x140fe40000010e2c */
[----:B------:R-:W-:Y:S02]  /*8af0*/  SHF.L.W.U32.HI R43, R44, 0xa, R44 ;  /* 0x0000000a2c2b7819 */ /* 0x000fe40000010e2c */
[----:B------:R-:W-:Y:S02]  /*8b00*/  PRMT R34, R12, 0x7770, RZ ;  /* 0x000077700c227816 */ /* 0x000fe400000000ff */
[----:B------:R-:W-:-:S02]  /*8b10*/  LOP3.LUT R47, R43, R47, R48, 0x96, !PT ;  /* 0x0000002f2b2f7212 */ /* 0x000fc400078e9630 */
[----:B------:R-:W-:Y:S01]  /*8b20*/  PRMT R43, R19, 0x7771, RZ ;  /* 0x00007771132b7816 */ /* 0x000fe200000000ff */
[----:B------:R-:W-:Y:S01]  /*8b30*/  IMAD R39, R34, 0x1000000, R39 ;  /* 0x0100000022277824 */ /* 0x000fe200078e0227 */
[----:B------:R-:W-:-:S03]  /*8b40*/  PRMT R34, R12, 0x7772, RZ ;  /* 0x000077720c227816 */ /* 0x000fc600000000ff */
[----:B------:R-:W-:Y:S02]  /*8b50*/  IMAD.U32 R43, R43, 0x10000, RZ ;  /* 0x000100002b2b7824 */ /* 0x000fe400078e00ff */
[----:B------:R-:W-:-:S03]  /*8b60*/  IMAD.SHL.U32 R34, R34, 0x100, RZ ;  /* 0x0000010022227824 */ /* 0x000fc600078e00ff */
[----:B------:R-:W-:Y:S02]  /*8b70*/  LOP3.LUT R48, R43, 0xff0000, RZ, 0xc0, !PT ;  /* 0x00ff00002b307812 */ /* 0x000fe400078ec0ff */
[----:B------:R-:W-:Y:S02]  /*8b80*/  LOP3.LUT R39, R39, R34, RZ, 0xfc, !PT ;  /* 0x0000002227277212 */ /* 0x000fe400078efcff */
[C---:B------:R-:W-:Y:S02]  /*8b90*/  PRMT R43, R19.reuse, 0x7770, RZ ;  /* 0x00007770132b7816 */ /* 0x040fe400000000ff */
[----:B------:R-:W-:-:S03]  /*8ba0*/  PRMT R34, R19, 0x7772, RZ ;  /* 0x0000777213227816 */ /* 0x000fc600000000ff */
[----:B------:R-:W-:Y:S02]  /*8bb0*/  IMAD R43, R43, 0x1000000, R48 ;  /* 0x010000002b2b7824 */ /* 0x000fe400078e0230 */
[----:B------:R-:W-:Y:S01]  /*8bc0*/  IMAD.SHL.U32 R48, R34, 0x100, RZ ;  /* 0x0000010022307824 */ /* 0x000fe200078e00ff */
[----:B------:R-:W-:-:S04]  /*8bd0*/  PRMT R34, R12, 0x7773, RZ ;  /* 0x000077730c227816 */ /* 0x000fc800000000ff */
[----:B------:R-:W-:Y:S02]  /*8be0*/  LOP3.LUT R34, R39, R34, RZ, 0xfc, !PT ;  /* 0x0000002227227212 */ /* 0x000fe400078efcff */
[----:B------:R-:W-:Y:S02]  /*8bf0*/  LOP3.LUT R12, R43, R48, RZ, 0xfc, !PT ;  /* 0x000000302b0c7212 */ /* 0x000fe400078efcff */
[----:B------:R-:W-:Y:S02]  /*8c00*/  PRMT R19, R19, 0x7773, RZ ;  /* 0x0000777313137816 */ /* 0x000fe400000000ff */
[----:B0-----:R-:W-:Y:S02]  /*8c10*/  IADD3 R21, PT, PT, R34, UR4, R21 ;  /* 0x0000000422157c10 */ /* 0x001fe4000fffe015 */
[----:B------:R-:W-:Y:S02]  /*8c20*/  LOP3.LUT R19, R12, R19, RZ, 0xfc, !PT ;  /* 0x000000130c137212 */ /* 0x000fe400078efcff */
[----:B------:R-:W-:Y:S01]  /*8c30*/  LOP3.LUT R48, R35, R32, R44, 0xe8, !PT ;  /* 0x0000002023307212 */ /* 0x000fe200078ee82c */
[----:B------:R-:W-:Y:S01]  /*8c40*/  IMAD.IADD R43, R32, 0x1, R21 ;  /* 0x00000001202b7824 */ /* 0x000fe200078e0215 */
[----:B------:R-:W-:-:S02]  /*8c50*/  IADD3 R32, PT, PT, R40, R45, R19 ;  /* 0x0000002d28207210 */ /* 0x000fc40007ffe013 */
[----:B------:R-:W-:Y:S02]  /*8c60*/  IADD3 R45, PT, PT, R46, R47, R48 ;  /* 0x0000002f2e2d7210 */ /* 0x000fe40007ffe030 */
[C-C-:B------:R-:W-:Y:S02]  /*8c70*/  SHF.L.W.U32.HI R40, R43.reuse, 0x1a, R43.reuse ;  /* 0x0000001a2b287819 */ /* 0x140fe40000010e2b */
[C-C-:B------:R-:W-:Y:S02]  /*8c80*/  SHF.L.W.U32.HI R47, R43.reuse, 0x15, R43.reuse ;  /* 0x000000152b2f7819 */ /* 0x140fe40000010e2b */
[----:B------:R-:W-:-:S04]  /*8c90*/  SHF.L.W.U32.HI R46, R43, 0x7, R43 ;  /* 0x000000072b2e7819 */ /* 0x000fc80000010e2b */
[----:B------:R-:W-:Y:S02]  /*8ca0*/  LOP3.LUT R47, R46, R40, R47, 0x96, !PT ;  /* 0x000000282e2f7212 */ /* 0x000fe400078e962f */
[----:B------:R-:W-:Y:S01]  /*8cb0*/  PRMT R40, R13, 0x7771, RZ ;  /* 0x000077710d287816 */ /* 0x000fe200000000ff */
[----:B------:R-:W-:Y:S01]  /*8cc0*/  IMAD.IADD R32, R41, 0x1, R32 ;  /* 0x0000000129207824 */ /* 0x000fe200078e0220 */
[----:B------:R-:W-:-:S03]  /*8cd0*/  LOP3.LUT R41, R37, R43, R42, 0xb8, !PT ;  /* 0x0000002b25297212 */ /* 0x000fc600078eb82a */
[----:B------:R-:W-:Y:S01]  /*8ce0*/  IMAD.U32 R46, R40, 0x10000, RZ ;  /* 0x00010000282e7824 */ /* 0x000fe200078e00ff */
[----:B------:R-:W-:Y:S02]  /*8cf0*/  IADD3 R40, PT, PT, R47, R41, R38 ;  /* 0x000000292f287210 */ /* 0x000fe40007ffe026 */
[C---:B------:R-:W-:Y:S02]  /*8d00*/  PRMT R41, R13.reuse, 0x7770, RZ ;  /* 0x000077700d297816 */ /* 0x040fe400000000ff */
[----:B------:R-:W-:Y:S02]  /*8d10*/  LOP3.LUT R46, R46, 0xff0000, RZ, 0xc0, !PT ;  /* 0x00ff00002e2e7812 */ /* 0x000fe400078ec0ff */
[----:B------:R-:W-:-:S03]  /*8d20*/  PRMT R38, R13, 0x7772, RZ ;  /* 0x000077720d267816 */ /* 0x000fc600000000ff */
[----:B------:R-:W-:Y:S01]  /*8d30*/  IMAD R41, R41, 0x1000000, R46 ;  /* 0x0100000029297824 */ /* 0x000fe200078e022e */
[--C-:B------:R-:W-:Y:S01]  /*8d40*/  SHF.L.W.U32.HI R47, R32, 0xd, R32.reuse ;  /* 0x0000000d202f7819 */ /* 0x100fe20000010e20 */
[----:B------:R-:W-:Y:S01]  /*8d50*/  IMAD.SHL.U32 R46, R38, 0x100, RZ ;  /* 0x00000100262e7824 */ /* 0x000fe200078e00ff */
[--C-:B------:R-:W-:Y:S02]  /*8d60*/  SHF.L.W.U32.HI R38, R32, 0xf, R32.reuse ;  /* 0x0000000f20267819 */ /* 0x100fe40000010e20 */
[----:B------:R-:W-:Y:S02]  /*8d70*/  SHF.R.U32.HI R48, RZ, 0xa, R32 ;  /* 0x0000000aff307819 */ /* 0x000fe40000011620 */
[----:B------:R-:W-:Y:S02]  /*8d80*/  LOP3.LUT R46, R41, R46, RZ, 0xfc, !PT ;  /* 0x0000002e292e7212 */ /* 0x000fe400078efcff */
[----:B------:R-:W-:Y:S02]  /*8d90*/  LOP3.LUT R38, R48, R38, R47, 0x96, !PT ;  /* 0x0000002630267212 */ /* 0x000fe400078e962f */
[----:B------:R-:W-:-:S02]  /*8da0*/  SHF.L.W.U32.HI R48, R39, 0xe, R34 ;  /* 0x0000000e27307819 */ /* 0x000fc40000010e22 */
[--C-:B------:R-:W-:Y:S02]  /*8db0*/  SHF.L.W.U32.HI R41, R34, 0x19, R34.reuse ;  /* 0x0000001922297819 */ /* 0x100fe40000010e22 */
[----:B------:R-:W-:Y:S02]  /*8dc0*/  SHF.R.U32.HI R39, RZ, 0x3, R34 ;  /* 0x00000003ff277819 */ /* 0x000fe40000011622 */
[----:B------:R-:W-:Y:S02]  /*8dd0*/  PRMT R13, R13, 0x7773, RZ ;  /* 0x000077730d0d7816 */ /* 0x000fe400000000ff */
[----:B------:R-:W-:Y:S02]  /*8de0*/  LOP3.LUT R41, R39, R41, R48, 0x96, !PT ;  /* 0x0000002927297212 */ /* 0x000fe400078e9630 */
[----:B------:R-:W-:Y:S02]  /*8df0*/  PRMT R39, R8, 0x7771, RZ ;  /* 0x0000777108277816 */ /* 0x000fe400000000ff */
[----:B------:R-:W-:-:S03]  /*8e00*/  LOP3.LUT R13, R46, R13, RZ, 0xfc, !PT ;  /* 0x0000000d2e0d7212 */ /* 0x000fc600078efcff */
[----:B------:R-:W-:Y:S01]  /*8e10*/  IMAD.U32 R47, R39, 0x10000, RZ ;  /* 0x00010000272f7824 */ /* 0x000fe200078e00ff */
[--C-:B------:R-:W-:Y:S02]  /*8e20*/  SHF.L.W.U32.HI R46, R46, 0xe, R13.reuse ;  /* 0x0000000e2e2e7819 */ /* 0x100fe40000010e0d */
[--C-:B------:R-:W-:Y:S02]  /*8e30*/  SHF.L.W.U32.HI R39, R13, 0x19, R13.reuse ;  /* 0x000000190d277819 */ /* 0x100fe40000010e0d */
[----:B------:R-:W-:-:S04]  /*8e40*/  SHF.R.U32.HI R48, RZ, 0x3, R13 ;  /* 0x00000003ff307819 */ /* 0x000fc8000001160d */
[----:B------:R-:W-:Y:S02]  /*8e50*/  LOP3.LUT R39, R48, R39, R46, 0x96, !PT ;  /* 0x0000002730277212 */ /* 0x000fe400078e962e */
[----:B------:R-:W-:Y:S02]  /*8e60*/  LOP3.LUT R48, R47, 0xff0000, RZ, 0xc0, !PT ;  /* 0x00ff00002f307812 */ /* 0x000fe400078ec0ff */
[C---:B------:R-:W-:Y:S02]  /*8e70*/  PRMT R47, R8.reuse, 0x7770, RZ ;  /* 0x00007770082f7816 */ /* 0x040fe400000000ff */
[----:B------:R-:W-:-:S03]  /*8e80*/  PRMT R46, R8, 0x7772, RZ ;  /* 0x00007772082e7816 */ /* 0x000fc600000000ff */
[----:B------:R-:W-:Y:S01]  /*8e90*/  IMAD R47, R47, 0x1000000, R48 ;  /* 0x010000002f2f7824 */ /* 0x000fe200078e0230 */
[----:B------:R-:W-:Y:S01]  /*8ea0*/  IADD3 R48, PT, PT, R13, UR5, R40 ;  /* 0x000000050d307c10 */ /* 0x000fe2000fffe028 */
[----:B------:R-:W-:-:S05]  /*8eb0*/  IMAD.SHL.U32 R46, R46, 0x100, RZ ;  /* 0x000001002e2e7824 */ /* 0x000fca00078e00ff */
[----:B------:R-:W-:Y:S01]  /*8ec0*/  LOP3.LUT R40, R47, R46, RZ, 0xfc, !PT ;  /* 0x0000002e2f287212 */ /* 0x000fe200078efcff */
[----:B------:R-:W-:-:S05]  /*8ed0*/  IMAD.IADD R46, R35, 0x1, R48 ;  /* 0x00000001232e7824 */ /* 0x000fca00078e0230 */
        /* <DEDUP_REMOVED lines=9> */
[----:B------:R-:W-:Y:S02]  /*8f70*/  LOP3.LUT R35, R44, R35, R45, 0xe8, !PT ;  /* 0x000000232c237212 */ /* 0x000fe400078ee82d */
        /* <DEDUP_REMOVED lines=12> */
[----:B------:R-:W-:-:S04]  /*9040*/  PRMT R21, R8, 0x7773, RZ ;  /* 0x0000777308157816 */ /* 0x000fc800000000ff */
[----:B------:R-:W-:-:S04]  /*9050*/  LOP3.LUT R21, R40, R21, RZ, 0xfc, !PT ;  /* 0x0000001528157212 */ /* 0x000fc800078efcff */
        /* <DEDUP_REMOVED lines=14> */
[----:B------:R-:W-:Y:S01]  /*9140*/  IADD3 R42, PT, PT, R9, UR7, R8 ;  /* 0x00000007092a7c10 */ /* 0x000fe2000fffe008 */
[----:B------:R-:W0:Y:S01]  /*9150*/  LDCU.128 UR4, c[0x3][0x70] ;  /* 0x00c00e00ff0477ac */ /* 0x000e220008000c00 */
[----:B------:R-:W-:-:S03]  /*9160*/  LOP3.LUT R44, R48, R35, R47, 0xe8, !PT ;  /* 0x00000023302c7212 */ /* 0x000fc600078ee82f */
[----:B------:R-:W-:Y:S01]  /*9170*/  IMAD.IADD R8, R45, 0x1, R42 ;  /* 0x000000012d087824 */ /* 0x000fe200078e022a */
[----:B------:R-:W-:-:S04]  /*9180*/  IADD3 R42, PT, PT, R42, R49, R44 ;  /* 0x000000312a2a7210 */ /* 0x000fc80007ffe02c */
[C-C-:B------:R-:W-:Y:S02]  /*9190*/  SHF.L.W.U32.HI R44, R8.reuse, 0x1a, R8.reuse ;  /* 0x0000001a082c7819 */ /* 0x140fe40000010e08 */
[C-C-:B------:R-:W-:Y:S02]  /*91a0*/  SHF.L.W.U32.HI R45, R8.reuse, 0x15, R8.reuse ;  /* 0x00000015082d7819 */ /* 0x140fe40000010e08 */
[----:B------:R-:W-:-:S04]  /*91b0*/  SHF.L.W.U32.HI R49, R8, 0x7, R8 ;  /* 0x0000000708317819 */ /* 0x000fc80000010e08 */
[----:B------:R-:W-:Y:S02]  /*91c0*/  LOP3.LUT R44, R49, R44, R45, 0x96, !PT ;  /* 0x0000002c312c7212 */ /* 0x000fe400078e962d */
[----:B------:R-:W-:-:S04]  /*91d0*/  LOP3.LUT R45, R46, R8, R37, 0xb8, !PT ;  /* 0x000000082e2d7212 */ /* 0x000fc800078eb825 */
[----:B------:R-:W-:Y:S02]  /*91e0*/  IADD3 R44, PT, PT, R44, R45, R43 ;  /* 0x0000002d2c2c7210 */ /* 0x000fe40007ffe02b */
[C-C-:B------:R-:W-:Y:S02]  /*91f0*/  SHF.L.W.U32.HI R43, R42.reuse, 0x1e, R42.reuse ;  /* 0x0000001e2a2b7819 */ /* 0x140fe40000010e2a */
[C-C-:B------:R-:W-:Y:S02]  /*9200*/  SHF.L.W.U32.HI R50, R42.reuse, 0x13, R42.reuse ;  /* 0x000000132a327819 */ /* 0x140fe40000010e2a */
[----:B------:R-:W-:Y:S02]  /*9210*/  SHF.L.W.U32.HI R45, R42, 0xa, R42 ;  /* 0x0000000a2a2d7819 */ /* 0x000fe40000010e2a */
[----:B0-----:R-:W-:Y:S02]  /*9220*/  IADD3 R44, PT, PT, R31, UR4, R44 ;  /* 0x000000041f2c7c10 */ /* 0x001fe4000fffe02c */
[----:B------:R-:W-:-:S02]  /*9230*/  LOP3.LUT R43, R45, R43, R50, 0x96, !PT ;  /* 0x0000002b2d2b7212 */ /* 0x000fc400078e9632 */
        /* <DEDUP_REMOVED lines=68> */
[----:B------:R-:W-:-:S04]  /*9680*/  SHF.L.W.U32.HI R45, R46, 0xa, R46 ;  /* 0x0000000a2e2d7819 */ /* 0x000fc80000010e2e */
[----:B------:R-:W-:Y:S02]  /*9690*/  LOP3.LUT R50, R45, R43, R50, 0x96, !PT ;  /* 0x0000002b2d327212 */ /* 0x000fe400078e9632 */
[----:B------:R-:W-:-:S05]  /*96a0*/  IADD3 R43, PT, PT, R29, UR5, R48 ;  /* 0x000000051d2b7c10 */ /* 0x000fca000fffe030 */
        /* <DEDUP_REMOVED lines=26> */
[----:B------:R-:W-:Y:S01]  /*9850*/  IADD3 R37, PT, PT, R14, UR7, R37 ;  /* 0x000000070e257c10 */ /* 0x000fe2000fffe025 */
[----:B------:R-:W0:Y:S01]  /*9860*/  LDCU.128 UR4, c[0x3][0x90] ;  /* 0x00c01200ff0477ac */ /* 0x000e220008000c00 */
        /* <DEDUP_REMOVED lines=29> */
[----:B------:R-:W-:-:S05]  /*9a40*/  IMAD.IADD R43, R43, 0x1, R48 ;  /* 0x000000012b2b7824 */ /* 0x000fca00078e0230 */
[C-C-:B------:R-:W-:Y:S02]  /*9a50*/  SHF.L.W.U32.HI R35, R43.reuse, 0x1a, R43.reuse ;  /* 0x0000001a2b237819 */ /* 0x140fe40000010e2b */
[C-C-:B------:R-:W-:Y:S02]  /*9a60*/  SHF.L.W.U32.HI R42, R43.reuse, 0x15, R43.reuse ;  /* 0x000000152b2a7819 */ /* 0x140fe40000010e2b */
[----:B------:R-:W-:-:S04]  /*9a70*/  SHF.L.W.U32.HI R50, R43, 0x7, R43 ;  /* 0x000000072b327819 */ /* 0x000fc80000010e2b */
[----:B------:R-:W-:Y:S02]  /*9a80*/  LOP3.LUT R42, R50, R35, R42, 0x96, !PT ;  /* 0x00000023322a7212 */ /* 0x000fe400078e962a */
[----:B------:R-:W-:-:S04]  /*9a90*/  LOP3.LUT R35, R47, R43, R46, 0xb8, !PT ;  /* 0x0000002b2f237212 */ /* 0x000fc800078eb82e */
[----:B------:R-:W-:-:S04]  /*9aa0*/  IADD3 R35, PT, PT, R42, R35, R49 ;  /* 0x000000232a237210 */ /* 0x000fc80007ffe031 */
[----:B------:R-:W-:-:S05]  /*9ab0*/  IADD3 R35, PT, PT, R32, UR6, R35 ;  /* 0x0000000620237c10 */ /* 0x000fca000fffe023 */
[----:B------:R-:W-:Y:S01]  /*9ac0*/  IMAD.IADD R42, R44, 0x1, R35 ;  /* 0x000000012c2a7824 */ /* 0x000fe200078e0223 */
[----:B------:R-:W-:-:S04]  /*9ad0*/  IADD3 R36, PT, PT, R36, R33, R27 ;  /* 0x0000002124247210 */ /* 0x000fc80007ffe01b */
[C-C-:B------:R-:W-:Y:S02]  /*9ae0*/  SHF.L.W.U32.HI R33, R42.reuse, 0x1a, R42.reuse ;  /* 0x0000001a2a217819 */ /* 0x140fe40000010e2a */
[C-C-:B------:R-:W-:Y:S02]  /*9af0*/  SHF.L.W.U32.HI R50, R42.reuse, 0x15, R42.reuse ;  /* 0x000000152a327819 */ /* 0x140fe40000010e2a */
[----:B------:R-:W-:-:S04]  /*9b00*/  SHF.L.W.U32.HI R49, R42, 0x7, R42 ;  /* 0x000000072a317819 */ /* 0x000fc80000010e2a */
[----:B------:R-:W-:Y:S02]  /*9b10*/  LOP3.LUT R50, R49, R33, R50, 0x96, !PT ;  /* 0x0000002131327212 */ /* 0x000fe400078e9632 */
[----:B------:R-:W-:-:S04]  /*9b20*/  LOP3.LUT R33, R46, R42, R43, 0xb8, !PT ;  /* 0x0000002a2e217212 */ /* 0x000fc800078eb82b */
[----:B------:R-:W-:Y:S01]  /*9b30*/  IADD3 R50, PT, PT, R50, R33, R47 ;  /* 0x0000002132327210 */ /* 0x000fe20007ffe02f */
[----:B------:R-:W-:-:S05]  /*9b40*/  IMAD.IADD R33, R41, 0x1, R36 ;  /* 0x0000000129217824 */ /* 0x000fca00078e0224 */
[----:B------:R-:W-:Y:S01]  /*9b50*/  IADD3 R36, PT, PT, R33, UR7, R50 ;  /* 0x0000000721247c10 */ /* 0x000fe2000fffe032 */
[----:B------:R-:W0:Y:S04]  /*9b60*/  LDCU.128 UR4, c[0x3][0xa0] ;  /* 0x00c01400ff0477ac */ /* 0x000e280008000c00 */
[----:B------:R-:W-:Y:S01]  /*9b70*/  IMAD.IADD R41, R37, 0x1, R36 ;  /* 0x0000000125297824 */ /* 0x000fe200078e0224 */
[----:B------:R-:W-:-:S04]  /*9b80*/  IADD3 R34, PT, PT, R34, R38, R29 ;  /* 0x0000002622227210 */ /* 0x000fc80007ffe01d */
[C-C-:B------:R-:W-:Y:S02]  /*9b90*/  SHF.L.W.U32.HI R47, R41.reuse, 0x1a, R41.reuse ;  /* 0x0000001a292f7819 */ /* 0x140fe40000010e29 */
[C-C-:B------:R-:W-:Y:S02]  /*9ba0*/  SHF.L.W.U32.HI R50, R41.reuse, 0x15, R41.reuse ;  /* 0x0000001529327819 */ /* 0x140fe40000010e29 */
[----:B------:R-:W-:Y:S02]  /*9bb0*/  SHF.L.W.U32.HI R49, R41, 0x7, R41 ;  /* 0x0000000729317819 */ /* 0x000fe40000010e29 */
[----:B------:R-:W-:Y:S02]  /*9bc0*/  LOP3.LUT R38, R43, R41, R42, 0xb8, !PT ;  /* 0x000000292b267212 */ /* 0x000fe400078eb82a */
[----:B------:R-:W-:Y:S01]  /*9bd0*/  LOP3.LUT R47, R49, R47, R50, 0x96, !PT ;  /* 0x0000002f312f7212 */ /* 0x000fe200078e9632 */
[----:B------:R-:W-:Y:S01]  /*9be0*/  IMAD.IADD R34, R39, 0x1, R34 ;  /* 0x0000000127227824 */ /* 0x000fe200078e0222 */
[----:B------:R-:W-:-:S02]  /*9bf0*/  SHF.L.W.U32.HI R39, R40, 0xe, R21 ;  /* 0x0000000e28277819 */ /* 0x000fc40000010e15 */
[----:B------:R-:W-:Y:S02]  /*9c00*/  IADD3 R47, PT, PT, R47, R38, R46 ;  /* 0x000000262f2f7210 */ /* 0x000fe40007ffe02e */
[--C-:B------:R-:W-:Y:S02]  /*9c10*/  SHF.L.W.U32.HI R38, R21, 0x19, R21.reuse ;  /* 0x0000001915267819 */ /* 0x100fe40000010e15 */
[----:B------:R-:W-:Y:S02]  /*9c20*/  SHF.R.U32.HI R40, RZ, 0x3, R21 ;  /* 0x00000003ff287819 */ /* 0x000fe40000011615 */
[----:B------:R-:W-:Y:S02]  /*9c30*/  LOP3.LUT R44, R37, R44, R8, 0xe8, !PT ;  /* 0x0000002c252c7212 */ /* 0x000fe400078ee808 */
[----:B------:R-:W-:Y:S02]  /*9c40*/  LOP3.LUT R38, R40, R38, R39, 0x96, !PT ;  /* 0x0000002628267212 */ /* 0x000fe400078e9627 */
[----:B0-----:R-:W-:-:S02]  /*9c50*/  IADD3 R39, PT, PT, R34, UR4, R47 ;  /* 0x0000000422277c10 */ /* 0x001fc4000fffe02f */
[----:B------:R-:W-:Y:S02]  /*9c60*/  IADD3 R45, PT, PT, R48, R45, R44 ;  /* 0x0000002d302d7210 */ /* 0x000fe40007ffe02c */
[C---:B------:R-:W-:Y:S01]  /*9c70*/  SHF.L.W.U32.HI R40, R33.reuse, 0xf, R33 ;  /* 0x0000000f21287819 */ /* 0x040fe20000010e21 */
[----:B------:R-:W-:Y:S01]  /*9c80*/  IMAD.IADD R44, R8, 0x1, R39 ;  /* 0x00000001082c7824 */ /* 0x000fe200078e0227 */
[--C-:B------:R-:W-:Y:S02]  /*9c90*/  SHF.L.W.U32.HI R47, R33, 0xd, R33.reuse ;  /* 0x0000000d212f7819 */ /* 0x100fe40000010e21 */
[----:B------:R-:W-:Y:S02]  /*9ca0*/  SHF.R.U32.HI R46, RZ, 0xa, R33 ;  /* 0x0000000aff2e7819 */ /* 0x000fe40000011621 */
[----:B------:R-:W-:Y:S02]  /*9cb0*/  SHF.L.W.U32.HI R48, R44, 0x7, R44 ;  /* 0x000000072c307819 */ /* 0x000fe40000010e2c */
[----:B------:R-:W-:-:S02]  /*9cc0*/  LOP3.LUT R40, R46, R40, R47, 0x96, !PT ;  /* 0x000000282e287212 */ /* 0x000fc400078e962f */
[C-C-:B------:R-:W-:Y:S02]  /*9cd0*/  SHF.L.W.U32.HI R46, R44.reuse, 0x1a, R44.reuse ;  /* 0x0000001a2c2e7819 */ /* 0x140fe40000010e2c */
[----:B------:R-:W-:Y:S02]  /*9ce0*/  SHF.L.W.U32.HI R47, R44, 0x15, R44 ;  /* 0x000000152c2f7819 */ /* 0x000fe40000010e2c */
[----:B------:R-:W-:Y:S02]  /*9cf0*/  IADD3 R13, PT, PT, R13, R40, R28 ;  /* 0x000000280d0d7210 */ /* 0x000fe40007ffe01c */
[----:B------:R-:W-:Y:S02]  /*9d00*/  LOP3.LUT R46, R48, R46, R47, 0x96, !PT ;  /* 0x0000002e302e7212 */ /* 0x000fe400078e962f */
[----:B------:R-:W-:Y:S01]  /*9d10*/  LOP3.LUT R40, R42, R44, R41, 0xb8, !PT ;  /* 0x0000002c2a287212 */ /* 0x000fe200078eb829 */
[----:B------:R-:W-:Y:S01]  /*9d20*/  IMAD.IADD R38, R38, 0x1, R13 ;  /* 0x0000000126267824 */ /* 0x000fe200078e020d */
[----:B------:R-:W-:-:S02]  /*9d30*/  SHF.L.W.U32.HI R13, R34, 0xd, R34 ;  /* 0x0000000d220d7819 */ /* 0x000fc40000010e22 */
[----:B------:R-:W-:Y:S02]  /*9d40*/  IADD3 R47, PT, PT, R46, R40, R43 ;  /* 0x000000282e2f7210 */ /* 0x000fe40007ffe02b */
[--C-:B------:R-:W-:Y:S02]  /*9d50*/  SHF.L.W.U32.HI R40, R34, 0xf, R34.reuse ;  /* 0x0000000f22287819 */ /* 0x100fe40000010e22 */
[----:B------:R-:W-:-:S04]  /*9d60*/  SHF.R.U32.HI R43, RZ, 0xa, R34 ;  /* 0x0000000aff2b7819 */ /* 0x000fc80000011622 */
[----:B------:R-:W-:Y:S02]  /*9d70*/  LOP3.LUT R40, R43, R40, R13, 0x96, !PT ;  /* 0x000000282b287212 */ /* 0x000fe400078e960d */
[----:B------:R-:W-:Y:S02]  /*9d80*/  IADD3 R43, PT, PT, R38, UR5, R47 ;  /* 0x00000005262b7c10 */ /* 0x000fe4000fffe02f */
[C-C-:B------:R-:W-:Y:S02]  /*9d90*/  SHF.L.W.U32.HI R46, R45.reuse, 0x1e, R45.reuse ;  /* 0x0000001e2d2e7819 */ /* 0x140fe40000010e2d */
[C---:B------:R-:W-:Y:S01]  /*9da0*/  SHF.L.W.U32.HI R47, R45.reuse, 0x13, R45 ;  /* 0x000000132d2f7819 */ /* 0x040fe20000010e2d */
[C---:B------:R-:W-:Y:S01]  /*9db0*/  IMAD.IADD R13, R45.reuse, 0x1, R43 ;  /* 0x000000012d0d7824 */ /* 0x040fe200078e022b */
[----:B------:R-:W-:-:S04]  /*9dc0*/  SHF.L.W.U32.HI R48, R45, 0xa, R45 ;  /* 0x0000000a2d307819 */ /* 0x000fc80000010e2d */
[----:B------:R-:W-:Y:S02]  /*9dd0*/  LOP3.LUT R46, R48, R46, R47, 0x96, !PT ;  /* 0x0000002e302e7212 */ /* 0x000fe400078e962f */
[C-C-:B------:R-:W-:Y:S02]  /*9de0*/  SHF.L.W.U32.HI R47, R13.reuse, 0x1a, R13.reuse ;  /* 0x0000001a0d2f7819 */ /* 0x140fe40000010e0d */
[C-C-:B------:R-:W-:Y:S02]  /*9df0*/  SHF.L.W.U32.HI R48, R13.reuse, 0x15, R13.reuse ;  /* 0x000000150d307819 */ /* 0x140fe40000010e0d */
[----:B------:R-:W-:Y:S02]  /*9e00*/  SHF.L.W.U32.HI R49, R13, 0x7, R13 ;  /* 0x000000070d317819 */ /* 0x000fe40000010e0d */
[----:B------:R-:W-:Y:S02]  /*9e10*/  IADD3 R40, PT, PT, R21, R40, R14 ;  /* 0x0000002815287210 */ /* 0x000fe40007ffe00e */
[----:B------:R-:W-:-:S02]  /*9e20*/  LOP3.LUT R47, R49, R47, R48, 0x96, !PT ;  /* 0x0000002f312f7212 */ /* 0x000fc400078e9630 */
[----:B------:R-:W-:Y:S02]  /*9e30*/  LOP3.LUT R21, R41, R13, R44, 0xb8, !PT ;  /* 0x0000000d29157212 */ /* 0x000fe400078eb82c */
[----:B------:R-:W-:Y:S01]  /*9e40*/  LOP3.LUT R37, R8, R37, R45, 0xe8, !PT ;  /* 0x0000002508257212 */ /* 0x000fe200078ee82d */
[----:B------:R-:W-:Y:S01]  /*9e50*/  IMAD.IADD R40, R25, 0x1, R40 ;  /* 0x0000000119287824 */ /* 0x000fe200078e0228 */
[----:B------:R-:W-:Y:S02]  /*9e60*/  IADD3 R47, PT, PT, R47, R21, R42 ;  /* 0x000000152f2f7210 */ /* 0x000fe40007ffe02a */
[----:B------:R-:W-:Y:S02]  /*9e70*/  IADD3 R35, PT, PT, R35, R46, R37 ;  /* 0x0000002e23237210 */ /* 0x000fe40007ffe025 */
[----:B------:R-:W-:Y:S02]  /*9e80*/  SHF.L.W.U32.HI R42, R24, 0xe, R31 ;  /* 0x0000000e182a7819 */ /* 0x000fe40000010e1f */
[----:B------:R-:W-:-:S02]  /*9e90*/  SHF.L.W.U32.HI R37, R38, 0xf, R38 ;  /* 0x0000000f26257819 */ /* 0x000fc40000010e26 */
[--C-:B------:R-:W-:Y:S02]  /*9ea0*/  SHF.L.W.U32.HI R24, R38, 0xd, R38.reuse ;  /* 0x0000000d26187819 */ /* 0x100fe40000010e26 */
[----:B------:R-:W-:Y:S02]  /*9eb0*/  SHF.R.U32.HI R25, RZ, 0xa, R38 ;  /* 0x0000000aff197819 */ /* 0x000fe40000011626 */
[--C-:B------:R-:W-:Y:S02]  /*9ec0*/  SHF.L.W.U32.HI R21, R31, 0x19, R31.reuse ;  /* 0x000000191f157819 */ /* 0x100fe40000010e1f */
[----:B------:R-:W-:Y:S02]  /*9ed0*/  LOP3.LUT R37, R25, R37, R24, 0x96, !PT ;  /* 0x0000002519257212 */ /* 0x000fe400078e9618 */
[----:B------:R-:W-:Y:S02]  /*9ee0*/  SHF.R.U32.HI R46, RZ, 0x3, R31 ;  /* 0x00000003ff2e7819 */ /* 0x000fe4000001161f */
[----:B------:R-:W-:-:S02]  /*9ef0*/  IADD3 R24, PT, PT, R40, UR6, R47 ;  /* 0x0000000628187c10 */ /* 0x000fc4000fffe02f */
[----:B------:R-:W-:Y:S02]  /*9f00*/  LOP3.LUT R21, R46, R21, R42, 0x96, !PT ;  /* 0x000000152e157212 */ /* 0x000fe400078e962a */
[C-C-:B------:R-:W-:Y:S01]  /*9f10*/  SHF.L.W.U32.HI R25, R35.reuse, 0x1e, R35.reuse ;  /* 0x0000001e23197819 */ /* 0x140fe20000010e23 */
[C---:B------:R-:W-:Y:S01]  /*9f20*/  IMAD.IADD R42, R35.reuse, 0x1, R24 ;  /* 0x00000001232a7824 */ /* 0x040fe200078e0218 */
[C-C-:B------:R-:W-:Y:S02]  /*9f30*/  SHF.L.W.U32.HI R46, R35.reuse, 0x13, R35.reuse ;  /* 0x00000013232e7819 */ /* 0x140fe40000010e23 */
[----:B------:R-:W-:Y:S02]  /*9f40*/  SHF.L.W.U32.HI R47, R35, 0xa, R35 ;  /* 0x0000000a232f7819 */ /* 0x000fe40000010e23 */
[----:B------:R-:W-:Y:S02]  /*9f50*/  SHF.L.W.U32.HI R48, R42, 0x7, R42 ;  /* 0x000000072a307819 */ /* 0x000fe40000010e2a */
[----:B------:R-:W-:-:S02]  /*9f60*/  LOP3.LUT R25, R47, R25, R46, 0x96, !PT ;  /* 0x000000192f197212 */ /* 0x000fc400078e962e */
[C-C-:B------:R-:W-:Y:S02]  /*9f70*/  SHF.L.W.U32.HI R46, R42.reuse, 0x1a, R42.reuse ;  /* 0x0000001a2a2e7819 */ /* 0x140fe40000010e2a */
[----:B------:R-:W-:-:S04]  /*9f80*/  SHF.L.W.U32.HI R47, R42, 0x15, R42 ;  /* 0x000000152a2f7819 */ /* 0x000fc80000010e2a */
[----:B------:R-:W-:Y:S02]  /*9f90*/  LOP3.LUT R48, R48, R46, R47, 0x96, !PT ;  /* 0x0000002e30307212 */ /* 0x000fe400078e962f */
[----:B------:R-:W-:Y:S02]  /*9fa0*/  LOP3.LUT R47, R44, R42, R13, 0xb8, !PT ;  /* 0x0000002a2c2f7212 */ /* 0x000fe400078eb80d */
[----:B------:R-:W-:Y:S02]  /*9fb0*/  IADD3 R46, PT, PT, R9, R37, R20 ;  /* 0x00000025092e7210 */ /* 0x000fe40007ffe014 */
[----:B------:R-:W-:Y:S02]  /*9fc0*/  IADD3 R48, PT, PT, R48, R47, R41 ;  /* 0x0000002f30307210 */ /* 0x000fe40007ffe029 */
[--C-:B------:R-:W-:Y:S01]  /*9fd0*/  SHF.L.W.U32.HI R37, R22, 0xe, R15.reuse ;  /* 0x0000000e16257819 */ /* 0x100fe20000010e0f */
[----:B------:R-:W-:Y:S01]  /*9fe0*/  IMAD.IADD R9, R21, 0x1, R46 ;  /* 0x0000000115097824 */ /* 0x000fe200078e022e */
[----:B------:R-:W-:-:S02]  /*9ff0*/  SHF.L.W.U32.HI R22, R15, 0x19, R15 ;  /* 0x000000190f167819 */ /* 0x000fc40000010e0f */
[----:B------:R-:W-:Y:S02]  /*a000*/  SHF.R.U32.HI R41, RZ, 0x3, R15 ;  /* 0x00000003ff297819 */ /* 0x000fe4000001160f */
[----:B------:R-:W-:Y:S02]  /*a010*/  LOP3.LUT R8, R45, R8, R35, 0xe8, !PT ;  /* 0x000000082d087212 */ /* 0x000fe400078ee823 */
[----:B------:R-:W-:Y:S02]  /*a020*/  LOP3.LUT R21, R41, R22, R37, 0x96, !PT ;  /* 0x0000001629157212 */ /* 0x000fe400078e9625 */
[----:B------:R-:W-:Y:S02]  /*a030*/  IADD3 R46, PT, PT, R36, R25, R8 ;  /* 0x00000019242e7210 */ /* 0x000fe40007ffe008 */
[----:B------:R-:W-:Y:S01]  /*a040*/  IADD3 R8, PT, PT, R9, UR7, R48 ;  /* 0x0000000709087c10 */ /* 0x000fe2000fffe030 */
[----:B------:R-:W0:Y:S01]  /*a050*/  LDCU.128 UR4, c[0x3][0xb0] ;  /* 0x00c01600ff0477ac */ /* 0x000e220008000c00 */
[----:B------:R-:W-:-:S02]  /*a060*/  SHF.L.W.U32.HI R22, R40, 0xf, R40 ;  /* 0x0000000f28167819 */ /* 0x000fc40000010e28 */
[--C-:B------:R-:W-:Y:S02]  /*a070*/  SHF.L.W.U32.HI R25, R40, 0xd, R40.reuse ;  /* 0x0000000d28197819 */ /* 0x100fe40000010e28 */
[----:B------:R-:W-:Y:S02]  /*a080*/  SHF.R.U32.HI R36, RZ, 0xa, R40 ;  /* 0x0000000aff247819 */ /* 0x000fe40000011628 */
[----:B------:R-:W-:Y:S02]  /*a090*/  SHF.L.W.U32.HI R37, R46, 0x1e, R46 ;  /* 0x0000001e2e257819 */ /* 0x000fe40000010e2e */
[----:B------:R-:W-:Y:S01]  /*a0a0*/  LOP3.LUT R36, R36, R22, R25, 0x96, !PT ;  /* 0x0000001624247212 */ /* 0x000fe200078e9619 */
[C---:B------:R-:W-:Y:S01]  /*a0b0*/  IMAD.IADD R25, R46.reuse, 0x1, R8 ;  /* 0x000000012e197824 */ /* 0x040fe200078e0208 */
[C-C-:B------:R-:W-:Y:S02]  /*a0c0*/  SHF.L.W.U32.HI R48, R46.reuse, 0x13, R46.reuse ;  /* 0x000000132e307819 */ /* 0x140fe40000010e2e */
        /* <DEDUP_REMOVED lines=12> */
[--C-:B------:R-:W-:Y:S02]  /*a190*/  SHF.L.W.U32.HI R48, R23, 0xe, R18.reuse ;  /* 0x0000000e17307819 */ /* 0x100fe40000010e12 */
[----:B------:R-:W-:-:S02]  /*a1a0*/  SHF.L.W.U32.HI R23, R18, 0x19, R18 ;  /* 0x0000001912177819 */ /* 0x000fc40000010e12 */
[----:B------:R-:W-:Y:S02]  /*a1b0*/  SHF.R.U32.HI R31, RZ, 0x3, R18 ;  /* 0x00000003ff1f7819 */ /* 0x000fe40000011612 */
[----:B0-----:R-:W-:Y:S02]  /*a1c0*/  IADD3 R22, PT, PT, R21, UR4, R22 ;  /* 0x0000000415167c10 */ /* 0x001fe4000fffe016 */
[----:B------:R-:W-:Y:S02]  /*a1d0*/  LOP3.LUT R23, R31, R23, R48, 0x96, !PT ;  /* 0x000000171f177212 */ /* 0x000fe400078e9630 */
[--C-:B------:R-:W-:Y:S01]  /*a1e0*/  SHF.L.W.U32.HI R31, R9, 0xf, R9.reuse ;  /* 0x0000000f091f7819 */ /* 0x100fe20000010e09 */
[----:B------:R-:W-:Y:S01]  /*a1f0*/  IMAD.IADD R36, R39, 0x1, R22 ;  /* 0x0000000127247824 */ /* 0x000fe200078e0216 */
[--C-:B------:R-:W-:Y:S02]  /*a200*/  SHF.L.W.U32.HI R44, R9, 0xd, R9.reuse ;  /* 0x0000000d092c7819 */ /* 0x100fe40000010e09 */
        /* <DEDUP_REMOVED lines=16> */
[----:B------:R-:W-:Y:S02]  /*a310*/  SHF.L.W.U32.HI R48, R12, 0xe, R19 ;  /* 0x0000000e0c307819 */ /* 0x000fe40000010e13 */
[C-C-:B------:R-:W-:Y:S02]  /*a320*/  SHF.L.W.U32.HI R23, R21.reuse, 0xf, R21.reuse ;  /* 0x0000000f15177819 */ /* 0x140fe40000010e15 */
[--C-:B------:R-:W-:Y:S02]  /*a330*/  SHF.L.W.U32.HI R44, R21, 0xd, R21.reuse ;  /* 0x0000000d152c7819 */ /* 0x100fe40000010e15 */
[----:B------:R-:W-:-:S02]  /*a340*/  SHF.R.U32.HI R31, RZ, 0xa, R21 ;  /* 0x0000000aff1f7819 */ /* 0x000fc40000011615 */
[----:B------:R-:W-:Y:S02]  /*a350*/  IADD3 R12, PT, PT, R15, UR5, R50 ;  /* 0x000000050f0c7c10 */ /* 0x000fe4000fffe032 */
[--C-:B------:R-:W-:Y:S02]  /*a360*/  SHF.L.W.U32.HI R13, R19, 0x19, R19.reuse ;  /* 0x00000019130d7819 */ /* 0x100fe40000010e13 */
[----:B------:R-:W-:Y:S02]  /*a370*/  SHF.R.U32.HI R35, RZ, 0x3, R19 ;  /* 0x00000003ff237819 */ /* 0x000fe40000011613 */
[----:B------:R-:W-:Y:S01]  /*a380*/  LOP3.LUT R23, R31, R23, R44, 0x96, !PT ;  /* 0x000000171f177212 */ /* 0x000fe200078e962c */
[----:B------:R-:W-:Y:S01]  /*a390*/  IMAD.IADD R31, R43, 0x1, R12 ;  /* 0x000000012b1f7824 */ /* 0x000fe200078e020c */
        /* <DEDUP_REMOVED lines=9> */
[----:B------:R-:W-:Y:S02]  /*a430*/  LOP3.LUT R44, R39, R46, R43, 0xe8, !PT ;  /* 0x0000002e272c7212 */ /* 0x000fe400078ee82b */
[----:B------:R-:W-:Y:S02]  /*a440*/  LOP3.LUT R41, R45, R41, R48, 0x96, !PT ;  /* 0x000000292d297212 */ /* 0x000fe400078e9630 */
[----:B------:R-:W-:Y:S01]  /*a450*/  LOP3.LUT R23, R25, R31, R36, 0xb8, !PT ;  /* 0x0000001f19177212 */ /* 0x000fe200078eb824 */
[----:B------:R-:W-:Y:S01]  /*a460*/  IMAD.IADD R13, R13, 0x1, R18 ;  /* 0x000000010d0d7824 */ /* 0x000fe200078e0212 */
[----:B------:R-:W-:Y:S02]  /*a470*/  IADD3 R44, PT, PT, R24, R35, R44 ;  /* 0x00000023182c7210 */ /* 0x000fe40007ffe02c */
[----:B------:R-:W-:-:S04]  /*a480*/  IADD3 R24, PT, PT, R41, R23, R42 ;  /* 0x0000001729187210 */ /* 0x000fc80007ffe02a */
[----:B------:R-:W-:Y:S02]  /*a490*/  IADD3 R24, PT, PT, R13, UR6, R24 ;  /* 0x000000060d187c10 */ /* 0x000fe4000fffe018 */
[--C-:B------:R-:W-:Y:S02]  /*a4a0*/  SHF.L.W.U32.HI R42, R26, 0xe, R27.reuse ;  /* 0x0000000e1a2a7819 */ /* 0x100fe40000010e1b */
[--C-:B------:R-:W-:Y:S01]  /*a4b0*/  SHF.L.W.U32.HI R23, R27, 0x19, R27.reuse ;  /* 0x000000191b177819 */ /* 0x100fe20000010e1b */
        /* <DEDUP_REMOVED lines=10> */
[----:B------:R-:W-:Y:S02]  /*a560*/  IADD3 R26, PT, PT, R19, R26, R34 ;  /* 0x0000001a131a7210 */ /* 0x000fe40007ffe022 */
[C-C-:B------:R-:W-:Y:S02]  /*a570*/  SHF.L.W.U32.HI R35, R44.reuse, 0x1e, R44.reuse ;  /* 0x0000001e2c237819 */ /* 0x140fe40000010e2c */
[C-C-:B------:R-:W-:Y:S02]  /*a580*/  SHF.L.W.U32.HI R42, R44.reuse, 0x13, R44.reuse ;  /* 0x000000132c2a7819 */ /* 0x140fe40000010e2c */
[----:B------:R-:W-:Y:S02]  /*a590*/  SHF.L.W.U32.HI R37, R44, 0xa, R44 ;  /* 0x0000000a2c257819 */ /* 0x000fe40000010e2c */
[----:B------:R-:W-:Y:S02]  /*a5a0*/  LOP3.LUT R46, R45, R41, R46, 0x96, !PT ;  /* 0x000000292d2e7212 */ /* 0x000fe400078e962e */
[----:B------:R-:W-:Y:S01]  /*a5b0*/  LOP3.LUT R41, R36, R18, R31, 0xb8, !PT ;  /* 0x0000001224297212 */ /* 0x000fe200078eb81f */
[----:B------:R-:W-:Y:S01]  /*a5c0*/  IMAD.IADD R19, R23, 0x1, R26 ;  /* 0x0000000117137824 */ /* 0x000fe200078e021a */
[----:B------:R-:W-:-:S02]  /*a5d0*/  LOP3.LUT R35, R37, R35, R42, 0x96, !PT ;  /* 0x0000002325237212 */ /* 0x000fc400078e962a */
[----:B------:R-:W-:Y:S02]  /*a5e0*/  LOP3.LUT R39, R43, R39, R44, 0xe8, !PT ;  /* 0x000000272b277212 */ /* 0x000fe400078ee82c */
[----:B------:R-:W-:Y:S02]  /*a5f0*/  IADD3 R46, PT, PT, R46, R41, R25 ;  /* 0x000000292e2e7210 */ /* 0x000fe40007ffe019 */
[----:B------:R-:W-:Y:S02]  /*a600*/  IADD3 R25, PT, PT, R8, R35, R39 ;  /* 0x0000002308197210 */ /* 0x000fe40007ffe027 */
[----:B------:R-:W-:Y:S01]  /*a610*/  IADD3 R8, PT, PT, R19, UR7, R46 ;  /* 0x0000000713087c10 */ /* 0x000fe2000fffe02e */
[----:B------:R-:W0:Y:S01]  /*a620*/  LDCU.128 UR4, c[0x3][0xc0] ;  /* 0x00c01800ff0477ac */ /* 0x000e220008000c00 */
[C-C-:B------:R-:W-:Y:S02]  /*a630*/  SHF.L.W.U32.HI R23, R13.reuse, 0xf, R13.reuse ;  /* 0x0000000f0d177819 */ /* 0x140fe40000010e0d */
[--C-:B------:R-:W-:Y:S01]  /*a640*/  SHF.L.W.U32.HI R26, R13, 0xd, R13.reuse ;  /* 0x0000000d0d1a7819 */ /* 0x100fe20000010e0d */
        /* <DEDUP_REMOVED lines=12> */
[C-C-:B------:R-:W-:Y:S02]  /*a710*/  SHF.L.W.U32.HI R39, R25.reuse, 0x1e, R25.reuse ;  /* 0x0000001e19277819 */ /* 0x140fe40000010e19 */
[----:B------:R-:W-:-:S02]  /*a720*/  SHF.L.W.U32.HI R42, R25, 0x13, R25 ;  /* 0x00000013192a7819 */ /* 0x000fc40000010e19 */
[----:B------:R-:W-:Y:S02]  /*a730*/  SHF.L.W.U32.HI R41, R25, 0xa, R25 ;  /* 0x0000000a19297819 */ /* 0x000fe40000010e19 */
[----:B------:R-:W-:Y:S01]  /*a740*/  LOP3.LUT R46, R31, R35, R18, 0xb8, !PT ;  /* 0x000000231f2e7212 */ /* 0x000fe200078eb812 */
[----:B------:R-:W-:Y:S01]  /*a750*/  IMAD.IADD R0, R0, 0x1, R27 ;  /* 0x0000000100007824 */ /* 0x000fe200078e021b */
[C-C-:B------:R-:W-:Y:S02]  /*a760*/  SHF.L.W.U32.HI R23, R19.reuse, 0xf, R19.reuse ;  /* 0x0000000f13177819 */ /* 0x140fe40000010e13 */
[--C-:B------:R-:W-:Y:S02]  /*a770*/  SHF.L.W.U32.HI R26, R19, 0xd, R19.reuse ;  /* 0x0000000d131a7819 */ /* 0x100fe40000010e13 */
[----:B------:R-:W-:Y:S02]  /*a780*/  SHF.R.U32.HI R37, RZ, 0xa, R19 ;  /* 0x0000000aff257819 */ /* 0x000fe40000011613 */
[----:B------:R-:W-:-:S02]  /*a790*/  LOP3.LUT R27, R41, R39, R42, 0x96, !PT ;  /* 0x00000027291b7212 */ /* 0x000fc400078e962a */
[----:B------:R-:W-:Y:S02]  /*a7a0*/  LOP3.LUT R43, R44, R43, R25, 0xe8, !PT ;  /* 0x0000002b2c2b7212 */ /* 0x000fe400078ee819 */
[----:B------:R-:W-:Y:S02]  /*a7b0*/  IADD3 R45, PT, PT, R45, R46, R36 ;  /* 0x0000002e2d2d7210 */ /* 0x000fe40007ffe024 */
[----:B------:R-:W-:Y:S02]  /*a7c0*/  LOP3.LUT R23, R37, R23, R26, 0x96, !PT ;  /* 0x0000001725177212 */ /* 0x000fe400078e961a */
[----:B------:R-:W-:Y:S02]  /*a7d0*/  IADD3 R27, PT, PT, R22, R27, R43 ;  /* 0x0000001b161b7210 */ /* 0x000fe40007ffe02b */
[C-C-:B------:R-:W-:Y:S02]  /*a7e0*/  SHF.L.W.U32.HI R26, R28.reuse, 0x19, R28.reuse ;  /* 0x000000191c1a7819 */ /* 0x140fe40000010e1c */
[----:B------:R-:W-:-:S02]  /*a7f0*/  SHF.L.W.U32.HI R37, R28, 0xe, R28 ;  /* 0x0000000e1c257819 */ /* 0x000fc40000010e1c */
[----:B------:R-:W-:Y:S02]  /*a800*/  SHF.R.U32.HI R36, RZ, 0x3, R28 ;  /* 0x00000003ff247819 */ /* 0x000fe4000001161c */
[----:B0-----:R-:W-:Y:S02]  /*a810*/  IADD3 R22, PT, PT, R0, UR4, R45 ;  /* 0x0000000400167c10 */ /* 0x001fe4000fffe02d */
[----:B------:R-:W-:-:S03]  /*a820*/  LOP3.LUT R36, R36, R26, R37, 0x96, !PT ;  /* 0x0000001a24247212 */ /* 0x000fc600078e9625 */
[----:B------:R-:W-:Y:S01]  /*a830*/  IMAD.IADD R26, R27, 0x1, R22 ;  /* 0x000000011b1a7824 */ /* 0x000fe200078e0216 */
[----:B------:R-:W-:-:S04]  /*a840*/  IADD3 R23, PT, PT, R29, R23, R40 ;  /* 0x000000171d177210 */ /* 0x000fc80007ffe028 */
[C-C-:B------:R-:W-:Y:S02]  /*a850*/  SHF.L.W.U32.HI R41, R26.reuse, 0x1a, R26.reuse ;  /* 0x0000001a1a297819 */ /* 0x140fe40000010e1a */
[C-C-:B------:R-:W-:Y:S02]  /*a860*/  SHF.L.W.U32.HI R46, R26.reuse, 0x15, R26.reuse ;  /* 0x000000151a2e7819 */ /* 0x140fe40000010e1a */
[----:B------:R-:W-:Y:S02]  /*a870*/  SHF.L.W.U32.HI R43, R26, 0x7, R26 ;  /* 0x000000071a2b7819 */ /* 0x000fe40000010e1a */
[C-C-:B------:R-:W-:Y:S02]  /*a880*/  SHF.L.W.U32.HI R29, R27.reuse, 0x1e, R27.reuse ;  /* 0x0000001e1b1d7819 */ /* 0x140fe40000010e1b */
[C-C-:B------:R-:W-:Y:S02]  /*a890*/  SHF.L.W.U32.HI R42, R27.reuse, 0x13, R27.reuse ;  /* 0x000000131b2a7819 */ /* 0x140fe40000010e1b */
[----:B------:R-:W-:-:S02]  /*a8a0*/  SHF.L.W.U32.HI R37, R27, 0xa, R27 ;  /* 0x0000000a1b257819 */ /* 0x000fc40000010e1b */
[----:B------:R-:W-:Y:S02]  /*a8b0*/  LOP3.LUT R46, R43, R41, R46, 0x96, !PT ;  /* 0x000000292b2e7212 */ /* 0x000fe400078e962e */
[----:B------:R-:W-:Y:S01]  /*a8c0*/  LOP3.LUT R41, R18, R26, R35, 0xb8, !PT ;  /* 0x0000001a12297212 */ /* 0x000fe200078eb823 */
[----:B------:R-:W-:Y:S01]  /*a8d0*/  IMAD.IADD R23, R36, 0x1, R23 ;  /* 0x0000000124177824 */ /* 0x000fe200078e0217 */
[----:B------:R-:W-:Y:S02]  /*a8e0*/  LOP3.LUT R39, R37, R29, R42, 0x96, !PT ;  /* 0x0000001d25277212 */ /* 0x000fe400078e962a */
[C-C-:B------:R-:W-:Y:S02]  /*a8f0*/  SHF.L.W.U32.HI R29, R0.reuse, 0xf, R0.reuse ;  /* 0x0000000f001d7819 */ /* 0x140fe40000010e00 */
[--C-:B------:R-:W-:Y:S02]  /*a900*/  SHF.L.W.U32.HI R36, R0, 0xd, R0.reuse ;  /* 0x0000000d00247819 */ /* 0x100fe40000010e00 */
[----:B------:R-:W-:-:S02]  /*a910*/  SHF.R.U32.HI R37, RZ, 0xa, R0 ;  /* 0x0000000aff257819 */ /* 0x000fc40000011600 */
[----:B------:R-:W-:Y:S02]  /*a920*/  LOP3.LUT R44, R25, R44, R27, 0xe8, !PT ;  /* 0x0000002c192c7212 */ /* 0x000fe400078ee81b */
[----:B------:R-:W-:Y:S02]  /*a930*/  IADD3 R46, PT, PT, R46, R41, R31 ;  /* 0x000000292e2e7210 */ /* 0x000fe40007ffe01f */
[----:B------:R-:W-:Y:S02]  /*a940*/  LOP3.LUT R36, R37, R29, R36, 0x96, !PT ;  /* 0x0000001d25247212 */ /* 0x000fe400078e9624 */
[----:B------:R-:W-:Y:S02]  /*a950*/  IADD3 R12, PT, PT, R12, R39, R44 ;  /* 0x000000270c0c7210 */ /* 0x000fe40007ffe02c */
[----:B------:R-:W-:Y:S02]  /*a960*/  IADD3 R29, PT, PT, R23, UR5, R46 ;  /* 0x00000005171d7c10 */ /* 0x000fe4000fffe02e */
[----:B------:R-:W-:-:S03]  /*a970*/  SHF.L.W.U32.HI R37, R14, 0x19, R14 ;  /* 0x000000190e257819 */ /* 0x000fc60000010e0e */
[----:B------:R-:W-:Y:S01]  /*a980*/  IMAD.IADD R31, R12, 0x1, R29 ;  /* 0x000000010c1f7824 */ /* 0x000fe200078e021d */
[--C-:B------:R-:W-:Y:S02]  /*a990*/  SHF.L.W.U32.HI R42, R14, 0xe, R14.reuse ;  /* 0x0000000e0e2a7819 */ /* 0x100fe40000010e0e */
[----:B------:R-:W-:Y:S02]  /*a9a0*/  SHF.R.U32.HI R39, RZ, 0x3, R14 ;  /* 0x00000003ff277819 */ /* 0x000fe4000001160e */
[C-C-:B------:R-:W-:Y:S02]  /*a9b0*/  SHF.L.W.U32.HI R41, R12.reuse, 0x1e, R12.reuse ;  /* 0x0000001e0c297819 */ /* 0x140fe40000010e0c */
[C-C-:B------:R-:W-:Y:S02]  /*a9c0*/  SHF.L.W.U32.HI R44, R12.reuse, 0x13, R12.reuse ;  /* 0x000000130c2c7819 */ /* 0x140fe40000010e0c */
[----:B------:R-:W-:Y:S02]  /*a9d0*/  SHF.L.W.U32.HI R43, R12, 0xa, R12 ;  /* 0x0000000a0c2b7819 */ /* 0x000fe40000010e0c */
[----:B------:R-:W-:-:S02]  /*a9e0*/  SHF.L.W.U32.HI R45, R31, 0x1a, R31 ;  /* 0x0000001a1f2d7819 */ /* 0x000fc40000010e1f */
[C-C-:B------:R-:W-:Y:S02]  /*a9f0*/  SHF.L.W.U32.HI R46, R31.reuse, 0x15, R31.reuse ;  /* 0x000000151f2e7819 */ /* 0x140fe40000010e1f */
[----:B------:R-:W-:Y:S02]  /*aa00*/  SHF.L.W.U32.HI R47, R31, 0x7, R31 ;  /* 0x000000071f2f7819 */ /* 0x000fe40000010e1f */
[----:B------:R-:W-:Y:S02]  /*aa10*/  LOP3.LUT R37, R39, R37, R42, 0x96, !PT ;  /* 0x0000002527257212 */ /* 0x000fe400078e962a */
[----:B------:R-:W-:Y:S02]  /*aa20*/  IADD3 R36, PT, PT, R28, R36, R9 ;  /* 0x000000241c247210 */ /* 0x000fe40007ffe009 */
[----:B------:R-:W-:Y:S02]  /*aa30*/  LOP3.LUT R41, R43, R41, R44, 0x96, !PT ;  /* 0x000000292b297212 */ /* 0x000fe400078e962c */
[----:B------:R-:W-:-:S02]  /*aa40*/  LOP3.LUT R28, R27, R25, R12, 0xe8, !PT ;  /* 0x000000191b1c7212 */ /* 0x000fc400078ee80c */
[----:B------:R-:W-:Y:S02]  /*aa50*/  LOP3.LUT R45, R47, R45, R46, 0x96, !PT ;  /* 0x0000002d2f2d7212 */ /* 0x000fe400078e962e */
[----:B------:R-:W-:Y:S01]  /*aa60*/  LOP3.LUT R39, R35, R31, R26, 0xb8, !PT ;  /* 0x0000001f23277212 */ /* 0x000fe200078eb81a */
[----:B------:R-:W-:Y:S01]  /*aa70*/  IMAD.IADD R25, R37, 0x1, R36 ;  /* 0x0000000125197824 */ /* 0x000fe200078e0224 */
[----:B------:R-:W-:Y:S02]  /*aa80*/  IADD3 R37, PT, PT, R24, R41, R28 ;  /* 0x0000002918257210 */ /* 0x000fe40007ffe01c */
[----:B------:R-:W-:-:S04]  /*aa90*/  IADD3 R24, PT, PT, R45, R39, R18 ;  /* 0x000000272d187210 */ /* 0x000fc80007ffe012 */
[----:B------:R-:W-:Y:S02]  /*aaa0*/  IADD3 R24, PT, PT, R25, UR6, R24 ;  /* 0x0000000619187c10 */ /* 0x000fe4000fffe018 */
        /* <DEDUP_REMOVED lines=13> */
[----:B------:R-:W-:Y:S02]  /*ab80*/  LOP3.LUT R44, R45, R43, R44, 0x96, !PT ;  /* 0x0000002b2d2c7212 */ /* 0x000fe400078e962c */
[C-C-:B------:R-:W-:Y:S02]  /*ab90*/  SHF.L.W.U32.HI R36, R37.reuse, 0x1e, R37.reuse ;  /* 0x0000001e25247819 */ /* 0x140fe40000010e25 */
[C-C-:B------:R-:W-:Y:S02]  /*aba0*/  SHF.L.W.U32.HI R39, R37.reuse, 0x13, R37.reuse ;  /* 0x0000001325277819 */ /* 0x140fe40000010e25 */
[----:B------:R-:W-:Y:S02]  /*abb0*/  SHF.L.W.U32.HI R42, R37, 0xa, R37 ;  /* 0x0000000a252a7819 */ /* 0x000fe40000010e25 */
[----:B------:R-:W-:-:S02]  /*abc0*/  LOP3.LUT R43, R26, R18, R31, 0xb8, !PT ;  /* 0x000000121a2b7212 */ /* 0x000fc400078eb81f */
[----:B------:R-:W-:Y:S01]  /*abd0*/  LOP3.LUT R14, R12, R27, R37, 0xe8, !PT ;  /* 0x0000001b0c0e7212 */ /* 0x000fe200078ee825 */
[----:B------:R-:W-:Y:S01]  /*abe0*/  IMAD.IADD R27, R41, 0x1, R28 ;  /* 0x00000001291b7824 */ /* 0x000fe200078e021c */
[----:B------:R-:W-:Y:S02]  /*abf0*/  LOP3.LUT R39, R42, R36, R39, 0x96, !PT ;  /* 0x000000242a277212 */ /* 0x000fe400078e9627 */
[----:B------:R-:W-:Y:S02]  /*ac00*/  IADD3 R28, PT, PT, R44, R43, R35 ;  /* 0x0000002b2c1c7210 */ /* 0x000fe40007ffe023 */
[----:B------:R-:W-:Y:S02]  /*ac10*/  IADD3 R14, PT, PT, R8, R39, R14 ;  /* 0x00000027080e7210 */ /* 0x000fe40007ffe00e */
[----:B------:R-:W-:Y:S01]  /*ac20*/  IADD3 R28, PT, PT, R27, UR7, R28 ;  /* 0x000000071b1c7c10 */ /* 0x000fe2000fffe01c */
[----:B------:R-:W0:Y:S01]  /*ac30*/  LDCU.128 UR4, c[0x3][0xd0] ;  /* 0x00c01a00ff0477ac */ /* 0x000e220008000c00 */
[----:B------:R-:W-:-:S02]  /*ac40*/  SHF.L.W.U32.HI R8, R25, 0xf, R25 ;  /* 0x0000000f19087819 */ /* 0x000fc40000010e19 */
[--C-:B------:R-:W-:Y:S02]  /*ac50*/  SHF.L.W.U32.HI R39, R25, 0xd, R25.reuse ;  /* 0x0000000d19277819 */ /* 0x100fe40000010e19 */
[----:B------:R-:W-:Y:S01]  /*ac60*/  SHF.R.U32.HI R36, RZ, 0xa, R25 ;  /* 0x0000000aff247819 */ /* 0x000fe20000011619 */
[----:B------:R-:W-:Y:S01]  /*ac70*/  IMAD.IADD R35, R14, 0x1, R28 ;  /* 0x000000010e237824 */ /* 0x000fe200078e021c */
[--C-:B------:R-:W-:Y:S02]  /*ac80*/  SHF.L.W.U32.HI R41, R30, 0x19, R30.reuse ;  /* 0x000000191e297819 */ /* 0x100fe40000010e1e */
[----:B------:R-:W-:Y:S02]  /*ac90*/  LOP3.LUT R8, R36, R8, R39, 0x96, !PT ;  /* 0x0000000824087212 */ /* 0x000fe400078e9627 */
[--C-:B------:R-:W-:Y:S02]  /*aca0*/  SHF.L.W.U32.HI R36, R30, 0xe, R30.reuse ;  /* 0x0000000e1e247819 */ /* 0x100fe40000010e1e */
[----:B------:R-:W-:-:S02]  /*acb0*/  SHF.R.U32.HI R39, RZ, 0x3, R30 ;  /* 0x00000003ff277819 */ /* 0x000fc4000001161e */
[C-C-:B------:R-:W-:Y:S02]  /*acc0*/  SHF.L.W.U32.HI R42, R35.reuse, 0x1a, R35.reuse ;  /* 0x0000001a232a7819 */ /* 0x140fe40000010e23 */
[C-C-:B------:R-:W-:Y:S02]  /*acd0*/  SHF.L.W.U32.HI R43, R35.reuse, 0x15, R35.reuse ;  /* 0x00000015232b7819 */ /* 0x140fe40000010e23 */
[----:B------:R-:W-:Y:S02]  /*ace0*/  SHF.L.W.U32.HI R44, R35, 0x7, R35 ;  /* 0x00000007232c7819 */ /* 0x000fe40000010e23 */
[----:B------:R-:W-:Y:S02]  /*acf0*/  LOP3.LUT R36, R39, R41, R36, 0x96, !PT ;  /* 0x0000002927247212 */ /* 0x000fe400078e9624 */
[----:B------:R-:W-:Y:S02]  /*ad00*/  IADD3 R39, PT, PT, R20, R8, R15 ;  /* 0x0000000814277210 */ /* 0x000fe40007ffe00f */
[----:B------:R-:W-:-:S02]  /*ad10*/  SHF.L.W.U32.HI R20, R27, 0xf, R27 ;  /* 0x0000000f1b147819 */ /* 0x000fc40000010e1b */
[--C-:B------:R-:W-:Y:S02]  /*ad20*/  SHF.L.W.U32.HI R41, R27, 0xd, R27.reuse ;  /* 0x0000000d1b297819 */ /* 0x100fe40000010e1b */
[----:B------:R-:W-:Y:S02]  /*ad30*/  SHF.R.U32.HI R8, RZ, 0xa, R27 ;  /* 0x0000000aff087819 */ /* 0x000fe4000001161b */
[----:B------:R-:W-:Y:S02]  /*ad40*/  LOP3.LUT R45, R44, R42, R43, 0x96, !PT ;  /* 0x0000002a2c2d7212 */ /* 0x000fe400078e962b */
[C-C-:B------:R-:W-:Y:S02]  /*ad50*/  SHF.L.W.U32.HI R42, R14.reuse, 0x1e, R14.reuse ;  /* 0x0000001e0e2a7819 */ /* 0x140fe40000010e0e */
[C-C-:B------:R-:W-:Y:S02]  /*ad60*/  SHF.L.W.U32.HI R43, R14.reuse, 0x13, R14.reuse ;  /* 0x000000130e2b7819 */ /* 0x140fe40000010e0e */
[----:B------:R-:W-:-:S02]  /*ad70*/  SHF.L.W.U32.HI R44, R14, 0xa, R14 ;  /* 0x0000000a0e2c7819 */ /* 0x000fc40000010e0e */
        /* <DEDUP_REMOVED lines=10> */
[----:B0-----:R-:W-:Y:S02]  /*ae20*/  IADD3 R22, PT, PT, R8, UR4, R45 ;  /* 0x0000000408167c10 */ /* 0x001fe4000fffe02d */
[----:B------:R-:W-:-:S03]  /*ae30*/  LOP3.LUT R12, R26, R12, R41, 0x96, !PT ;  /* 0x0000000c1a0c7212 */ /* 0x000fc600078e9629 */
[C---:B------:R-:W-:Y:S01]  /*ae40*/  IMAD.IADD R26, R39.reuse, 0x1, R22 ;  /* 0x00000001271a7824 */ /* 0x040fe200078e0216 */
[----:B------:R-:W-:Y:S02]  /*ae50*/  IADD3 R41, PT, PT, R30, R20, R13 ;  /* 0x000000141e297210 */ /* 0x000fe40007ffe00d */
[C-C-:B------:R-:W-:Y:S02]  /*ae60*/  SHF.L.W.U32.HI R20, R39.reuse, 0x1e, R39.reuse ;  /* 0x0000001e27147819 */ /* 0x140fe40000010e27 */
[C-C-:B------:R-:W-:Y:S02]  /*ae70*/  SHF.L.W.U32.HI R43, R39.reuse, 0x13, R39.reuse ;  /* 0x00000013272b7819 */ /* 0x140fe40000010e27 */
[----:B------:R-:W-:Y:S02]  /*ae80*/  SHF.L.W.U32.HI R30, R39, 0xa, R39 ;  /* 0x0000000a271e7819 */ /* 0x000fe40000010e27 */
[C-C-:B------:R-:W-:Y:S02]  /*ae90*/  SHF.L.W.U32.HI R42, R26.reuse, 0x1a, R26.reuse ;  /* 0x0000001a1a2a7819 */ /* 0x140fe40000010e1a */
[----:B------:R-:W-:-:S02]  /*aea0*/  SHF.L.W.U32.HI R45, R26, 0x15, R26 ;  /* 0x000000151a2d7819 */ /* 0x000fc40000010e1a */
[----:B------:R-:W-:Y:S02]  /*aeb0*/  SHF.L.W.U32.HI R44, R26, 0x7, R26 ;  /* 0x000000071a2c7819 */ /* 0x000fe40000010e1a */
[----:B------:R-:W-:Y:S02]  /*aec0*/  LOP3.LUT R36, R30, R20, R43, 0x96, !PT ;  /* 0x000000141e247212 */ /* 0x000fe400078e962b */
[----:B------:R-:W-:Y:S02]  /*aed0*/  LOP3.LUT R42, R44, R42, R45, 0x96, !PT ;  /* 0x0000002a2c2a7212 */ /* 0x000fe400078e962d */
[----:B------:R-:W-:Y:S01]  /*aee0*/  LOP3.LUT R43, R18, R26, R35, 0xb8, !PT ;  /* 0x0000001a122b7212 */ /* 0x000fe200078eb823 */
[----:B------:R-:W-:Y:S01]  /*aef0*/  IMAD.IADD R12, R12, 0x1, R41 ;  /* 0x000000010c0c7824 */ /* 0x000fe200078e0229 */
[C-C-:B------:R-:W-:Y:S02]  /*af00*/  SHF.L.W.U32.HI R20, R8.reuse, 0xf, R8.reuse ;  /* 0x0000000f08147819 */ /* 0x140fe40000010e08 */
[----:B------:R-:W-:-:S02]  /*af10*/  SHF.L.W.U32.HI R41, R8, 0xd, R8 ;  /* 0x0000000d08297819 */ /* 0x000fc40000010e08 */
[----:B------:R-:W-:Y:S02]  /*af20*/  SHF.R.U32.HI R30, RZ, 0xa, R8 ;  /* 0x0000000aff1e7819 */ /* 0x000fe40000011608 */
[----:B------:R-:W-:Y:S02]  /*af30*/  LOP3.LUT R37, R14, R37, R39, 0xe8, !PT ;  /* 0x000000250e257212 */ /* 0x000fe400078ee827 */
[----:B------:R-:W-:Y:S02]  /*af40*/  IADD3 R43, PT, PT, R42, R43, R31 ;  /* 0x0000002b2a2b7210 */ /* 0x000fe40007ffe01f */
[----:B------:R-:W-:Y:S02]  /*af50*/  LOP3.LUT R20, R30, R20, R41, 0x96, !PT ;  /* 0x000000141e147212 */ /* 0x000fe400078e9629 */
[----:B------:R-:W-:Y:S02]  /*af60*/  IADD3 R29, PT, PT, R29, R36, R37 ;  /* 0x000000241d1d7210 */ /* 0x000fe40007ffe025 */
[----:B------:R-:W-:-:S02]  /*af70*/  IADD3 R30, PT, PT, R12, UR5, R43 ;  /* 0x000000050c1e7c10 */ /* 0x000fc4000fffe02b */
[----:B------:R-:W-:-:S03]  /*af80*/  SHF.L.W.U32.HI R36, R33, 0x19, R33 ;  /* 0x0000001921247819 */ /* 0x000fc60000010e21 */
[----:B------:R-:W-:Y:S01]  /*af90*/  IMAD.IADD R31, R29, 0x1, R30 ;  /* 0x000000011d1f7824 */ /* 0x000fe200078e021e */
[--C-:B------:R-:W-:Y:S02]  /*afa0*/  SHF.L.W.U32.HI R37, R33, 0xe, R33.reuse ;  /* 0x0000000e21257819 */ /* 0x100fe40000010e21 */
[----:B------:R-:W-:Y:S02]  /*afb0*/  SHF.R.U32.HI R41, RZ, 0x3, R33 ;  /* 0x00000003ff297819 */ /* 0x000fe40000011621 */
[C-C-:B------:R-:W-:Y:S02]  /*afc0*/  SHF.L.W.U32.HI R45, R31.reuse, 0x1a, R31.reuse ;  /* 0x0000001a1f2d7819 */ /* 0x140fe40000010e1f */
[C-C-:B------:R-:W-:Y:S02]  /*afd0*/  SHF.L.W.U32.HI R46, R31.reuse, 0x15, R31.reuse ;  /* 0x000000151f2e7819 */ /* 0x140fe40000010e1f */
[----:B------:R-:W-:Y:S02]  /*afe0*/  SHF.L.W.U32.HI R47, R31, 0x7, R31 ;  /* 0x000000071f2f7819 */ /* 0x000fe40000010e1f */
[----:B------:R-:W-:-:S02]  /*aff0*/  LOP3.LUT R36, R41, R36, R37, 0x96, !PT ;  /* 0x0000002429247212 */ /* 0x000fc400078e9625 */
[----:B------:R-:W-:Y:S02]  /*b000*/  IADD3 R37, PT, PT, R32, R20, R19 ;  /* 0x0000001420257210 */ /* 0x000fe40007ffe013 */
[C-C-:B------:R-:W-:Y:S02]  /*b010*/  SHF.L.W.U32.HI R42, R29.reuse, 0x1e, R29.reuse ;  /* 0x0000001e1d2a7819 */ /* 0x140fe40000010e1d */
[C-C-:B------:R-:W-:Y:S02]  /*b020*/  SHF.L.W.U32.HI R43, R29.reuse, 0x13, R29.reuse ;  /* 0x000000131d2b7819 */ /* 0x140fe40000010e1d */
[----:B------:R-:W-:Y:S02]  /*b030*/  SHF.L.W.U32.HI R44, R29, 0xa, R29 ;  /* 0x0000000a1d2c7819 */ /* 0x000fe40000010e1d */
[----:B------:R-:W-:Y:S02]  /*b040*/  LOP3.LUT R45, R47, R45, R46, 0x96, !PT ;  /* 0x0000002d2f2d7212 */ /* 0x000fe400078e962e */
[----:B------:R-:W-:-:S02]  /*b050*/  LOP3.LUT R32, R35, R31, R26, 0xb8, !PT ;  /* 0x0000001f23207212 */ /* 0x000fc400078eb81a */
[----:B------:R-:W-:Y:S01]  /*b060*/  LOP3.LUT R20, R39, R14, R29, 0xe8, !PT ;  /* 0x0000000e27147212 */ /* 0x000fe200078ee81d */
[----:B------:R-:W-:Y:S01]  /*b070*/  IMAD.IADD R14, R36, 0x1, R37 ;  /* 0x00000001240e7824 */ /* 0x000fe200078e0225 */
[----:B------:R-:W-:Y:S02]  /*b080*/  LOP3.LUT R43, R44, R42, R43, 0x96, !PT ;  /* 0x0000002a2c2b7212 */ /* 0x000fe400078e962b */
[----:B------:R-:W-:Y:S02]  /*b090*/  IADD3 R45, PT, PT, R45, R32, R18 ;  /* 0x000000202d2d7210 */ /* 0x000fe40007ffe012 */
[----:B------:R-:W-:Y:S02]  /*b0a0*/  IADD3 R36, PT, PT, R24, R43, R20 ;  /* 0x0000002b18247210 */ /* 0x000fe40007ffe014 */
[----:B------:R-:W-:Y:S02]  /*b0b0*/  IADD3 R32, PT, PT, R14, UR6, R45 ;  /* 0x000000060e207c10 */ /* 0x000fe4000fffe02d */
[----:B------:R-:W-:-:S02]  /*b0c0*/  SHF.L.W.U32.HI R18, R12, 0xf, R12 ;  /* 0x0000000f0c127819 */ /* 0x000fc40000010e0c */
[----:B------:R-:W-:Y:S01]  /*b0d0*/  SHF.L.W.U32.HI R37, R12, 0xd, R12 ;  /* 0x0000000d0c257819 */ /* 0x000fe20000010e0c */
[----:B------:R-:W-:Y:S01]  /*b0e0*/  IMAD.IADD R24, R36, 0x1, R32 ;  /* 0x0000000124187824 */ /* 0x000fe200078e0220 */
[----:B------:R-:W-:Y:S02]  /*b0f0*/  SHF.R.U32.HI R20, RZ, 0xa, R12 ;  /* 0x0000000aff147819 */ /* 0x000fe4000001160c */
[C-C-:B------:R-:W-:Y:S02]  /*b100*/  SHF.L.W.U32.HI R41, R34.reuse, 0x19, R34.reuse ;  /* 0x0000001922297819 */ /* 0x140fe40000010e22 */
        /* <DEDUP_REMOVED lines=9> */
[C-C-:B------:R-:W-:Y:S02]  /*b1a0*/  SHF.L.W.U32.HI R37, R36.reuse, 0x13, R36.reuse ;  /* 0x0000001324257819 */ /* 0x140fe40000010e24 */
[----:B------:R-:W-:Y:S02]  /*b1b0*/  SHF.L.W.U32.HI R42, R36, 0xa, R36 ;  /* 0x0000000a242a7819 */ /* 0x000fe40000010e24 */
[----:B------:R-:W-:Y:S02]  /*b1c0*/  LOP3.LUT R44, R45, R43, R44, 0x96, !PT ;  /* 0x0000002b2d2c7212 */ /* 0x000fe400078e962c */
[----:B------:R-:W-:Y:S01]  /*b1d0*/  LOP3.LUT R33, R26, R24, R31, 0xb8, !PT ;  /* 0x000000181a217212 */ /* 0x000fe200078eb81f */
[----:B------:R-:W-:Y:S01]  /*b1e0*/  IMAD.IADD R18, R41, 0x1, R18 ;  /* 0x0000000129127824 */ /* 0x000fe200078e0212 */
[----:B------:R-:W-:Y:S02]  /*b1f0*/  LOP3.LUT R37, R42, R20, R37, 0x96, !PT ;  /* 0x000000142a257212 */ /* 0x000fe400078e9625 */
[----:B------:R-:W-:-:S02]  /*b200*/  LOP3.LUT R39, R29, R39, R36, 0xe8, !PT ;  /* 0x000000271d277212 */ /* 0x000fc400078ee824 */
[----:B------:R-:W-:Y:S02]  /*b210*/  IADD3 R33, PT, PT, R44, R33, R35 ;  /* 0x000000212c217210 */ /* 0x000fe40007ffe023 */
[----:B------:R-:W-:Y:S02]  /*b220*/  IADD3 R35, PT, PT, R28, R37, R39 ;  /* 0x000000251c237210 */ /* 0x000fe40007ffe027 */
[----:B------:R-:W-:Y:S01]  /*b230*/  IADD3 R28, PT, PT, R18, UR7, R33 ;  /* 0x00000007121c7c10 */ /* 0x000fe2000fffe021 */
[----:B------:R-:W0:Y:S01]  /*b240*/  LDCU.128 UR4, c[0x3][0xe0] ;  /* 0x00c01c00ff0477ac */ /* 0x000e220008000c00 */
        /* <DEDUP_REMOVED lines=14> */
[----:B------:R-:W-:Y:S02]  /*b330*/  LOP3.LUT R46, R31, R33, R24, 0xb8, !PT ;  /* 0x000000211f2e7212 */ /* 0x000fe400078eb818 */
[----:B------:R-:W-:-:S02]  /*b340*/  SHF.L.W.U32.HI R42, R35, 0x1e, R35 ;  /* 0x0000001e232a7819 */ /* 0x000fc40000010e23 */
[C-C-:B------:R-:W-:Y:S02]  /*b350*/  SHF.L.W.U32.HI R43, R35.reuse, 0x13, R35.reuse ;  /* 0x00000013232b7819 */ /* 0x140fe40000010e23 */
[----:B------:R-:W-:Y:S01]  /*b360*/  SHF.L.W.U32.HI R44, R35, 0xa, R35 ;  /* 0x0000000a232c7819 */ /* 0x000fe20000010e23 */
[----:B------:R-:W-:Y:S01]  /*b370*/  IMAD.IADD R20, R41, 0x1, R20 ;  /* 0x0000000129147824 */ /* 0x000fe200078e0214 */
[C-C-:B------:R-:W-:Y:S02]  /*b380*/  SHF.L.W.U32.HI R37, R18.reuse, 0xf, R18.reuse ;  /* 0x0000000f12257819 */ /* 0x140fe40000010e12 */
[--C-:B------:R-:W-:Y:S02]  /*b390*/  SHF.L.W.U32.HI R34, R18, 0xd, R18.reuse ;  /* 0x0000000d12227819 */ /* 0x100fe40000010e12 */
[----:B------:R-:W-:Y:S02]  /*b3a0*/  SHF.R.U32.HI R39, RZ, 0xa, R18 ;  /* 0x0000000aff277819 */ /* 0x000fe40000011612 */
[----:B------:R-:W-:-:S02]  /*b3b0*/  IADD3 R45, PT, PT, R45, R46, R26 ;  /* 0x0000002e2d2d7210 */ /* 0x000fc40007ffe01a */
[----:B------:R-:W-:Y:S02]  /*b3c0*/  LOP3.LUT R43, R44, R42, R43, 0x96, !PT ;  /* 0x0000002a2c2b7212 */ /* 0x000fe400078e962b */
[----:B------:R-:W-:Y:S02]  /*b3d0*/  LOP3.LUT R26, R36, R29, R35, 0xe8, !PT ;  /* 0x0000001d241a7212 */ /* 0x000fe400078ee823 */
[----:B------:R-:W-:Y:S02]  /*b3e0*/  LOP3.LUT R37, R39, R37, R34, 0x96, !PT ;  /* 0x0000002527257212 */ /* 0x000fe400078e9622 */
[----:B------:R-:W-:Y:S02]  /*b3f0*/  IADD3 R26, PT, PT, R22, R43, R26 ;  /* 0x0000002b161a7210 */ /* 0x000fe40007ffe01a */
[----:B0-----:R-:W-:Y:S02]  /*b400*/  IADD3 R34, PT, PT, R20, UR4, R45 ;  /* 0x0000000414227c10 */ /* 0x001fe4000fffe02d */
[----:B------:R-:W-:-:S02]  /*b410*/  SHF.L.W.U32.HI R29, R40, 0x19, R40 ;  /* 0x00000019281d7819 */ /* 0x000fc40000010e28 */
[--C-:B------:R-:W-:Y:S02]  /*b420*/  SHF.L.W.U32.HI R42, R40, 0xe, R40.reuse ;  /* 0x0000000e282a7819 */ /* 0x100fe40000010e28 */
[----:B------:R-:W-:Y:S02]  /*b430*/  SHF.R.U32.HI R39, RZ, 0x3, R40 ;  /* 0x00000003ff277819 */ /* 0x000fe40000011628 */
[----:B------:R-:W-:Y:S01]  /*b440*/  IADD3 R22, PT, PT, R38, R37, R25 ;  /* 0x0000002526167210 */ /* 0x000fe20007ffe019 */
[C---:B------:R-:W-:Y:S01]  /*b450*/  IMAD.IADD R38, R26.reuse, 0x1, R34 ;  /* 0x000000011a267824 */ /* 0x040fe200078e0222 */
[----:B------:R-:W-:Y:S02]  /*b460*/  LOP3.LUT R29, R39, R29, R42, 0x96, !PT ;  /* 0x0000001d271d7212 */ /* 0x000fe400078e962a */
[C-C-:B------:R-:W-:Y:S02]  /*b470*/  SHF.L.W.U32.HI R37, R26.reuse, 0x1e, R26.reuse ;  /* 0x0000001e1a257819 */ /* 0x140fe40000010e1a */
[----:B------:R-:W-:-:S02]  /*b480*/  SHF.L.W.U32.HI R42, R26, 0x13, R26 ;  /* 0x000000131a2a7819 */ /* 0x000fc40000010e1a */
[----:B------:R-:W-:Y:S02]  /*b490*/  SHF.L.W.U32.HI R39, R26, 0xa, R26 ;  /* 0x0000000a1a277819 */ /* 0x000fe40000010e1a */
[C-C-:B------:R-:W-:Y:S02]  /*b4a0*/  SHF.L.W.U32.HI R43, R38.reuse, 0x1a, R38.reuse ;  /* 0x0000001a262b7819 */ /* 0x140fe40000010e26 */
[C-C-:B------:R-:W-:Y:S02]  /*b4b0*/  SHF.L.W.U32.HI R44, R38.reuse, 0x15, R38.reuse ;  /* 0x00000015262c7819 */ /* 0x140fe40000010e26 */
[----:B------:R-:W-:Y:S02]  /*b4c0*/  SHF.L.W.U32.HI R45, R38, 0x7, R38 ;  /* 0x00000007262d7819 */ /* 0x000fe40000010e26 */
[----:B------:R-:W-:Y:S01]  /*b4d0*/  LOP3.LUT R41, R39, R37, R42, 0x96, !PT ;  /* 0x0000002527297212 */ /* 0x000fe200078e962a */
[----:B------:R-:W-:Y:S01]  /*b4e0*/  IMAD.IADD R29, R29, 0x1, R22 ;  /* 0x000000011d1d7824 */ /* 0x000fe200078e0216 */
[----:B------:R-:W-:-:S02]  /*b4f0*/  LOP3.LUT R44, R45, R43, R44, 0x96, !PT ;  /* 0x0000002b2d2c7212 */ /* 0x000fc400078e962c */
[----:B------:R-:W-:Y:S02]  /*b500*/  LOP3.LUT R42, R24, R38, R33, 0xb8, !PT ;  /* 0x00000026182a7212 */ /* 0x000fe400078eb821 */
[C-C-:B------:R-:W-:Y:S02]  /*b510*/  SHF.L.W.U32.HI R22, R20.reuse, 0xf, R20.reuse ;  /* 0x0000000f14167819 */ /* 0x140fe40000010e14 */
        /* <DEDUP_REMOVED lines=14> */
[C-C-:B------:R-:W-:Y:S02]  /*b600*/  SHF.L.W.U32.HI R45, R31.reuse, 0x1a, R31.reuse ;  /* 0x0000001a1f2d7819 */ /* 0x140fe40000010e1f */
[C-C-:B------:R-:W-:Y:S02]  /*b610*/  SHF.L.W.U32.HI R46, R31.reuse, 0x15, R31.reuse ;  /* 0x000000151f2e7819 */ /* 0x140fe40000010e1f */
[----:B------:R-:W-:-:S02]  /*b620*/  SHF.L.W.U32.HI R47, R31, 0x7, R31 ;  /* 0x000000071f2f7819 */ /* 0x000fc40000010e1f */
[----:B------:R-:W-:Y:S02]  /*b630*/  LOP3.LUT R36, R41, R36, R39, 0x96, !PT ;  /* 0x0000002429247212 */ /* 0x000fe400078e9627 */
[----:B------:R-:W-:Y:S02]  /*b640*/  IADD3 R39, PT, PT, R40, R22, R27 ;  /* 0x0000001628277210 */ /* 0x000fe40007ffe01b */
[----:B------:R-:W-:Y:S02]  /*b650*/  LOP3.LUT R43, R44, R42, R43, 0x96, !PT ;  /* 0x0000002a2c2b7212 */ /* 0x000fe400078e962b */
[----:B------:R-:W-:Y:S02]  /*b660*/  LOP3.LUT R35, R26, R35, R37, 0xe8, !PT ;  /* 0x000000231a237212 */ /* 0x000fe400078ee825 */
[----:B------:R-:W-:Y:S02]  /*b670*/  LOP3.LUT R45, R47, R45, R46, 0x96, !PT ;  /* 0x0000002d2f2d7212 */ /* 0x000fe400078e962e */
[----:B------:R-:W-:Y:S01]  /*b680*/  LOP3.LUT R40, R33, R31, R38, 0xb8, !PT ;  /* 0x0000001f21287212 */ /* 0x000fe200078eb826 */
[----:B------:R-:W-:Y:S01]  /*b690*/  IMAD.IADD R22, R36, 0x1, R39 ;  /* 0x0000000124167824 */ /* 0x000fe200078e0227 */
[----:B------:R-:W-:-:S02]  /*b6a0*/  IADD3 R36, PT, PT, R32, R43, R35 ;  /* 0x0000002b20247210 */ /* 0x000fc40007ffe023 */
        /* <DEDUP_REMOVED lines=28> */
[----:B------:R-:W-:-:S02]  /*b870*/  SHF.L.W.U32.HI R26, R22, 0xd, R22 ;  /* 0x0000000d161a7819 */ /* 0x000fc40000010e16 */
[----:B------:R-:W-:Y:S01]  /*b880*/  SHF.R.U32.HI R40, RZ, 0xa, R22 ;  /* 0x0000000aff287819 */ /* 0x000fe20000011616 */
[----:B------:R-:W-:Y:S01]  /*b890*/  IMAD.IADD R33, R39, 0x1, R28 ;  /* 0x0000000127217824 */ /* 0x000fe200078e021c */
[C-C-:B------:R-:W-:Y:S02]  /*b8a0*/  SHF.L.W.U32.HI R41, R15.reuse, 0x19, R15.reuse ;  /* 0x000000190f297819 */ /* 0x140fe40000010e0f */
[----:B------:R-:W-:Y:S02]  /*b8b0*/  LOP3.LUT R9, R40, R9, R26, 0x96, !PT ;  /* 0x0000000928097212 */ /* 0x000fe400078e961a */
        /* <DEDUP_REMOVED lines=17> */
[--C-:B------:R-:W-:Y:S02]  /*b9d0*/  SHF.L.W.U32.HI R40, R24, 0xd, R24.reuse ;  /* 0x0000000d18287819 */ /* 0x100fe40000010e18 */
[----:B------:R-:W-:Y:S02]  /*b9e0*/  SHF.R.U32.HI R41, RZ, 0xa, R24 ;  /* 0x0000000aff297819 */ /* 0x000fe40000011618 */
[----:B------:R-:W-:Y:S02]  /*b9f0*/  IADD3 R38, PT, PT, R34, R43, R38 ;  /* 0x0000002b22267210 */ /* 0x000fe40007ffe026 */
[----:B0-----:R-:W-:Y:S02]  /*ba00*/  IADD3 R21, PT, PT, R26, UR4, R21 ;  /* 0x000000041a157c10 */ /* 0x001fe4000fffe015 */
[----:B------:R-:W-:-:S02]  /*ba10*/  LOP3.LUT R9, R41, R9, R40, 0x96, !PT ;  /* 0x0000000929097212 */ /* 0x000fc400078e9628 */
[C-C-:B------:R-:W-:Y:S02]  /*ba20*/  SHF.L.W.U32.HI R37, R13.reuse, 0x19, R13.reuse ;  /* 0x000000190d257819 */ /* 0x140fe40000010e0d */
[--C-:B------:R-:W-:Y:S02]  /*ba30*/  SHF.L.W.U32.HI R40, R13, 0xe, R13.reuse ;  /* 0x0000000e0d287819 */ /* 0x100fe40000010e0d */
[----:B------:R-:W-:Y:S01]  /*ba40*/  SHF.R.U32.HI R41, RZ, 0x3, R13 ;  /* 0x00000003ff297819 */ /* 0x000fe2000001160d */
[C---:B------:R-:W-:Y:S01]  /*ba50*/  IMAD.IADD R34, R38.reuse, 0x1, R21 ;  /* 0x0000000126227824 */ /* 0x040fe200078e0215 */
[----:B------:R-:W-:Y:S02]  /*ba60*/  SHF.L.W.U32.HI R42, R38, 0x13, R38 ;  /* 0x00000013262a7819 */ /* 0x000fe40000010e26 */
[----:B------:R-:W-:Y:S02]  /*ba70*/  LOP3.LUT R37, R41, R37, R40, 0x96, !PT ;  /* 0x0000002529257212 */ /* 0x000fe400078e9628 */
[----:B------:R-:W-:-:S02]  /*ba80*/  IADD3 R40, PT, PT, R15, R9, R14 ;  /* 0x000000090f287210 */ /* 0x000fc40007ffe00e */
[C-C-:B------:R-:W-:Y:S02]  /*ba90*/  SHF.L.W.U32.HI R15, R38.reuse, 0x1e, R38.reuse ;  /* 0x0000001e260f7819 */ /* 0x140fe40000010e26 */
        /* <DEDUP_REMOVED lines=37> */
[--C-:B------:R-:W-:Y:S01]  /*bcf0*/  SHF.L.W.U32.HI R40, R9, 0xd, R9.reuse ;  /* 0x0000000d09287819 */ /* 0x100fe20000010e09 */
[----:B------:R-:W-:Y:S01]  /*bd00*/  IMAD.IADD R36, R35, 0x1, R32 ;  /* 0x0000000123247824 */ /* 0x000fe200078e0220 */
[----:B------:R-:W-:-:S02]  /*bd10*/  SHF.R.U32.HI R39, RZ, 0xa, R9 ;  /* 0x0000000aff277819 */ /* 0x000fc40000011609 */
[C-C-:B------:R-:W-:Y:S02]  /*bd20*/  SHF.L.W.U32.HI R41, R0.reuse, 0x19, R0.reuse ;  /* 0x0000001900297819 */ /* 0x140fe40000010e00 */
[--C-:B------:R-:W-:Y:S02]  /*bd30*/  SHF.L.W.U32.HI R42, R0, 0xe, R0.reuse ;  /* 0x0000000e002a7819 */ /* 0x100fe40000010e00 */
[----:B------:R-:W-:Y:S02]  /*bd40*/  SHF.R.U32.HI R43, RZ, 0x3, R0 ;  /* 0x00000003ff2b7819 */ /* 0x000fe40000011600 */
[----:B------:R-:W-:Y:S02]  /*bd50*/  LOP3.LUT R15, R39, R15, R40, 0x96, !PT ;  /* 0x0000000f270f7212 */ /* 0x000fe400078e9628 */
[C-C-:B------:R-:W-:Y:S02]  /*bd60*/  SHF.L.W.U32.HI R44, R36.reuse, 0x1a, R36.reuse ;  /* 0x0000001a242c7819 */ /* 0x140fe40000010e24 */
[----:B------:R-:W-:-:S02]  /*bd70*/  SHF.L.W.U32.HI R45, R36, 0x15, R36 ;  /* 0x00000015242d7819 */ /* 0x000fc40000010e24 */
[----:B------:R-:W-:Y:S02]  /*bd80*/  SHF.L.W.U32.HI R46, R36, 0x7, R36 ;  /* 0x00000007242e7819 */ /* 0x000fe40000010e24 */
[----:B------:R-:W-:Y:S02]  /*bd90*/  LOP3.LUT R41, R43, R41, R42, 0x96, !PT ;  /* 0x000000292b297212 */ /* 0x000fe400078e962a */
[----:B------:R-:W-:Y:S02]  /*bda0*/  IADD3 R40, PT, PT, R19, R15, R20 ;  /* 0x0000000f13287210 */ /* 0x000fe40007ffe014 */
        /* <DEDUP_REMOVED lines=10> */
[----:B------:R-:W-:Y:S01]  /*be50*/  IADD3 R28, PT, PT, R15, UR7, R44 ;  /* 0x000000070f1c7c10 */ /* 0x000fe2000fffe02c */
[----:B------:R-:W0:Y:S01]  /*be60*/  LDCU.128 UR4, c[0x3][0x100] ;  /* 0x00c02000ff0477ac */ /* 0x000e220008000c00 */
[C-C-:B------:R-:W-:Y:S02]  /*be70*/  SHF.L.W.U32.HI R19, R13.reuse, 0xf, R13.reuse ;  /* 0x0000000f0d137819 */ /* 0x140fe40000010e0d */
[--C-:B------:R-:W-:Y:S02]  /*be80*/  SHF.L.W.U32.HI R40, R13, 0xd, R13.reuse ;  /* 0x0000000d0d287819 */ /* 0x100fe40000010e0d */
[----:B------:R-:W-:Y:S01]  /*be90*/  SHF.R.U32.HI R39, RZ, 0xa, R13 ;  /* 0x0000000aff277819 */ /* 0x000fe2000001160d */
[----:B------:R-:W-:Y:S01]  /*bea0*/  IMAD.IADD R33, R38, 0x1, R28 ;  /* 0x0000000126217824 */ /* 0x000fe200078e021c */
        /* <DEDUP_REMOVED lines=10> */
[--C-:B------:R-:W-:Y:S02]  /*bf50*/  SHF.L.W.U32.HI R19, R15, 0xd, R15.reuse ;  /* 0x0000000d0f137819 */ /* 0x100fe40000010e0f */
[----:B------:R-:W-:Y:S02]  /*bf60*/  SHF.R.U32.HI R41, RZ, 0xa, R15 ;  /* 0x0000000aff297819 */ /* 0x000fe4000001160f */
[----:B------:R-:W-:Y:S02]  /*bf70*/  LOP3.LUT R45, R44, R42, R43, 0x96, !PT ;  /* 0x0000002a2c2d7212 */ /* 0x000fe400078e962b */
[----:B------:R-:W-:-:S02]  /*bf80*/  SHF.L.W.U32.HI R42, R38, 0x1e, R38 ;  /* 0x0000001e262a7819 */ /* 0x000fc40000010e26 */
[C-C-:B------:R-:W-:Y:S02]  /*bf90*/  SHF.L.W.U32.HI R43, R38.reuse, 0x13, R38.reuse ;  /* 0x00000013262b7819 */ /* 0x140fe40000010e26 */
[----:B------:R-:W-:Y:S02]  /*bfa0*/  SHF.L.W.U32.HI R44, R38, 0xa, R38 ;  /* 0x0000000a262c7819 */ /* 0x000fe40000010e26 */
[----:B------:R-:W-:Y:S02]  /*bfb0*/  LOP3.LUT R46, R31, R33, R36, 0xb8, !PT ;  /* 0x000000211f2e7212 */ /* 0x000fe400078eb824 */
[----:B------:R-:W-:Y:S01]  /*bfc0*/  LOP3.LUT R0, R41, R0, R19, 0x96, !PT ;  /* 0x0000000029007212 */ /* 0x000fe200078e9613 */
[----:B------:R-:W-:Y:S01]  /*bfd0*/  IMAD.IADD R19, R39, 0x1, R40 ;  /* 0x0000000127137824 */ /* 0x000fe200078e0228 */
[----:B------:R-:W-:Y:S02]  /*bfe0*/  LOP3.LUT R42, R44, R42, R43, 0x96, !PT ;  /* 0x0000002a2c2a7212 */ /* 0x000fe400078e962b */
[----:B------:R-:W-:-:S02]  /*bff0*/  IADD3 R34, PT, PT, R45, R46, R34 ;  /* 0x0000002e2d227210 */ /* 0x000fc40007ffe022 */
[----:B------:R-:W-:Y:S02]  /*c000*/  LOP3.LUT R37, R35, R37, R38, 0xe8, !PT ;  /* 0x0000002523257212 */ /* 0x000fe400078ee826 */
[C-C-:B------:R-:W-:Y:S02]  /*c010*/  SHF.L.W.U32.HI R39, R25.reuse, 0x19, R25.reuse ;  /* 0x0000001919277819 */ /* 0x140fe40000010e19 */
[--C-:B------:R-:W-:Y:S02]  /*c020*/  SHF.L.W.U32.HI R40, R25, 0xe, R25.reuse ;  /* 0x0000000e19287819 */ /* 0x100fe40000010e19 */
[----:B------:R-:W-:Y:S02]  /*c030*/  SHF.R.U32.HI R41, RZ, 0x3, R25 ;  /* 0x00000003ff297819 */ /* 0x000fe40000011619 */
[----:B------:R-:W-:Y:S02]  /*c040*/  IADD3 R37, PT, PT, R21, R42, R37 ;  /* 0x0000002a15257210 */ /* 0x000fe40007ffe025 */
[----:B0-----:R-:W-:-:S02]  /*c050*/  IADD3 R34, PT, PT, R19, UR4, R34 ;  /* 0x0000000413227c10 */ /* 0x001fc4000fffe022 */
[----:B------:R-:W-:-:S03]  /*c060*/  LOP3.LUT R21, R41, R39, R40, 0x96, !PT ;  /* 0x0000002729157212 */ /* 0x000fc600078e9628 */
[----:B------:R-:W-:Y:S01]  /*c070*/  IMAD.IADD R40, R37, 0x1, R34 ;  /* 0x0000000125287824 */ /* 0x000fe200078e0222 */
        /* <DEDUP_REMOVED lines=11> */
[----:B------:R-:W-:Y:S02]  /*c130*/  LOP3.LUT R35, R38, R35, R37, 0xe8, !PT ;  /* 0x0000002326237212 */ /* 0x000fe400078ee825 */
[----:B------:R-:W-:-:S02]  /*c140*/  IADD3 R42, PT, PT, R44, R42, R31 ;  /* 0x0000002a2c2a7210 */ /* 0x000fc40007ffe01f */
[----:B------:R-:W-:Y:S02]  /*c150*/  IADD3 R35, PT, PT, R30, R41, R35 ;  /* 0x000000291e237210 */ /* 0x000fe40007ffe023 */
[----:B------:R-:W-:Y:S02]  /*c160*/  IADD3 R30, PT, PT, R21, UR5, R42 ;  /* 0x00000005151e7c10 */ /* 0x000fe4000fffe02a */
[C-C-:B------:R-:W-:Y:S02]  /*c170*/  SHF.L.W.U32.HI R0, R19.reuse, 0xf, R19.reuse ;  /* 0x0000000f13007819 */ /* 0x140fe40000010e13 */
[--C-:B------:R-:W-:Y:S02]  /*c180*/  SHF.L.W.U32.HI R23, R19, 0xd, R19.reuse ;  /* 0x0000000d13177819 */ /* 0x100fe40000010e13 */
[----:B------:R-:W-:Y:S01]  /*c190*/  SHF.R.U32.HI R39, RZ, 0xa, R19 ;  /* 0x0000000aff277819 */ /* 0x000fe20000011613 */
[----:B------:R-:W-:Y:S01]  /*c1a0*/  IMAD.IADD R31, R35, 0x1, R30 ;  /* 0x00000001231f7824 */ /* 0x000fe200078e021e */
[----:B------:R-:W-:-:S02]  /*c1b0*/  SHF.L.W.U32.HI R42, R27, 0xe, R27 ;  /* 0x0000000e1b2a7819 */ /* 0x000fc40000010e1b */
[----:B------:R-:W-:Y:S02]  /*c1c0*/  LOP3.LUT R0, R39, R0, R23, 0x96, !PT ;  /* 0x0000000027007212 */ /* 0x000fe400078e9617 */
        /* <DEDUP_REMOVED lines=8> */
[C-C-:B------:R-:W-:Y:S02]  /*c250*/  SHF.L.W.U32.HI R44, R35.reuse, 0x13, R35.reuse ;  /* 0x00000013232c7819 */ /* 0x140fe40000010e23 */
[----:B------:R-:W-:Y:S02]  /*c260*/  SHF.L.W.U32.HI R43, R35, 0xa, R35 ;  /* 0x0000000a232b7819 */ /* 0x000fe40000010e23 */
[----:B------:R-:W-:-:S02]  /*c270*/  LOP3.LUT R45, R47, R45, R46, 0x96, !PT ;  /* 0x0000002d2f2d7212 */ /* 0x000fc400078e962e */
[----:B------:R-:W-:Y:S01]  /*c280*/  LOP3.LUT R25, R33, R31, R40, 0xb8, !PT ;  /* 0x0000001f21197212 */ /* 0x000fe200078eb828 */
[----:B------:R-:W-:Y:S01]  /*c290*/  IMAD.IADD R0, R23, 0x1, R0 ;  /* 0x0000000117007824 */ /* 0x000fe200078e0200 */
[----:B------:R-:W-:Y:S02]  /*c2a0*/  LOP3.LUT R41, R43, R41, R44, 0x96, !PT ;  /* 0x000000292b297212 */ /* 0x000fe400078e962c */
[----:B------:R-:W-:Y:S02]  /*c2b0*/  LOP3.LUT R38, R37, R38, R35, 0xe8, !PT ;  /* 0x0000002625267212 */ /* 0x000fe400078ee823 */
[----:B------:R-:W-:Y:S02]  /*c2c0*/  IADD3 R25, PT, PT, R45, R25, R36 ;  /* 0x000000192d197210 */ /* 0x000fe40007ffe024 */
[----:B------:R-:W-:Y:S02]  /*c2d0*/  IADD3 R38, PT, PT, R32, R41, R38 ;  /* 0x0000002920267210 */ /* 0x000fe40007ffe026 */
[----:B------:R-:W-:-:S02]  /*c2e0*/  IADD3 R36, PT, PT, R0, UR6, R25 ;  /* 0x0000000600247c10 */ /* 0x000fc4000fffe019 */
[C-C-:B------:R-:W-:Y:S02]  /*c2f0*/  SHF.L.W.U32.HI R23, R21.reuse, 0xf, R21.reuse ;  /* 0x0000000f15177819 */ /* 0x140fe40000010e15 */
[--C-:B------:R-:W-:Y:S01]  /*c300*/  SHF.L.W.U32.HI R42, R21, 0xd, R21.reuse ;  /* 0x0000000d152a7819 */ /* 0x100fe20000010e15 */
[----:B------:R-:W-:Y:S01]  /*c310*/  IMAD.IADD R32, R38, 0x1, R36 ;  /* 0x0000000126207824 */ /* 0x000fe200078e0224 */
[----:B------:R-:W-:Y:S02]  /*c320*/  SHF.R.U32.HI R25, RZ, 0xa, R21 ;  /* 0x0000000aff197819 */ /* 0x000fe40000011615 */
[C---:B------:R-:W-:Y:S02]  /*c330*/  SHF.L.W.U32.HI R39, R8.reuse, 0x19, R8 ;  /* 0x0000001908277819 */ /* 0x040fe40000010e08 */
        /* <DEDUP_REMOVED lines=38> */
[----:B------:R-:W-:Y:S01]  /*c5a0*/  LOP3.LUT R42, R31, R33, R32, 0xb8, !PT ;  /* 0x000000211f2a7212 */ /* 0x000fe200078eb820 */
[----:B------:R-:W-:Y:S01]  /*c5b0*/  IMAD.IADD R25, R39, 0x1, R8 ;  /* 0x0000000127197824 */ /* 0x000fe200078e0208 */
[----:B------:R-:W-:Y:S02]  /*c5c0*/  LOP3.LUT R35, R38, R35, R37, 0xe8, !PT ;  /* 0x0000002326237212 */ /* 0x000fe400078ee825 */
[----:B------:R-:W-:-:S02]  /*c5d0*/  IADD3 R42, PT, PT, R43, R42, R40 ;  /* 0x0000002a2b2a7210 */ /* 0x000fc40007ffe028 */
[----:B------:R-:W-:Y:S02]  /*c5e0*/  IADD3 R40, PT, PT, R34, R41, R35 ;  /* 0x0000002922287210 */ /* 0x000fe40007ffe023 */
[----:B0-----:R-:W-:Y:S02]  /*c5f0*/  IADD3 R35, PT, PT, R25, UR4, R42 ;  /* 0x0000000419237c10 */ /* 0x001fe4000fffe02a */
        /* <DEDUP_REMOVED lines=11> */
[C-C-:B------:R-:W-:Y:S02]  /*c6b0*/  SHF.L.W.U32.HI R45, R34.reuse, 0x1a, R34.reuse ;  /* 0x0000001a222d7819 */ /* 0x140fe40000010e22 */
[C-C-:B------:R-:W-:Y:S02]  /*c6c0*/  SHF.L.W.U32.HI R46, R34.reuse, 0x15, R34.reuse ;  /* 0x00000015222e7819 */ /* 0x140fe40000010e22 */
[----:B------:R-:W-:Y:S02]  /*c6d0*/  SHF.L.W.U32.HI R47, R34, 0x7, R34 ;  /* 0x00000007222f7819 */ /* 0x000fe40000010e22 */
[----:B------:R-:W-:Y:S02]  /*c6e0*/  LOP3.LUT R27, R39, R27, R42, 0x96, !PT ;  /* 0x0000001b271b7212 */ /* 0x000fe400078e962a */
        /* <DEDUP_REMOVED lines=23> */
[C-C-:B------:R-:W-:Y:S02]  /*c860*/  SHF.L.W.U32.HI R42, R31.reuse, 0x1a, R31.reuse ;  /* 0x0000001a1f2a7819 */ /* 0x140fe40000010e1f */
[C-C-:B------:R-:W-:Y:S02]  /*c870*/  SHF.L.W.U32.HI R45, R31.reuse, 0x15, R31.reuse ;  /* 0x000000151f2d7819 */ /* 0x140fe40000010e1f */
[----:B------:R-:W-:Y:S02]  /*c880*/  SHF.L.W.U32.HI R44, R31, 0x7, R31 ;  /* 0x000000071f2c7819 */ /* 0x000fe40000010e1f */
[----:B------:R-:W-:Y:S02]  /*c890*/  LOP3.LUT R12, R38, R12, R41, 0x96, !PT ;  /* 0x0000000c260c7212 */ /* 0x000fe400078e9629 */
[----:B------:R-:W-:-:S02]  /*c8a0*/  IADD3 R37, PT, PT, R14, R8, R15 ;  /* 0x000000080e257210 */ /* 0x000fc40007ffe00f */
        /* <DEDUP_REMOVED lines=13> */
[----:B------:R-:W-:Y:S02]  /*c980*/  IADD3 R37, PT, PT, R8, UR6, R45 ;  /* 0x0000000608257c10 */ /* 0x000fe4000fffe02d */
[----:B------:R-:W-:Y:S02]  /*c990*/  IADD3 R41, PT, PT, R28, R41, R40 ;  /* 0x000000291c297210 */ /* 0x000fe40007ffe028 */
[--C-:B------:R-:W-:Y:S01]  /*c9a0*/  SHF.L.W.U32.HI R32, R20, 0x19, R20.reuse ;  /* 0x0000001914207819 */ /* 0x100fe20000010e14 */
[----:B------:R-:W-:Y:S01]  /*c9b0*/  IMAD.IADD R28, R36, 0x1, R37 ;  /* 0x00000001241c7824 */ /* 0x000fe200078e0225 */
[--C-:B------:R-:W-:Y:S02]  /*c9c0*/  SHF.L.W.U32.HI R43, R20, 0xe, R20.reuse ;  /* 0x0000000e142b7819 */ /* 0x100fe40000010e14 */
[----:B------:R-:W-:Y:S02]  /*c9d0*/  SHF.R.U32.HI R38, RZ, 0x3, R20 ;  /* 0x00000003ff267819 */ /* 0x000fe40000011614 */
[----:B------:R-:W-:-:S02]  /*c9e0*/  SHF.L.W.U32.HI R47, R28, 0x15, R28 ;  /* 0x000000151c2f7819 */ /* 0x000fc40000010e1c */
[----:B------:R-:W-:Y:S02]  /*c9f0*/  LOP3.LUT R32, R38, R32, R43, 0x96, !PT ;  /* 0x0000002026207212 */ /* 0x000fe400078e962b */
[C-C-:B------:R-:W-:Y:S02]  /*ca00*/  SHF.L.W.U32.HI R38, R28.reuse, 0x1a, R28.reuse ;  /* 0x0000001a1c267819 */ /* 0x140fe40000010e1c */
[----:B------:R-:W-:Y:S02]  /*ca10*/  SHF.L.W.U32.HI R42, R28, 0x7, R28 ;  /* 0x000000071c2a7819 */ /* 0x000fe40000010e1c */
[----:B------:R-:W-:Y:S02]  /*ca20*/  IADD3 R43, PT, PT, R18, R12, R19 ;  /* 0x0000000c122b7210 */ /* 0x000fe40007ffe013 */
[C-C-:B------:R-:W-:Y:S02]  /*ca30*/  SHF.L.W.U32.HI R14, R41.reuse, 0x1e, R41.reuse ;  /* 0x0000001e290e7819 */ /* 0x140fe40000010e29 */
[----:B------:R-:W-:-:S02]  /*ca40*/  SHF.L.W.U32.HI R45, R41, 0x13, R41 ;  /* 0x00000013292d7819 */ /* 0x000fc40000010e29 */
[----:B------:R-:W-:Y:S02]  /*ca50*/  SHF.L.W.U32.HI R18, R41, 0xa, R41 ;  /* 0x0000000a29127819 */ /* 0x000fe40000010e29 */
[----:B------:R-:W-:Y:S02]  /*ca60*/  LOP3.LUT R42, R42, R38, R47, 0x96, !PT ;  /* 0x000000262a2a7212 */ /* 0x000fe400078e962f */
[----:B------:R-:W-:Y:S01]  /*ca70*/  LOP3.LUT R44, R34, R28, R31, 0xb8, !PT ;  /* 0x0000001c222c7212 */ /* 0x000fe200078eb81f */
[----:B------:R-:W-:Y:S01]  /*ca80*/  IMAD.IADD R12, R32, 0x1, R43 ;  /* 0x00000001200c7824 */ /* 0x000fe200078e022b */
[----:B------:R-:W-:Y:S02]  /*ca90*/  LOP3.LUT R40, R18, R14, R45, 0x96, !PT ;  /* 0x0000000e12287212 */ /* 0x000fe400078e962d */
[C-C-:B------:R-:W-:Y:S02]  /*caa0*/  SHF.L.W.U32.HI R32, R29.reuse, 0x19, R29.reuse ;  /* 0x000000191d207819 */ /* 0x140fe40000010e1d */
[----:B------:R-:W-:-:S02]  /*cab0*/  SHF.L.W.U32.HI R45, R29, 0xe, R29 ;  /* 0x0000000e1d2d7819 */ /* 0x000fc40000010e1d */
[----:B------:R-:W-:Y:S02]  /*cac0*/  SHF.R.U32.HI R38, RZ, 0x3, R29 ;  /* 0x00000003ff267819 */ /* 0x000fe4000001161d */
[----:B------:R-:W-:Y:S02]  /*cad0*/  IADD3 R33, PT, PT, R42, R44, R33 ;  /* 0x0000002c2a217210 */ /* 0x000fe40007ffe021 */
[----:B------:R-:W-:Y:S02]  /*cae0*/  LOP3.LUT R45, R38, R32, R45, 0x96, !PT ;  /* 0x00000020262d7212 */ /* 0x000fe400078e962d */
[----:B------:R-:W-:Y:S01]  /*caf0*/  IADD3 R32, PT, PT, R12, UR7, R33 ;  /* 0x000000070c207c10 */ /* 0x000fe2000fffe021 */
[----:B------:R-:W0:Y:S01]  /*cb00*/  LDCU.128 UR4, c[0x3][0x120] ;  /* 0x00c02400ff0477ac */ /* 0x000e220008000c00 */
[C-C-:B------:R-:W-:Y:S02]  /*cb10*/  SHF.L.W.U32.HI R14, R8.reuse, 0xf, R8.reuse ;  /* 0x0000000f080e7819 */ /* 0x140fe40000010e08 */
[----:B------:R-:W-:Y:S01]  /*cb20*/  SHF.L.W.U32.HI R43, R8, 0xd, R8 ;  /* 0x0000000d082b7819 */ /* 0x000fe20000010e08 */
[----:B------:R-:W-:Y:S01]  /*cb30*/  IMAD.IADD R33, R41, 0x1, R32 ;  /* 0x0000000129217824 */ /* 0x000fe200078e0220 */
[----:B------:R-:W-:-:S02]  /*cb40*/  SHF.R.U32.HI R18, RZ, 0xa, R8 ;  /* 0x0000000aff127819 */ /* 0x000fc40000011608 */
[----:B------:R-:W-:Y:S02]  /*cb50*/  LOP3.LUT R39, R36, R39, R41, 0xe8, !PT ;  /* 0x0000002724277212 */ /* 0x000fe400078ee829 */
[----:B------:R-:W-:Y:S02]  /*cb60*/  LOP3.LUT R14, R18, R14, R43, 0x96, !PT ;  /* 0x0000000e120e7212 */ /* 0x000fe400078e962b */
[----:B------:R-:W-:Y:S02]  /*cb70*/  IADD3 R38, PT, PT, R35, R40, R39 ;  /* 0x0000002823267210 */ /* 0x000fe40007ffe027 */
        /* <DEDUP_REMOVED lines=18> */
[----:B------:R-:W-:-:S03]  /*cca0*/  IADD3 R39, PT, PT, R30, R39, R36 ;  /* 0x000000271e277210 */ /* 0x000fc60007ffe024 */
[----:B------:R-:W-:Y:S01]  /*ccb0*/  IMAD.IADD R30, R38, 0x1, R35 ;  /* 0x00000001261e7824 */ /* 0x000fe200078e0223 */
[C-C-:B------:R-:W-:Y:S02]  /*ccc0*/  SHF.L.W.U32.HI R20, R22.reuse, 0x19, R22.reuse ;  /* 0x0000001916147819 */ /* 0x140fe40000010e16 */
        /* <DEDUP_REMOVED lines=35> */
[----:B------:R-:W-:Y:S02]  /*cf00*/  IADD3 R20, PT, PT, R22, R20, R23 ;  /* 0x0000001416147210 */ /* 0x000fe40007ffe017 */
[----:B------:R-:W-:-:S02]  /*cf10*/  LOP3.LUT R37, R41, R37, R40, 0x96, !PT ;  /* 0x0000002529257212 */ /* 0x000fc400078e9628 */
        /* <DEDUP_REMOVED lines=39> */
[----:B------:R-:W-:Y:S01]  /*d190*/  IADD3 R26, PT, PT, R26, R25, R27 ;  /* 0x000000191a1a7210 */ /* 0x000fe20007ffe01b */
[----:B------:R-:W-:Y:S01]  /*d1a0*/  IMAD.IADD R25, R31, 0x1, R32 ;  /* 0x000000011f197824 */ /* 0x000fe200078e0220 */
[C-C-:B------:R-:W-:Y:S02]  /*d1b0*/  SHF.L.W.U32.HI R37, R9.reuse, 0x19, R9.reuse ;  /* 0x0000001909257819 */ /* 0x140fe40000010e09 */
[--C-:B------:R-:W-:Y:S02]  /*d1c0*/  SHF.L.W.U32.HI R38, R9, 0xe, R9.reuse ;  /* 0x0000000e09267819 */ /* 0x100fe40000010e09 */
[----:B------:R-:W-:Y:S02]  /*d1d0*/  SHF.R.U32.HI R39, RZ, 0x3, R9 ;  /* 0x00000003ff277819 */ /* 0x000fe40000011609 */
[----:B------:R-:W-:Y:S02]  /*d1e0*/  IADD3 R33, PT, PT, R34, R41, R33 ;  /* 0x0000002922217210 */ /* 0x000fe40007ffe021 */
[----:B------:R-:W-:-:S02]  /*d1f0*/  LOP3.LUT R37, R39, R37, R38, 0x96, !PT ;  /* 0x0000002527257212 */ /* 0x000fc400078e9626 */
[C-C-:B------:R-:W-:Y:S02]  /*d200*/  SHF.L.W.U32.HI R34, R33.reuse, 0x1e, R33.reuse ;  /* 0x0000001e21227819 */ /* 0x140fe40000010e21 */
[C-C-:B------:R-:W-:Y:S02]  /*d210*/  SHF.L.W.U32.HI R35, R33.reuse, 0x13, R33.reuse ;  /* 0x0000001321237819 */ /* 0x140fe40000010e21 */
[----:B------:R-:W-:Y:S02]  /*d220*/  SHF.L.W.U32.HI R36, R33, 0xa, R33 ;  /* 0x0000000a21247819 */ /* 0x000fe40000010e21 */
[C-C-:B------:R-:W-:Y:S02]  /*d230*/  SHF.L.W.U32.HI R38, R25.reuse, 0x1a, R25.reuse ;  /* 0x0000001a19267819 */ /* 0x140fe40000010e19 */
[C-C-:B------:R-:W-:Y:S02]  /*d240*/  SHF.L.W.U32.HI R39, R25.reuse, 0x15, R25.reuse ;  /* 0x0000001519277819 */ /* 0x140fe40000010e19 */
[----:B------:R-:W-:Y:S01]  /*d250*/  SHF.L.W.U32.HI R40, R25, 0x7, R25 ;  /* 0x0000000719287819 */ /* 0x000fe20000010e19 */
[----:B------:R-:W-:Y:S01]  /*d260*/  IMAD.IADD R27, R37, 0x1, R26 ;  /* 0x00000001251b7824 */ /* 0x000fe200078e021a */
[----:B------:R-:W-:-:S02]  /*d270*/  LOP3.LUT R34, R36, R34, R35, 0x96, !PT ;  /* 0x0000002224227212 */ /* 0x000fc400078e9623 */
[----:B------:R-:W-:Y:S02]  /*d280*/  LOP3.LUT R39, R40, R38, R39, 0x96, !PT ;  /* 0x0000002628277212 */ /* 0x000fe400078e9627 */
[----:B------:R-:W-:Y:S02]  /*d290*/  LOP3.LUT R36, R29, R25, R22, 0xb8, !PT ;  /* 0x000000191d247212 */ /* 0x000fe400078eb816 */
[C-C-:B------:R-:W-:Y:S02]  /*d2a0*/  SHF.L.W.U32.HI R26, R24.reuse, 0xf, R24.reuse ;  /* 0x0000000f181a7819 */ /* 0x140fe40000010e18 */
[--C-:B------:R-:W-:Y:S02]  /*d2b0*/  SHF.L.W.U32.HI R35, R24, 0xd, R24.reuse ;  /* 0x0000000d18237819 */ /* 0x100fe40000010e18 */
[----:B------:R-:W-:Y:S02]  /*d2c0*/  SHF.R.U32.HI R24, RZ, 0xa, R24 ;  /* 0x0000000aff187819 */ /* 0x000fe40000011618 */
[----:B------:R-:W-:-:S02]  /*d2d0*/  LOP3.LUT R31, R28, R31, R33, 0xe8, !PT ;  /* 0x0000001f1c1f7212 */ /* 0x000fc400078ee821 */
[----:B------:R-:W-:Y:S02]  /*d2e0*/  IADD3 R36, PT, PT, R39, R36, R30 ;  /* 0x0000002427247210 */ /* 0x000fe40007ffe01e */
[----:B------:R-:W-:Y:S02]  /*d2f0*/  LOP3.LUT R35, R24, R26, R35, 0x96, !PT ;  /* 0x0000001a18237212 */ /* 0x000fe400078e9623 */
[----:B------:R-:W-:Y:S02]  /*d300*/  IADD3 R26, PT, PT, R23, R34, R31 ;  /* 0x00000022171a7210 */ /* 0x000fe40007ffe01f */
[----:B0-----:R-:W-:Y:S02]  /*d310*/  IADD3 R31, PT, PT, R27, UR4, R36 ;  /* 0x000000041b1f7c10 */ /* 0x001fe4000fffe024 */
        /* <DEDUP_REMOVED lines=19> */
[C-C-:B------:R-:W-:Y:S02]  /*d450*/  SHF.L.W.U32.HI R8, R27.reuse, 0xf, R27.reuse ;  /* 0x0000000f1b087819 */ /* 0x140fe40000010e1b */
[----:B------:R-:W-:-:S02]  /*d460*/  SHF.L.W.U32.HI R23, R27, 0xd, R27 ;  /* 0x0000000d1b177819 */ /* 0x000fc40000010e1b */
[----:B------:R-:W-:Y:S02]  /*d470*/  SHF.R.U32.HI R27, RZ, 0xa, R27 ;  /* 0x0000000aff1b7819 */ /* 0x000fe4000001161b */
[----:B------:R-:W-:Y:S01]  /*d480*/  IADD3 R30, PT, PT, R28, UR5, R35 ;  /* 0x000000051c1e7c10 */ /* 0x000fe2000fffe023 */
[----:B------:R-:W0:Y:S01]  /*d490*/  LDCU.64 UR4, c[0x3][0x140] ;  /* 0x00c02800ff0477ac */ /* 0x000e220008000a00 */
[C-C-:B------:R-:W-:Y:S02]  /*d4a0*/  SHF.L.W.U32.HI R29, R9.reuse, 0x1e, R9.reuse ;  /* 0x0000001e091d7819 */ /* 0x140fe40000010e09 */
[C-C-:B------:R-:W-:Y:S02]  /*d4b0*/  SHF.L.W.U32.HI R32, R9.reuse, 0x13, R9.reuse ;  /* 0x0000001309207819 */ /* 0x140fe40000010e09 */
[----:B------:R-:W-:Y:S02]  /*d4c0*/  SHF.L.W.U32.HI R34, R9, 0xa, R9 ;  /* 0x0000000a09227819 */ /* 0x000fe40000010e09 */
[----:B------:R-:W-:Y:S01]  /*d4d0*/  LOP3.LUT R27, R27, R8, R23, 0x96, !PT ;  /* 0x000000081b1b7212 */ /* 0x000fe200078e9617 */
[----:B------:R-:W-:Y:S01]  /*d4e0*/  IMAD.IADD R23, R33, 0x1, R30 ;  /* 0x0000000121177824 */ /* 0x000fe200078e021e */
[----:B------:R-:W-:-:S02]  /*d4f0*/  LOP3.LUT R8, R34, R29, R32, 0x96, !PT ;  /* 0x0000001d22087212 */ /* 0x000fc400078e9620 */
        /* <DEDUP_REMOVED lines=9> */
[----:B------:R-:W-:Y:S02]  /*d590*/  IADD3 R8, PT, PT, R31, R8, R33 ;  /* 0x000000081f087210 */ /* 0x000fe40007ffe021 */
[----:B------:R-:W-:Y:S02]  /*d5a0*/  LOP3.LUT R35, R37, R35, R36, 0x96, !PT ;  /* 0x0000002325237212 */ /* 0x000fe400078e9624 */
[----:B------:R-:W-:Y:S01]  /*d5b0*/  LOP3.LUT R33, R25, R23, R24, 0xb8, !PT ;  /* 0x0000001719217212 */ /* 0x000fe200078eb818 */
[----:B------:R-:W-:Y:S01]  /*d5c0*/  IMAD.IADD R12, R29, 0x1, R12 ;  /* 0x000000011d0c7824 */ /* 0x000fe200078e020c */
[----:B------:R-:W-:-:S02]  /*d5d0*/  SHF.L.W.U32.HI R13, R8, 0x1e, R8 ;  /* 0x0000001e080d7819 */ /* 0x000fc40000010e08 */
[C-C-:B------:R-:W-:Y:S02]  /*d5e0*/  SHF.L.W.U32.HI R32, R8.reuse, 0x13, R8.reuse ;  /* 0x0000001308207819 */ /* 0x140fe40000010e08 */
[----:B------:R-:W-:Y:S02]  /*d5f0*/  SHF.L.W.U32.HI R27, R8, 0xa, R8 ;  /* 0x0000000a081b7819 */ /* 0x000fe40000010e08 */
[----:B------:R-:W-:Y:S02]  /*d600*/  IADD3 R35, PT, PT, R35, R33, R22 ;  /* 0x0000002123237210 */ /* 0x000fe40007ffe016 */
[----:B------:R-:W-:Y:S02]  /*d610*/  LOP3.LUT R31, R27, R13, R32, 0x96, !PT ;  /* 0x0000000d1b1f7212 */ /* 0x000fe400078e9620 */
[----:B------:R-:W-:Y:S02]  /*d620*/  IADD3 R35, PT, PT, R12, UR6, R35 ;  /* 0x000000060c237c10 */ /* 0x000fe4000fffe023 */
[----:B------:R-:W-:-:S02]  /*d630*/  SHF.L.W.U32.HI R13, R28, 0xf, R28 ;  /* 0x0000000f1c0d7819 */ /* 0x000fc40000010e1c */
[--C-:B------:R-:W-:Y:S02]  /*d640*/  SHF.L.W.U32.HI R22, R28, 0xd, R28.reuse ;  /* 0x0000000d1c167819 */ /* 0x100fe40000010e1c */
[----:B------:R-:W-:Y:S02]  /*d650*/  SHF.R.U32.HI R28, RZ, 0xa, R28 ;  /* 0x0000000aff1c7819 */ /* 0x000fe4000001161c */
[----:B------:R-:W-:Y:S01]  /*d660*/  LOP3.LUT R33, R9, R26, R8, 0xe8, !PT ;  /* 0x0000001a09217212 */ /* 0x000fe200078ee808 */
[----:B------:R-:W-:Y:S01]  /*d670*/  IMAD.IADD R26, R26, 0x1, R35 ;  /* 0x000000011a1a7824 */ /* 0x000fe200078e0223 */
[C-C-:B------:R-:W-:Y:S02]  /*d680*/  SHF.L.W.U32.HI R27, R19.reuse, 0x19, R19.reuse ;  /* 0x00000019131b7819 */ /* 0x140fe40000010e13 */
[--C-:B------:R-:W-:Y:S02]  /*d690*/  SHF.L.W.U32.HI R32, R19, 0xe, R19.reuse ;  /* 0x0000000e13207819 */ /* 0x100fe40000010e13 */
[----:B------:R-:W-:-:S02]  /*d6a0*/  SHF.R.U32.HI R29, RZ, 0x3, R19 ;  /* 0x00000003ff1d7819 */ /* 0x000fc40000011613 */
[----:B------:R-:W-:Y:S02]  /*d6b0*/  LOP3.LUT R22, R28, R13, R22, 0x96, !PT ;  /* 0x0000000d1c167212 */ /* 0x000fe400078e9616 */
[----:B------:R-:W-:Y:S02]  /*d6c0*/  IADD3 R13, PT, PT, R30, R31, R33 ;  /* 0x0000001f1e0d7210 */ /* 0x000fe40007ffe021 */
        /* <DEDUP_REMOVED lines=9> */
[----:B------:R-:W-:-:S02]  /*d760*/  LOP3.LUT R28, R28, R15, R22, 0x96, !PT ;  /* 0x0000000f1c1c7212 */ /* 0x000fc400078e9616 */
[----:B------:R-:W-:Y:S01]  /*d770*/  LOP3.LUT R29, R24, R26, R23, 0xb8, !PT ;  /* 0x0000001a181d7212 */ /* 0x000fe200078eb817 */
[----:B------:R-:W-:Y:S01]  /*d780*/  IMAD.IADD R14, R27, 0x1, R14 ;  /* 0x000000011b0e7824 */ /* 0x000fe200078e020e */
        /* <DEDUP_REMOVED lines=27> */
[----:B0-----:R-:W-:Y:S02]  /*d940*/  IADD3 R33, PT, PT, R22, UR4, R33 ;  /* 0x0000000416217c10 */ /* 0x001fe4000fffe021 */
[C-C-:B------:R-:W-:Y:S02]  /*d950*/  SHF.L.W.U32.HI R18, R14.reuse, 0xf, R14.reuse ;  /* 0x0000000f0e127819 */ /* 0x140fe40000010e0e */
[----:B------:R-:W-:-:S02]  /*d960*/  SHF.L.W.U32.HI R19, R14, 0xd, R14 ;  /* 0x0000000d0e137819 */ /* 0x000fc40000010e0e */
[----:B------:R-:W-:Y:S01]  /*d970*/  SHF.R.U32.HI R14, RZ, 0xa, R14 ;  /* 0x0000000aff0e7819 */ /* 0x000fe2000001160e */
[----:B------:R-:W-:Y:S01]  /*d980*/  IMAD.IADD R22, R8, 0x1, R33 ;  /* 0x0000000108167824 */ /* 0x000fe200078e0221 */
[C-C-:B------:R-:W-:Y:S02]  /*d990*/  SHF.L.W.U32.HI R24, R15.reuse, 0x1e, R15.reuse ;  /* 0x0000001e0f187819 */ /* 0x140fe40000010e0f */
[C-C-:B------:R-:W-:Y:S02]  /*d9a0*/  SHF.L.W.U32.HI R25, R15.reuse, 0x13, R15.reuse ;  /* 0x000000130f197819 */ /* 0x140fe40000010e0f */
[----:B------:R-:W-:Y:S02]  /*d9b0*/  SHF.L.W.U32.HI R27, R15, 0xa, R15 ;  /* 0x0000000a0f1b7819 */ /* 0x000fe40000010e0f */
[----:B------:R-:W-:Y:S02]  /*d9c0*/  LOP3.LUT R14, R14, R18, R19, 0x96, !PT ;  /* 0x000000120e0e7212 */ /* 0x000fe400078e9613 */
[----:B------:R-:W-:-:S02]  /*d9d0*/  SHF.L.W.U32.HI R18, R0, 0x19, R0 ;  /* 0x0000001900127819 */ /* 0x000fc40000010e00 */
[--C-:B------:R-:W-:Y:S02]  /*d9e0*/  SHF.L.W.U32.HI R19, R0, 0xe, R0.reuse ;  /* 0x0000000e00137819 */ /* 0x100fe40000010e00 */
[----:B------:R-:W-:Y:S02]  /*d9f0*/  SHF.R.U32.HI R0, RZ, 0x3, R0 ;  /* 0x00000003ff007819 */ /* 0x000fe40000011600 */
[----:B------:R-:W-:Y:S02]  /*da00*/  LOP3.LUT R24, R27, R24, R25, 0x96, !PT ;  /* 0x000000181b187212 */ /* 0x000fe400078e9619 */
        /* <DEDUP_REMOVED lines=13> */
[----:B------:R-:W-:Y:S01]  /*dae0*/  IADD3 R23, PT, PT, R28, R14, R23 ;  /* 0x0000000e1c177210 */ /* 0x000fe20007ffe017 */
[----:B------:R-:W-:Y:S01]  /*daf0*/  IMAD.IADD R11, R11, 0x1, R12 ;  /* 0x000000010b0b7824 */ /* 0x000fe200078e020c */
[----:B------:R-:W-:Y:S02]  /*db00*/  LOP3.LUT R19, R20, R18, R19, 0x96, !PT ;  /* 0x0000001214137212 */ /* 0x000fe400078e9613 */
[----:B------:R-:W-:Y:S02]  /*db10*/  IADD3 R0, PT, PT, R0, UR5, R23 ;  /* 0x0000000500007c10 */ /* 0x000fe4000fffe017 */
[----:B------:R-:W-:-:S04]  /*db20*/  LOP3.LUT R12, R15, R12, R8, 0xe8, !PT ;  /* 0x0000000c0f0c7212 */ /* 0x000fc800078ee808 */
[----:B------:R-:W-:Y:S01]  /*db30*/  IADD3 R19, PT, PT, R0, R19, R12 ;  /* 0x0000001300137210 */ /* 0x000fe20007ffe00c */
[----:B------:R-:W-:Y:S01]  /*db40*/  IMAD.IADD R7, R7, 0x1, R26 ;  /* 0x0000000107077824 */ /* 0x000fe200078e021a */
[----:B------:R-:W-:Y:S01]  /*db50*/  IADD3 R2, PT, PT, R2, R0, R13 ;  /* 0x0000000002027210 */ /* 0x000fe20007ffe00d */
[----:B------:R-:W-:Y:S02]  /*db60*/  IMAD.IADD R10, R10, 0x1, R15 ;  /* 0x000000010a0a7824 */ /* 0x000fe400078e020f */
[----:B------:R-:W-:Y:S02]  /*db70*/  IMAD.IADD R6, R6, 0x1, R9 ;  /* 0x0000000106067824 */ /* 0x000fe400078e0209 */
[----:B------:R-:W-:Y:S02]  /*db80*/  IMAD.IADD R5, R5, 0x1, R8 ;  /* 0x0000000105057824 */ /* 0x000fe400078e0208 */
[----:B------:R-:W-:Y:S02]  /*db90*/  IMAD.IADD R3, R3, 0x1, R22 ;  /* 0x0000000103037824 */ /* 0x000fe400078e0216 */
[----:B------:R-:W-:Y:S01]  /*dba0*/  IMAD.IADD R4, R4, 0x1, R19 ;  /* 0x0000000104047824 */ /* 0x000fe200078e0213 */
[----:B------:R0:W-:Y:S04]  /*dbb0*/  STL.64 [R1+0x58], R10 ;  /* 0x0000580a01007387 */ /* 0x0001e80000100a00 */
[----:B------:R0:W-:Y:S04]  /*dbc0*/  STL.64 [R1+0x68], R6 ;  /* 0x0000680601007387 */ /* 0x0001e80000100a00 */
[----:B------:R0:W-:Y:S04]  /*dbd0*/  STL.64 [R1+0x60], R2 ;  /* 0x0000600201007387 */ /* 0x0001e80000100a00 */
[----:B------:R0:W-:Y:S04]  /*dbe0*/  STL.64 [R1+0x50], R4 ;  /* 0x0000500401007387 */ /* 0x0001e80000100a00 */
[----:B------:R0:W-:Y:S04]  /*dbf0*/  STL.64 [R1], RZ ;  /* 0x000000ff01007387 */ /* 0x0001e80000100a00 */
[----:B------:R0:W-:Y:S04]  /*dc00*/  STL.64 [R1+0x20], RZ ;  /* 0x000020ff01007387 */ /* 0x0001e80000100a00 */
[----:B------:R0:W-:Y:S04]  /*dc10*/  STL.64 [R1+0x28], RZ ;  /* 0x000028ff01007387 */ /* 0x0001e80000100a00 */
[----:B------:R0:W-:Y:S04]  /*dc20*/  STL.64 [R1+0x8], RZ ;  /* 0x000008ff01007387 */ /* 0x0001e80000100a00 */
[----:B------:R0:W-:Y:S04]  /*dc30*/  STL.64 [R1+0x30], RZ ;  /* 0x000030ff01007387 */ /* 0x0001e80000100a00 */
[----:B------:R0:W-:Y:S04]  /*dc40*/  STL.64 [R1+0x10], RZ ;  /* 0x000010ff01007387 */ /* 0x0001e80000100a00 */
[----:B------:R0:W-:Y:S02]  /*dc50*/  STL.64 [R1+0x18], RZ ;  /* 0x000018ff01007387 */ /* 0x0001e40000100a00 */
.L_x_22:
[----:B------:R-:W-:Y:S05]  /*dc60*/  BSYNC.RECONVERGENT B0 ;  /* 0x0000000000007941 */ /* 0x000fea0003800200 */
.L_x_12:
[----:B------:R-:W3:Y:S01]  /*dc70*/  LDL R13, [R1+0x40] ;  /* 0x00004000010d7983 */ /* 0x000ee20000100800 */
[----:B------:R-:W4:Y:S03]  /*dc80*/  LDCU.64 UR4, c[0x3][0x48] ;  /* 0x00c00900ff0477ac */ /* 0x000f260008000a00 */
[----:B0-----:R-:W3:Y:S04]  /*dc90*/  LDL.64 R10, [R1+0x48] ;  /* 0x00004800010a7983 */ /* 0x001ee80000100a00 */
[----:B------:R-:W5:Y:S04]  /*dca0*/  LDL.64 R34, [R1] ;  /* 0x0000000001227983 */ /* 0x000f680000100a00 */
[----:B------:R-:W4:Y:S04]  /*dcb0*/  LDL.64 R14, [R1+0x20] ;  /* 0x00002000010e7983 */ /* 0x000f280000100a00 */
[----:B------:R-:W4:Y:S04]  /*dcc0*/  LDL.64 R18, [R1+0x28] ;  /* 0x0000280001127983 */ /* 0x000f280000100a00 */
[----:B------:R-:W4:Y:S04]  /*dcd0*/  LDL.64 R4, [R1+0x60] ;  /* 0x0000600001047983 */ /* 0x000f280000100a00 */
[----:B------:R-:W4:Y:S04]  /*dce0*/  LDL.64 R6, [R1+0x68] ;  /* 0x0000680001067983 */ /* 0x000f280000100a00 */
[----:B-12---:R-:W2:Y:S04]  /*dcf0*/  LDL.64 R2, [R1+0x50] ;  /* 0x0000500001027983 */ /* 0x006ea80000100a00 */
[----:B------:R-:W2:Y:S04]  /*dd00*/  LDL.64 R8, [R1+0x58] ;  /* 0x0000580001087983 */ /* 0x000ea80000100a00 */
[----:B------:R-:W2:Y:S01]  /*dd10*/  LDL.64 R20, [R1+0x8] ;  /* 0x0000080001147983 */ /* 0x000ea20000100a00 */
[----:B---3--:R-:W-:-:S05]  /*dd20*/  LEA R12, P0, R13, R10, 0x3 ;  /* 0x0000000a0d0c7211 */ /* 0x008fca00078018ff */
[----:B------:R-:W-:-:S05]  /*dd30*/  IMAD.X R13, RZ, RZ, R11, P0 ;  /* 0x000000ffff0d7224 */ /* 0x000fca00000e060b */
[----:B------:R-:W-:-:S05]  /*dd40*/  SHF.R.U32.HI R22, RZ, 0x10, R13 ;  /* 0x00000010ff167819 */ /* 0x000fca000001160d */
[----:B------:R-:W-:Y:S01]  /*dd50*/  IMAD.U32 R0, R22, 0x10000, RZ ;  /* 0x0001000016007824 */ /* 0x000fe200078e00ff */
[--C-:B------:R-:W-:Y:S02]  /*dd60*/  SHF.R.U32.HI R25, RZ, 0x8, R13.reuse ;  /* 0x00000008ff197819 */ /* 0x100fe4000001160d */
[--C-:B------:R-:W-:Y:S02]  /*dd70*/  SHF.R.U32.HI R27, RZ, 0x18, R13.reuse ;  /* 0x00000018ff1b7819 */ /* 0x100fe4000001160d */
[----:B------:R-:W-:Y:S01]  /*dd80*/  LOP3.LUT R0, R0, 0xff0000, RZ, 0xc0, !PT ;  /* 0x00ff000000007812 */ /* 0x000fe200078ec0ff */
[----:B------:R-:W-:Y:S01]  /*dd90*/  IMAD.SHL.U32 R11, R25, 0x100, RZ ;  /* 0x00000100190b7824 */ /* 0x000fe200078e00ff */
[----:B------:R-:W-:-:S03]  /*dda0*/  SHF.R.U64 R33, R12, 0x10, R13 ;  /* 0x000000100c217819 */ /* 0x000fc6000000120d */
[----:B------:R-:W-:Y:S02]  /*ddb0*/  IMAD R36, R27, 0x1000000, R0 ;  /* 0x010000001b247824 */ /* 0x000fe400078e0200 */
[----:B------:R-:W-:-:S03]  /*ddc0*/  IMAD.U32 R10, R33, 0x10000, RZ ;  /* 0x00010000210a7824 */ /* 0x000fc600078e00ff */
[----:B------:R-:W-:Y:S02]  /*ddd0*/  LOP3.LUT R11, R36, 0xff00, R11, 0xf8, !PT ;  /* 0x0000ff00240b7812 */ /* 0x000fe400078ef80b */
[C-C-:B------:R-:W-:Y:S02]  /*dde0*/  SHF.R.U64 R29, R12.reuse, 0x8, R13.reuse ;  /* 0x000000080c1d7819 */ /* 0x140fe4000000120d */
[--C-:B------:R-:W-:Y:S02]  /*ddf0*/  LOP3.LUT R31, R11, 0xff, R13.reuse, 0xf8, !PT ;  /* 0x000000ff0b1f7812 */ /* 0x100fe400078ef80d */
[----:B------:R-:W-:Y:S02]  /*de00*/  SHF.R.U64 R0, R12, 0x18, R13 ;  /* 0x000000180c007819 */ /* 0x000fe4000000120d */
[----:B------:R-:W-:Y:S02]  /*de10*/  LOP3.LUT R23, R10, 0xff0000, RZ, 0xc0, !PT ;  /* 0x00ff00000a177812 */ /* 0x000fe400078ec0ff */
[----:B------:R-:W-:-:S02]  /*de20*/  SHF.R.U32.HI R11, RZ, 0xa, R11 ;  /* 0x0000000aff0b7819 */ /* 0x000fc4000001160b */
[C-C-:B------:R-:W-:Y:S02]  /*de30*/  SHF.L.W.U32.HI R37, R36.reuse, 0xf, R31.reuse ;  /* 0x0000000f24257819 */ /* 0x140fe40000010e1f */
[----:B------:R-:W-:Y:S01]  /*de40*/  SHF.L.W.U32.HI R24, R36, 0xd, R31 ;  /* 0x0000000d24187819 */ /* 0x000fe20000010e1f */
[----:B------:R-:W-:Y:S02]  /*de50*/  IMAD.SHL.U32 R39, R29, 0x100, RZ ;  /* 0x000001001d277824 */ /* 0x000fe400078e00ff */
[----:B------:R-:W-:Y:S01]  /*de60*/  IMAD R26, R0, 0x1000000, R23 ;  /* 0x01000000001a7824 */ /* 0x000fe200078e0217 */
[----:B------:R-:W-:Y:S02]  /*de70*/  LOP3.LUT R37, R11, R37, R24, 0x96, !PT ;  /* 0x000000250b257212 */ /* 0x000fe400078e9618 */
[----:B------:R-:W3:Y:S01]  /*de80*/  LDL.64 R10, [R1+0x30] ;  /* 0x00003000010a7983 */ /* 0x000ee20000100a00 */
[----:B-----5:R-:W-:Y:S02]  /*de90*/  PRMT R23, R35, 0x7771, RZ ;  /* 0x0000777123177816 */ /* 0x020fe400000000ff */
[----:B------:R-:W-:-:S02]  /*dea0*/  LOP3.LUT R39, R26, 0xff00, R39, 0xf8, !PT ;  /* 0x0000ff001a277812 */ /* 0x000fc400078ef827 */
[----:B----4-:R-:W-:Y:S01]  /*deb0*/  PRMT R30, R15, 0x7771, RZ ;  /* 0x000077710f1e7816 */ /* 0x010fe200000000ff */
[----:B------:R-:W-:Y:S01]  /*dec0*/  IMAD.U32 R24, R23, 0x10000, RZ ;  /* 0x0001000017187824 */ /* 0x000fe200078e00ff */
[----:B------:R-:W-:Y:S02]  /*ded0*/  LOP3.LUT R23, R39, 0xff, R12, 0xf8, !PT ;  /* 0x000000ff27177812 */ /* 0x000fe400078ef80c */
[----:B------:R-:W-:Y:S01]  /*dee0*/  SHF.R.U32.HI R38, RZ, 0xa, R39 ;  /* 0x0000000aff267819 */ /* 0x000fe20000011627 */
[----:B------:R-:W-:Y:S01]  /*def0*/  IMAD.U32 R30, R30, 0x10000, RZ ;  /* 0x000100001e1e7824 */ /* 0x000fe200078e00ff */
[----:B------:R-:W-:Y:S02]  /*df00*/  SHF.L.W.U32.HI R45, R36, 0xe, R31 ;  /* 0x0000000e242d7819 */ /* 0x000fe40000010e1f */
[----:B------:R-:W-:Y:S02]  /*df10*/  PRMT R28, R35, 0x7770, RZ ;  /* 0x00007770231c7816 */ /* 0x000fe400000000ff */
[----:B------:R-:W-:-:S02]  /*df20*/  SHF.L.W.U32.HI R36, R26, 0xf, R23 ;  /* 0x0000000f1a247819 */ /* 0x000fc40000010e17 */
[----:B------:R-:W-:Y:S02]  /*df30*/  SHF.L.W.U32.HI R43, R26, 0xd, R23 ;  /* 0x0000000d1a2b7819 */ /* 0x000fe40000010e17 */
[----:B------:R-:W-:Y:S02]  /*df40*/  LOP3.LUT R39, R24, 0xff0000, RZ, 0xc0, !PT ;  /* 0x00ff000018277812 */ /* 0x000fe400078ec0ff */
[----:B------:R-:W-:Y:S02]  /*df50*/  LOP3.LUT R36, R38, R36, R43, 0x96, !PT ;  /* 0x0000002426247212 */ /* 0x000fe400078e962b */
[----:B------:R-:W-:Y:S01]  /*df60*/  PRMT R32, R15, 0x7770, RZ ;  /* 0x000077700f207816 */ /* 0x000fe200000000ff */
[----:B------:R-:W-:Y:S01]  /*df70*/  IMAD R38, R28, 0x1000000, R39 ;  /* 0x010000001c267824 */ /* 0x000fe200078e0227 */
[----:B------:R-:W-:Y:S02]  /*df80*/  SHF.L.W.U32.HI R40, R31, 0x19, R13 ;  /* 0x000000191f287819 */ /* 0x000fe40000010e0d */
[----:B------:R-:W-:-:S02]  /*df90*/  SHF.R.U32.HI R42, RZ, 0x3, R31 ;  /* 0x00000003ff2a7819 */ /* 0x000fc4000001161f */
[----:B------:R-:W-:Y:S02]  /*dfa0*/  LOP3.LUT R41, R30, 0xff0000, RZ, 0xc0, !PT ;  /* 0x00ff00001e297812 */ /* 0x000fe400078ec0ff */
[C---:B------:R-:W-:Y:S02]  /*dfb0*/  PRMT R28, R35.reuse, 0x7772, RZ ;  /* 0x00007772231c7816 */ /* 0x040fe400000000ff */
[----:B------:R-:W-:Y:S01]  /*dfc0*/  LOP3.LUT R24, R42, R40, R45, 0x96, !PT ;  /* 0x000000282a187212 */ /* 0x000fe200078e962d */
[----:B------:R-:W-:Y:S01]  /*dfd0*/  IMAD R42, R32, 0x1000000, R41 ;  /* 0x01000000202a7824 */ /* 0x000fe200078e0229 */
[----:B------:R-:W-:Y:S01]  /*dfe0*/  PRMT R30, R34, 0x7771, RZ ;  /* 0x00007771221e7816 */ /* 0x000fe200000000ff */
[----:B------:R-:W-:Y:S01]  /*dff0*/  IMAD.SHL.U32 R41, R28, 0x100, RZ ;  /* 0x000001001c297824 */ /* 0x000fe200078e00ff */
[----:B------:R-:W-:Y:S02]  /*e000*/  PRMT R49, R35, 0x7773, RZ ;  /* 0x0000777323317816 */ /* 0x000fe400000000ff */
[----:B------:R-:W-:Y:S01]  /*e010*/  PRMT R40, R15, 0x7772, RZ ;  /* 0x000077720f287816 */ /* 0x000fe200000000ff */
[----:B------:R-:W-:Y:S01]  /*e020*/  IMAD.U32 R30, R30, 0x10000, RZ ;  /* 0x000100001e1e7824 */ /* 0x000fe200078e00ff */
[----:B------:R-:W-:-:S02]  /*e030*/  LOP3.LUT R38, R38, R41, RZ, 0xfc, !PT ;  /* 0x0000002926267212 */ /* 0x000fc400078efcff */
[----:B------:R-:W-:Y:S02]  /*e040*/  PRMT R28, R34, 0x7772, RZ ;  /* 0x00007772221c7816 */ /* 0x000fe400000000ff */
[----:B------:R-:W-:Y:S01]  /*e050*/  LOP3.LUT R49, R38, R49, RZ, 0xfc, !PT ;  /* 0x0000003126317212 */ /* 0x000fe200078efcff */
[----:B------:R-:W-:Y:S01]  /*e060*/  IMAD.SHL.U32 R43, R40, 0x100, RZ ;  /* 0x00000100282b7824 */ /* 0x000fe200078e00ff */
[----:B------:R-:W-:Y:S02]  /*e070*/  LOP3.LUT R39, R30, 0xff0000, RZ, 0xc0, !PT ;  /* 0x00ff00001e277812 */ /* 0x000fe400078ec0ff */
[----:B------:R-:W-:Y:S01]  /*e080*/  PRMT R30, R15, 0x7773, RZ ;  /* 0x000077730f1e7816 */ /* 0x000fe200000000ff */
[----:B------:R-:W-:Y:S01]  /*e090*/  IMAD.SHL.U32 R15, R28, 0x100, RZ ;  /* 0x000001001c0f7824 */ /* 0x000fe200078e00ff */
[----:B------:R-:W-:Y:S02]  /*e0a0*/  PRMT R32, R34, 0x7770, RZ ;  /* 0x0000777022207816 */ /* 0x000fe400000000ff */
[----:B------:R-:W-:-:S02]  /*e0b0*/  SHF.L.W.U32.HI R35, R38, 0xe, R49 ;  /* 0x0000000e26237819 */ /* 0x000fc40000010e31 */
[--C-:B------:R-:W-:Y:S02]  /*e0c0*/  SHF.L.W.U32.HI R28, R49, 0x19, R49.reuse ;  /* 0x00000019311c7819 */ /* 0x100fe40000010e31 */
[----:B------:R-:W-:Y:S02]  /*e0d0*/  SHF.R.U32.HI R38, RZ, 0x3, R49 ;  /* 0x00000003ff267819 */ /* 0x000fe40000011631 */
[----:B------:R-:W-:Y:S01]  /*e0e0*/  LOP3.LUT R43, R42, R43, RZ, 0xfc, !PT ;  /* 0x0000002b2a2b7212 */ /* 0x000fe200078efcff */
[----:B------:R-:W-:Y:S01]  /*e0f0*/  IMAD R32, R32, 0x1000000, R39 ;  /* 0x0100000020207824 */ /* 0x000fe200078e0227 */
[----:B------:R-:W-:Y:S02]  /*e100*/  LOP3.LUT R38, R38, R28, R35, 0x96, !PT ;  /* 0x0000001c26267212 */ /* 0x000fe400078e9623 */
[----:B------:R-:W-:Y:S02]  /*e110*/  PRMT R34, R34, 0x7773, RZ ;  /* 0x0000777322227816 */ /* 0x000fe400000000ff */
[----:B------:R-:W-:-:S02]  /*e120*/  PRMT R28, R18, 0x7771, RZ ;  /* 0x00007771121c7816 */ /* 0x000fc400000000ff */
[C---:B------:R-:W-:Y:S02]  /*e130*/  LOP3.LUT R30, R43.reuse, R30, RZ, 0xfc, !PT ;  /* 0x0000001e2b1e7212 */ /* 0x040fe400078efcff */
[----:B------:R-:W-:Y:S01]  /*e140*/  LOP3.LUT R15, R34, R32, R15, 0xfe, !PT ;  /* 0x00000020220f7212 */ /* 0x000fe200078efe0f */
[----:B------:R-:W-:Y:S01]  /*e150*/  IMAD.U32 R35, R28, 0x10000, RZ ;  /* 0x000100001c237824 */ /* 0x000fe200078e00ff */
[--C-:B------:R-:W-:Y:S02]  /*e160*/  SHF.L.W.U32.HI R43, R43, 0xe, R30.reuse ;  /* 0x0000000e2b2b7819 */ /* 0x100fe40000010e1e */
[--C-:B------:R-:W-:Y:S02]  /*e170*/  SHF.L.W.U32.HI R32, R30, 0x19, R30.reuse ;  /* 0x000000191e207819 */ /* 0x100fe40000010e1e */
[----:B------:R-:W-:Y:S02]  /*e180*/  SHF.R.U32.HI R34, RZ, 0x3, R30 ;  /* 0x00000003ff227819 */ /* 0x000fe4000001161e */
[----:B------:R-:W-:-:S02]  /*e190*/  SHF.L.W.U32.HI R39, R4, 0x1a, R4 ;  /* 0x0000001a04277819 */ /* 0x000fc40000010e04 */
[C-C-:B------:R-:W-:Y:S02]  /*e1a0*/  SHF.L.W.U32.HI R40, R4.reuse, 0x15, R4.reuse ;  /* 0x0000001504287819 */ /* 0x140fe40000010e04 */
[----:B------:R-:W-:Y:S02]  /*e1b0*/  SHF.L.W.U32.HI R41, R4, 0x7, R4 ;  /* 0x0000000704297819 */ /* 0x000fe40000010e04 */
[----:B------:R-:W-:Y:S02]  /*e1c0*/  LOP3.LUT R32, R34, R32, R43, 0x96, !PT ;  /* 0x0000002022207212 */ /* 0x000fe400078e962b */
[----:B------:R-:W-:Y:S02]  /*e1d0*/  PRMT R34, R18, 0x7770, RZ ;  /* 0x0000777012227816 */ /* 0x000fe400000000ff */
[----:B------:R-:W-:Y:S02]  /*e1e0*/  LOP3.LUT R35, R35, 0xff0000, RZ, 0xc0, !PT ;  /* 0x00ff000023237812 */ /* 0x000fe400078ec0ff */
[----:B------:R-:W-:-:S02]  /*e1f0*/  LOP3.LUT R40, R41, R39, R40, 0x96, !PT ;  /* 0x0000002729287212 */ /* 0x000fc400078e9628 */
[----:B------:R-:W-:Y:S01]  /*e200*/  IADD3 R37, PT, PT, R15, R37, R30 ;  /* 0x000000250f257210 */ /* 0x000fe20007ffe01e */
[----:B------:R-:W-:Y:S01]  /*e210*/  IMAD R35, R34, 0x1000000, R35 ;  /* 0x0100000022237824 */ /* 0x000fe200078e0223 */
[----:B------:R-:W-:Y:S02]  /*e220*/  LOP3.LUT R39, R6, R4, R5, 0xb8, !PT ;  /* 0x0000000406277212 */ /* 0x000fe400078eb805 */
[----:B------:R-:W-:Y:S01]  /*e230*/  PRMT R34, R18, 0x7772, RZ ;  /* 0x0000777212227816 */ /* 0x000fe200000000ff */
[----:B------:R-:W-:Y:S01]  /*e240*/  IMAD.IADD R28, R38, 0x1, R37 ;  /* 0x00000001261c7824 */ /* 0x000fe200078e0225 */
[----:B------:R-:W-:Y:S02]  /*e250*/  IADD3 R40, PT, PT, R40, R39, R7 ;  /* 0x0000002728287210 */ /* 0x000fe40007ffe007 */
[----:B------:R-:W-:Y:S01]  /*e260*/  SHF.L.W.U32.HI R45, R26, 0xe, R23 ;  /* 0x0000000e1a2d7819 */ /* 0x000fe20000010e17 */
[----:B------:R-:W-:Y:S01]  /*e270*/  IMAD.SHL.U32 R34, R34, 0x100, RZ ;  /* 0x0000010022227824 */ /* 0x000fe200078e00ff */
[----:B--2---:R-:W-:-:S02]  /*e280*/  SHF.L.W.U32.HI R37, R2, 0x1e, R2 ;  /* 0x0000001e02257819 */ /* 0x004fc40000010e02 */
[C-C-:B------:R-:W-:Y:S02]  /*e290*/  SHF.L.W.U32.HI R38, R2.reuse, 0x13, R2.reuse ;  /* 0x0000001302267819 */ /* 0x140fe40000010e02 */
[----:B------:R-:W-:Y:S02]  /*e2a0*/  SHF.L.W.U32.HI R39, R2, 0xa, R2 ;  /* 0x0000000a02277819 */ /* 0x000fe40000010e02 */
[----:B------:R-:W-:Y:S02]  /*e2b0*/  SHF.L.W.U32.HI R26, R23, 0x19, R12 ;  /* 0x00000019171a7819 */ /* 0x000fe40000010e0c */
[----:B------:R-:W-:Y:S02]  /*e2c0*/  SHF.R.U32.HI R44, RZ, 0x3, R23 ;  /* 0x00000003ff2c7819 */ /* 0x000fe40000011617 */
[----:B------:R-:W-:Y:S02]  /*e2d0*/  IADD3 R40, PT, PT, R15, UR4, R40 ;  /* 0x000000040f287c10 */ /* 0x000fe4000fffe028 */
[----:B------:R-:W-:-:S02]  /*e2e0*/  LOP3.LUT R39, R39, R37, R38, 0x96, !PT ;  /* 0x0000002527277212 */ /* 0x000fc400078e9626 */
[----:B------:R-:W-:Y:S02]  /*e2f0*/  LOP3.LUT R26, R44, R26, R45, 0x96, !PT ;  /* 0x0000001a2c1a7212 */ /* 0x000fe400078e962d */
[C-C-:B------:R-:W-:Y:S02]  /*e300*/  SHF.L.W.U32.HI R48, R28.reuse, 0xf, R28.reuse ;  /* 0x0000000f1c307819 */ /* 0x140fe40000010e1c */
[--C-:B------:R-:W-:Y:S02]  /*e310*/  SHF.L.W.U32.HI R15, R28, 0xd, R28.reuse ;  /* 0x0000000d1c0f7819 */ /* 0x100fe40000010e1c */
[----:B------:R-:W-:Y:S01]  /*e320*/  SHF.R.U32.HI R37, RZ, 0xa, R28 ;  /* 0x0000000aff257819 */ /* 0x000fe2000001161c */
[----:B------:R-:W-:Y:S01]  /*e330*/  IMAD.IADD R47, R9, 0x1, R40 ;  /* 0x00000001092f7824 */ /* 0x000fe200078e0228 */
[----:B------:R-:W-:Y:S02]  /*e340*/  LOP3.LUT R44, R35, R34, RZ, 0xfc, !PT ;  /* 0x00000022232c7212 */ /* 0x000fe400078efcff */
[----:B------:R-:W2:Y:S01]  /*e350*/  LDL.64 R34, [R1+0x10] ;  /* 0x0000100001227983 */ /* 0x000ea20000100a00 */
[----:B------:R-:W-:-:S02]  /*e360*/  LOP3.LUT R48, R37, R48, R15, 0x96, !PT ;  /* 0x0000003025307212 */ /* 0x000fc400078e960f */
[----:B------:R-:W-:Y:S02]  /*e370*/  PRMT R15, R18, 0x7773, RZ ;  /* 0x00007773120f7816 */ /* 0x000fe400000000ff */
[----:B------:R-:W-:Y:S02]  /*e380*/  LOP3.LUT R38, R3, R8, R2, 0xe8, !PT ;  /* 0x0000000803267212 */ /* 0x000fe400078ee802 */
[----:B------:R-:W-:Y:S02]  /*e390*/  PRMT R18, R20, 0x7771, RZ ;  /* 0x0000777114127816 */ /* 0x000fe400000000ff */
[C-C-:B------:R-:W-:Y:S02]  /*e3a0*/  SHF.L.W.U32.HI R41, R47.reuse, 0x1a, R47.reuse ;  /* 0x0000001a2f297819 */ /* 0x140fe40000010e2f */
[C-C-:B------:R-:W-:Y:S02]  /*e3b0*/  SHF.L.W.U32.HI R42, R47.reuse, 0x15, R47.reuse ;  /* 0x000000152f2a7819 */ /* 0x140fe40000010e2f */
[----:B------:R-:W-:Y:S01]  /*e3c0*/  SHF.L.W.U32.HI R43, R47, 0x7, R47 ;  /* 0x000000072f2b7819 */ /* 0x000fe20000010e2f */
[----:B------:R-:W-:Y:S01]  /*e3d0*/  IMAD.U32 R18, R18, 0x10000, RZ ;  /* 0x0001000012127824 */ /* 0x000fe200078e00ff */
[----:B------:R-:W-:-:S02]  /*e3e0*/  IADD3 R39, PT, PT, R40, R39, R38 ;  /* 0x0000002728277210 */ /* 0x000fc40007ffe026 */
[----:B------:R-:W-:Y:S02]  /*e3f0*/  LOP3.LUT R38, R43, R41, R42, 0x96, !PT ;  /* 0x000000292b267212 */ /* 0x000fe400078e962a */
[----:B------:R-:W-:Y:S02]  /*e400*/  LOP3.LUT R37, R5, R47, R4, 0xb8, !PT ;  /* 0x0000002f05257212 */ /* 0x000fe400078eb804 */
[C-C-:B------:R-:W-:Y:S02]  /*e410*/  SHF.L.W.U32.HI R40, R39.reuse, 0x1e, R39.reuse ;  /* 0x0000001e27287819 */ /* 0x140fe40000010e27 */
[C-C-:B------:R-:W-:Y:S02]  /*e420*/  SHF.L.W.U32.HI R41, R39.reuse, 0x13, R39.reuse ;  /* 0x0000001327297819 */ /* 0x140fe40000010e27 */
[----:B------:R-:W-:Y:S02]  /*e430*/  SHF.L.W.U32.HI R42, R39, 0xa, R39 ;  /* 0x0000000a272a7819 */ /* 0x000fe40000010e27 */
[----:B------:R-:W-:-:S02]  /*e440*/  IADD3 R38, PT, PT, R38, R37, R6 ;  /* 0x0000002526267210 */ /* 0x000fc40007ffe006 */
[----:B------:R-:W-:Y:S02]  /*e450*/  LOP3.LUT R15, R44, R15, RZ, 0xfc, !PT ;  /* 0x0000000f2c0f7212 */ /* 0x000fe400078efcff */
[----:B------:R-:W-:Y:S02]  /*e460*/  LOP3.LUT R43, R18, 0xff0000, RZ, 0xc0, !PT ;  /* 0x00ff0000122b7812 */ /* 0x000fe400078ec0ff */
[----:B------:R-:W-:Y:S02]  /*e470*/  PRMT R18, R20, 0x7770, RZ ;  /* 0x0000777014127816 */ /* 0x000fe400000000ff */
[----:B------:R-:W-:Y:S02]  /*e480*/  LOP3.LUT R40, R42, R40, R41, 0x96, !PT ;  /* 0x000000282a287212 */ /* 0x000fe400078e9629 */
[----:B------:R-:W-:Y:S01]  /*e490*/  IADD3 R37, PT, PT, R49, UR5, R38 ;  /* 0x0000000531257c10 */ /* 0x000fe2000fffe026 */
[----:B------:R-:W-:Y:S01]  /*e4a0*/  IMAD R43, R18, 0x1000000, R43 ;  /* 0x01000000122b7824 */ /* 0x000fe200078e022b */
[--C-:B------:R-:W-:Y:S01]  /*e4b0*/  SHF.L.W.U32.HI R41, R44, 0xe, R15.reuse ;  /* 0x0000000e2c297819 */ /* 0x100fe20000010e0f */
[----:B------:R-:W0:Y:S01]  /*e4c0*/  LDCU.128 UR4, c[0x3][0x50] ;  /* 0x00c00a00ff0477ac */ /* 0x000e220008000c00 */
[----:B------:R-:W-:-:S02]  /*e4d0*/  SHF.L.W.U32.HI R38, R15, 0x19, R15 ;  /* 0x000000190f267819 */ /* 0x000fc40000010e0f */
[----:B------:R-:W-:Y:S02]  /*e4e0*/  SHF.R.U32.HI R42, RZ, 0x3, R15 ;  /* 0x00000003ff2a7819 */ /* 0x000fe4000001160f */
[----:B------:R-:W-:Y:S02]  /*e4f0*/  PRMT R18, R20, 0x7772, RZ ;  /* 0x0000777214127816 */ /* 0x000fe400000000ff */
[----:B------:R-:W-:Y:S01]  /*e500*/  LOP3.LUT R38, R42, R38, R41, 0x96, !PT ;  /* 0x000000262a267212 */ /* 0x000fe200078e9629 */
[----:B------:R-:W-:Y:S01]  /*e510*/  IMAD.IADD R41, R8, 0x1, R37 ;  /* 0x0000000108297824 */ /* 0x000fe200078e0225 */
[----:B------:R-:W-:Y:S01]  /*e520*/  LOP3.LUT R44, R2, R3, R39, 0xe8, !PT ;  /* 0x00000003022c7212 */ /* 0x000fe200078ee827 */
[----:B------:R-:W-:-:S03]  /*e530*/  IMAD.SHL.U32 R18, R18, 0x100, RZ ;  /* 0x0000010012127824 */ /* 0x000fc600078e00ff */
[----:B------:R-:W-:Y:S02]  /*e540*/  IADD3 R40, PT, PT, R37, R40, R44 ;  /* 0x0000002825287210 */ /* 0x000fe40007ffe02c */
[C-C-:B------:R-:W-:Y:S02]  /*e550*/  SHF.L.W.U32.HI R42, R41.reuse, 0x1a, R41.reuse ;  /* 0x0000001a292a7819 */ /* 0x140fe40000010e29 */
[C-C-:B------:R-:W-:Y:S02]  /*e560*/  SHF.L.W.U32.HI R37, R41.reuse, 0x15, R41.reuse ;  /* 0x0000001529257819 */ /* 0x140fe40000010e29 */
[----:B------:R-:W-:Y:S02]  /*e570*/  SHF.L.W.U32.HI R44, R41, 0x7, R41 ;  /* 0x00000007292c7819 */ /* 0x000fe40000010e29 */
[----:B------:R-:W-:Y:S02]  /*e580*/  LOP3.LUT R43, R43, R18, RZ, 0xfc, !PT ;  /* 0x000000122b2b7212 */ /* 0x000fe400078efcff */
[----:B------:R-:W-:-:S02]  /*e590*/  LOP3.LUT R42, R44, R42, R37, 0x96, !PT ;  /* 0x0000002a2c2a7212 */ /* 0x000fc400078e9625 */
[----:B------:R-:W-:Y:S02]  /*e5a0*/  PRMT R18, R20, 0x7773, RZ ;  /* 0x0000777314127816 */ /* 0x000fe400000000ff */
[C-C-:B------:R-:W-:Y:S02]  /*e5b0*/  SHF.L.W.U32.HI R45, R40.reuse, 0x1e, R40.reuse ;  /* 0x0000001e282d7819 */ /* 0x140fe40000010e28 */
[C-C-:B------:R-:W-:Y:S02]  /*e5c0*/  SHF.L.W.U32.HI R20, R40.reuse, 0x13, R40.reuse ;  /* 0x0000001328147819 */ /* 0x140fe40000010e28 */
[----:B------:R-:W-:Y:S02]  /*e5d0*/  SHF.L.W.U32.HI R37, R40, 0xa, R40 ;  /* 0x0000000a28257819 */ /* 0x000fe40000010e28 */
[----:B------:R-:W-:Y:S02]  /*e5e0*/  LOP3.LUT R18, R43, R18, RZ, 0xfc, !PT ;  /* 0x000000122b127212 */ /* 0x000fe400078efcff */
[----:B------:R-:W-:-:S02]  /*e5f0*/  LOP3.LUT R45, R37, R45, R20, 0x96, !PT ;  /* 0x0000002d252d7212 */ /* 0x000fc400078e9614 */
[----:B------:R-:W-:Y:S02]  /*e600*/  PRMT R37, R21, 0x7771, RZ ;  /* 0x0000777115257816 */ /* 0x000fe400000000ff */
[--C-:B------:R-:W-:Y:S02]  /*e610*/  SHF.L.W.U32.HI R43, R43, 0xe, R18.reuse ;  /* 0x0000000e2b2b7819 */ /* 0x100fe40000010e12 */
[--C-:B------:R-:W-:Y:S01]  /*e620*/  SHF.L.W.U32.HI R20, R18, 0x19, R18.reuse ;  /* 0x0000001912147819 */ /* 0x100fe20000010e12 */
[----:B------:R-:W-:Y:S01]  /*e630*/  IMAD.U32 R37, R37, 0x10000, RZ ;  /* 0x0001000025257824 */ /* 0x000fe200078e00ff */
[----:B------:R-:W-:-:S04]  /*e640*/  SHF.R.U32.HI R44, RZ, 0x3, R18 ;  /* 0x00000003ff2c7819 */ /* 0x000fc80000011612 */
[----:B------:R-:W-:Y:S02]  /*e650*/  LOP3.LUT R20, R44, R20, R43, 0x96, !PT ;  /* 0x000000142c147212 */ /* 0x000fe400078e962b */
[----:B------:R-:W-:Y:S02]  /*e660*/  LOP3.LUT R44, R37, 0xff0000, RZ, 0xc0, !PT ;  /* 0x00ff0000252c7812 */ /* 0x000fe400078ec0ff */
[C---:B------:R-:W-:Y:S02]  /*e670*/  PRMT R43, R21.reuse, 0x7770, RZ ;  /* 0x00007770152b7816 */ /* 0x040fe400000000ff */
[----:B------:R-:W-:-:S03]  /*e680*/  PRMT R37, R21, 0x7772, RZ ;  /* 0x0000777215257816 */ /* 0x000fc600000000ff */
[----:B------:R-:W-:Y:S02]  /*e690*/  IMAD R43, R43, 0x1000000, R44 ;  /* 0x010000002b2b7824 */ /* 0x000fe400078e022c */
[----:B------:R-:W-:Y:S01]  /*e6a0*/  IMAD.SHL.U32 R44, R37, 0x100, RZ ;  /* 0x00000100252c7824 */ /* 0x000fe200078e00ff */
[----:B------:R-:W-:Y:S02]  /*e6b0*/  LOP3.LUT R37, R4, R41, R47, 0xb8, !PT ;  /* 0x0000002904257212 */ /* 0x000fe400078eb82f */
[----:B------:R-:W-:Y:S02]  /*e6c0*/  PRMT R46, R21, 0x7773, RZ ;  /* 0x00007773152e7816 */ /* 0x000fe400000000ff */
[----:B------:R-:W-:Y:S02]  /*e6d0*/  IADD3 R37, PT, PT, R42, R37, R5 ;  /* 0x000000252a257210 */ /* 0x000fe40007ffe005 */
[----:B------:R-:W-:Y:S02]  /*e6e0*/  LOP3.LUT R43, R43, R44, RZ, 0xfc, !PT ;  /* 0x0000002c2b2b7212 */ /* 0x000fe400078efcff */
[----:B0-----:R-:W-:-:S02]  /*e6f0*/  IADD3 R42, PT, PT, R18, UR4, R37 ;  /* 0x00000004122a7c10 */ /* 0x001fc4000fffe025 */
[----:B------:R-:W-:Y:S02]  /*e700*/  LOP3.LUT R21, R39, R2, R40, 0xe8, !PT ;  /* 0x0000000227157212 */ /* 0x000fe400078ee828 */
[----:B------:R-:W-:Y:S02]  /*e710*/  LOP3.LUT R46, R43, R46, RZ, 0xfc, !PT ;  /* 0x0000002e2b2e7212 */ /* 0x000fe400078efcff */
[----:B------:R-:W-:Y:S01]  /*e720*/  IADD3 R45, PT, PT, R42, R45, R21 ;  /* 0x0000002d2a2d7210 */ /* 0x000fe20007ffe015 */
[----:B------:R-:W-:Y:S01]  /*e730*/  IMAD.IADD R42, R3, 0x1, R42 ;  /* 0x00000001032a7824 */ /* 0x000fe200078e022a */
[--C-:B------:R-:W-:Y:S02]  /*e740*/  SHF.L.W.U32.HI R44, R43, 0xe, R46.reuse ;  /* 0x0000000e2b2c7819 */ /* 0x100fe40000010e2e */
[--C-:B------:R-:W-:Y:S02]  /*e750*/  SHF.L.W.U32.HI R21, R46, 0x19, R46.reuse ;  /* 0x000000192e157819 */ /* 0x100fe40000010e2e */
[----:B------:R-:W-:-:S02]  /*e760*/  SHF.R.U32.HI R37, RZ, 0x3, R46 ;  /* 0x00000003ff257819 */ /* 0x000fc4000001162e */
[C---:B------:R-:W-:Y:S02]  /*e770*/  SHF.L.W.U32.HI R43, R42.reuse, 0x7, R42 ;  /* 0x000000072a2b7819 */ /* 0x040fe40000010e2a */
[----:B------:R-:W-:Y:S02]  /*e780*/  LOP3.LUT R21, R37, R21, R44, 0x96, !PT ;  /* 0x0000001525157212 */ /* 0x000fe400078e962c */
[C-C-:B------:R-:W-:Y:S02]  /*e790*/  SHF.L.W.U32.HI R37, R42.reuse, 0x1a, R42.reuse ;  /* 0x0000001a2a257819 */ /* 0x140fe40000010e2a */
[----:B------:R-:W-:Y:S02]  /*e7a0*/  SHF.L.W.U32.HI R44, R42, 0x15, R42 ;  /* 0x000000152a2c7819 */ /* 0x000fe40000010e2a */
[----:B------:R-:W-:Y:S02]  /*e7b0*/  SHF.L.W.U32.HI R50, R45, 0xa, R45 ;  /* 0x0000000a2d327819 */ /* 0x000fe40000010e2d */
[----:B------:R-:W-:-:S02]  /*e7c0*/  LOP3.LUT R37, R43, R37, R44, 0x96, !PT ;  /* 0x000000252b257212 */ /* 0x000fc400078e962c */
[C-C-:B------:R-:W-:Y:S02]  /*e7d0*/  SHF.L.W.U32.HI R44, R45.reuse, 0x1e, R45.reuse ;  /* 0x0000001e2d2c7819 */ /* 0x140fe40000010e2d */
[----:B------:R-:W-:-:S04]  /*e7e0*/  SHF.L.W.U32.HI R43, R45, 0x13, R45 ;  /* 0x000000132d2b7819 */ /* 0x000fc80000010e2d */
[----:B------:R-:W-:Y:S02]  /*e7f0*/  LOP3.LUT R44, R50, R44, R43, 0x96, !PT ;  /* 0x0000002c322c7212 */ /* 0x000fe400078e962b */
[----:B------:R-:W-:Y:S02]  /*e800*/  PRMT R43, R19, 0x7771, RZ ;  /* 0x00007771132b7816 */ /* 0x000fe400000000ff */
[----:B------:R-:W-:-:S03]  /*e810*/  LOP3.LUT R50, R47, R42, R41, 0xb8, !PT ;  /* 0x0000002a2f327212 */ /* 0x000fc600078eb829 */
[----:B------:R-:W-:Y:S01]  /*e820*/  IMAD.U32 R43, R43, 0x10000, RZ ;  /* 0x000100002b2b7824 */ /* 0x000fe200078e00ff */
[----:B------:R-:W-:Y:S02]  /*e830*/  IADD3 R37, PT, PT, R37, R50, R4 ;  /* 0x0000003225257210 */ /* 0x000fe40007ffe004 */
[----:B------:R-:W-:Y:S02]  /*e840*/  PRMT R50, R19, 0x7770, RZ ;  /* 0x0000777013327816 */ /* 0x000fe400000000ff */
[----:B------:R-:W-:-:S05]  /*e850*/  LOP3.LUT R43, R43, 0xff0000, RZ, 0xc0, !PT ;  /* 0x00ff00002b2b7812 */ /* 0x000fca00078ec0ff */
[----:B------:R-:W-:Y:S01]  /*e860*/  IMAD R50, R50, 0x1000000, R43 ;  /* 0x0100000032327824 */ /* 0x000fe200078e022b */
[----:B------:R-:W-:Y:S02]  /*e870*/  IADD3 R43, PT, PT, R46, UR5, R37 ;  /* 0x000000052e2b7c10 */ /* 0x000fe4000fffe025 */
[----:B------:R-:W-:-:S04]  /*e880*/  LOP3.LUT R37, R40, R39, R45, 0xe8, !PT ;  /* 0x0000002728257212 */ /* 0x000fc800078ee82d */
[----:B------:R-:W-:Y:S02]  /*e890*/  IADD3 R44, PT, PT, R43, R44, R37 ;  /* 0x0000002c2b2c7210 */ /* 0x000fe40007ffe025 */
[----:B------:R-:W-:Y:S01]  /*e8a0*/  PRMT R37, R19, 0x7772, RZ ;  /* 0x0000777213257816 */ /* 0x000fe200000000ff */
[----:B------:R-:W-:-:S04]  /*e8b0*/  IMAD.IADD R43, R2, 0x1, R43 ;  /* 0x00000001022b7824 */ /* 0x000fc800078e022b */
[----:B------:R-:W-:Y:S01]  /*e8c0*/  IMAD.SHL.U32 R37, R37, 0x100, RZ ;  /* 0x0000010025257824 */ /* 0x000fe200078e00ff */
[C-C-:B------:R-:W-:Y:S02]  /*e8d0*/  SHF.L.W.U32.HI R52, R43.reuse, 0x15, R43.reuse ;  /* 0x000000152b347819 */ /* 0x140fe40000010e2b */
[C-C-:B------:R-:W-:Y:S02]  /*e8e0*/  SHF.L.W.U32.HI R51, R43.reuse, 0x7, R43.reuse ;  /* 0x000000072b337819 */ /* 0x140fe40000010e2b */
[----:B------:R-:W-:Y:S02]  /*e8f0*/  LOP3.LUT R50, R50, R37, RZ, 0xfc, !PT ;  /* 0x0000002532327212 */ /* 0x000fe400078efcff */
[----:B------:R-:W-:-:S04]  /*e900*/  SHF.L.W.U32.HI R37, R43, 0x1a, R43 ;  /* 0x0000001a2b257819 */ /* 0x000fc80000010e2b */
[----:B------:R-:W-:Y:S02]  /*e910*/  LOP3.LUT R52, R51, R37, R52, 0x96, !PT ;  /* 0x0000002533347212 */ /* 0x000fe400078e9634 */
[----:B------:R-:W-:Y:S02]  /*e920*/  LOP3.LUT R37, R41, R43, R42, 0xb8, !PT ;  /* 0x0000002b29257212 */ /* 0x000fe400078eb82a */
[----:B------:R-:W-:Y:S02]  /*e930*/  IADD3 R49, PT, PT, R49, R36, R15 ;  /* 0x0000002431317210 */ /* 0x000fe40007ffe00f */
[----:B------:R-:W-:Y:S02]  /*e940*/  IADD3 R47, PT, PT, R52, R37, R47 ;  /* 0x00000025342f7210 */ /* 0x000fe40007ffe02f */
[----:B------:R-:W4:Y:S01]  /*e950*/  LDL.64 R36, [R1+0x18] ;  /* 0x0000180001247983 */ /* 0x000f220000100a00 */
[----:B------:R-:W-:-:S03]  /*e960*/  PRMT R29, R29, 0x3340, R12 ;  /* 0x000033401d1d7816 */ /* 0x000fc6000000000c */
[----:B------:R3:W-:Y:S01]  /*e970*/  STL.64 [R1+0x48], R12 ;  /* 0x0000480c01007387 */ /* 0x0007e20000100a00 */
[----:B------:R-:W-:Y:S02]  /*e980*/  PRMT R19, R19, 0x7773, RZ ;  /* 0x0000777313137816 */ /* 0x000fe400000000ff */
[----:B---3--:R-:W-:-:S05]  /*e990*/  PRMT R12, R10, 0x7771, RZ ;  /* 0x000077710a0c7816 */ /* 0x008fca00000000ff */
[----:B------:R-:W-:Y:S01]  /*e9a0*/  IMAD.U32 R12, R12, 0x10000, RZ ;  /* 0x000100000c0c7824 */ /* 0x000fe200078e00ff */
[----:B------:R-:W-:-:S04]  /*e9b0*/  LOP3.LUT R19, R50, R19, RZ, 0xfc, !PT ;  /* 0x0000001332137212 */ /* 0x000fc800078efcff */
[----:B------:R-:W-:Y:S02]  /*e9c0*/  LOP3.LUT R53, R12, 0xff0000, RZ, 0xc0, !PT ;  /* 0x00ff00000c357812 */ /* 0x000fe400078ec0ff */
[----:B------:R-:W-:Y:S01]  /*e9d0*/  PRMT R12, R10, 0x7770, RZ ;  /* 0x000077700a0c7816 */ /* 0x000fe200000000ff */
[----:B------:R-:W-:Y:S01]  /*e9e0*/  IMAD.IADD R20, R20, 0x1, R49 ;  /* 0x0000000114147824 */ /* 0x000fe200078e0231 */
[--C-:B------:R-:W-:Y:S02]  /*e9f0*/  IADD3 R48, PT, PT, R18, R48, R19.reuse ;  /* 0x0000003012307210 */ /* 0x100fe40007ffe013 */
[----:B------:R-:W-:Y:S01]  /*ea00*/  SHF.L.W.U32.HI R49, R50, 0xe, R19 ;  /* 0x0000000e32317819 */ /* 0x000fe20000010e13 */
[----:B------:R-:W-:Y:S01]  /*ea10*/  IMAD R53, R12, 0x1000000, R53 ;  /* 0x010000000c357824 */ /* 0x000fe200078e0235 */
[--C-:B------:R-:W-:Y:S02]  /*ea20*/  SHF.L.W.U32.HI R18, R19, 0x19, R19.reuse ;  /* 0x0000001913127819 */ /* 0x100fe40000010e13 */
[----:B------:R-:W-:-:S02]  /*ea30*/  SHF.R.U32.HI R50, RZ, 0x3, R19 ;  /* 0x00000003ff327819 */ /* 0x000fc40000011613 */
[----:B------:R-:W-:Y:S01]  /*ea40*/  PRMT R12, R10, 0x7772, RZ ;  /* 0x000077720a0c7816 */ /* 0x000fe200000000ff */
[----:B------:R-:W-:Y:S01]  /*ea50*/  IMAD.IADD R21, R21, 0x1, R48 ;  /* 0x0000000115157824 */ /* 0x000fe200078e0230 */
[----:B------:R-:W-:Y:S02]  /*ea60*/  LOP3.LUT R18, R50, R18, R49, 0x96, !PT ;  /* 0x0000001232127212 */ /* 0x000fe400078e9631 */
[--C-:B------:R-:W-:Y:S01]  /*ea70*/  SHF.L.W.U32.HI R51, R20, 0xf, R20.reuse ;  /* 0x0000000f14337819 */ /* 0x100fe20000010e14 */
[----:B------:R-:W-:Y:S01]  /*ea80*/  IMAD.SHL.U32 R12, R12, 0x100, RZ ;  /* 0x000001000c0c7824 */ /* 0x000fe200078e00ff */
[--C-:B------:R-:W-:Y:S02]  /*ea90*/  SHF.L.W.U32.HI R48, R20, 0xd, R20.reuse ;  /* 0x0000000d14307819 */ /* 0x100fe40000010e14 */
[----:B------:R-:W-:Y:S02]  /*eaa0*/  SHF.R.U32.HI R49, RZ, 0xa, R20 ;  /* 0x0000000aff317819 */ /* 0x000fe40000011614 */
[----:B------:R-:W-:-:S02]  /*eab0*/  SHF.R.U32.HI R50, RZ, 0xa, R21 ;  /* 0x0000000aff327819 */ /* 0x000fc40000011615 */
[----:B------:R-:W-:Y:S02]  /*eac0*/  LOP3.LUT R51, R49, R51, R48, 0x96, !PT ;  /* 0x0000003331337212 */ /* 0x000fe400078e9630 */
[C-C-:B------:R-:W-:Y:S02]  /*ead0*/  SHF.L.W.U32.HI R48, R21.reuse, 0xf, R21.reuse ;  /* 0x0000000f15307819 */ /* 0x140fe40000010e15 */
[----:B------:R-:W-:Y:S02]  /*eae0*/  SHF.L.W.U32.HI R49, R21, 0xd, R21 ;  /* 0x0000000d15317819 */ /* 0x000fe40000010e15 */
[----:B------:R-:W-:Y:S02]  /*eaf0*/  LOP3.LUT R53, R53, R12, RZ, 0xfc, !PT ;  /* 0x0000000c35357212 */ /* 0x000fe400078efcff */
[----:B------:R-:W-:Y:S02]  /*eb00*/  PRMT R12, R10, 0x7773, RZ ;  /* 0x000077730a0c7816 */ /* 0x000fe400000000ff */
[----:B------:R-:W-:-:S02]  /*eb10*/  LOP3.LUT R48, R50, R48, R49, 0x96, !PT ;  /* 0x0000003032307212 */ /* 0x000fc400078e9631 */
[C-C-:B------:R-:W-:Y:S02]  /*eb20*/  SHF.L.W.U32.HI R49, R44.reuse, 0x1e, R44.reuse ;  /* 0x0000001e2c317819 */ /* 0x140fe40000010e2c */
[C-C-:B------:R-:W-:Y:S02]  /*eb30*/  SHF.L.W.U32.HI R50, R44.reuse, 0x13, R44.reuse ;  /* 0x000000132c327819 */ /* 0x140fe40000010e2c */
[----:B------:R-:W-:Y:S02]  /*eb40*/  SHF.L.W.U32.HI R52, R44, 0xa, R44 ;  /* 0x0000000a2c347819 */ /* 0x000fe40000010e2c */
[C---:B------:R-:W-:Y:S02]  /*eb50*/  LOP3.LUT R12, R53.reuse, R12, RZ, 0xfc, !PT ;  /* 0x0000000c350c7212 */ /* 0x040fe400078efcff */
[----:B------:R-:W-:Y:S02]  /*eb60*/  LOP3.LUT R49, R52, R49, R50, 0x96, !PT ;  /* 0x0000003134317212 */ /* 0x000fe400078e9632 */
[----:B------:R-:W-:-:S02]  /*eb70*/  SHF.L.W.U32.HI R53, R53, 0xe, R12 ;  /* 0x0000000e35357819 */ /* 0x000fc40000010e0c */
[--C-:B------:R-:W-:Y:S02]  /*eb80*/  SHF.L.W.U32.HI R10, R12, 0x19, R12.reuse ;  /* 0x000000190c0a7819 */ /* 0x100fe40000010e0c */
[----:B------:R-:W-:-:S04]  /*eb90*/  SHF.R.U32.HI R50, RZ, 0x3, R12 ;  /* 0x00000003ff327819 */ /* 0x000fc8000001160c */
[----:B------:R-:W-:Y:S02]  /*eba0*/  LOP3.LUT R10, R50, R10, R53, 0x96, !PT ;  /* 0x0000000a320a7212 */ /* 0x000fe400078e9635 */
[----:B------:R-:W-:-:S05]  /*ebb0*/  PRMT R50, R11, 0x7771, RZ ;  /* 0x000077710b327816 */ /* 0x000fca00000000ff */
[----:B------:R-:W-:Y:S01]  /*ebc0*/  IMAD.U32 R50, R50, 0x10000, RZ ;  /* 0x0001000032327824 */ /* 0x000fe200078e00ff */
[----:B------:R-:W-:-:S04]  /*ebd0*/  PRMT R52, R11, 0x7772, RZ ;  /* 0x000077720b347816 */ /* 0x000fc800000000ff */
[----:B------:R-:W-:Y:S02]  /*ebe0*/  LOP3.LUT R53, R50, 0xff0000, RZ, 0xc0, !PT ;  /* 0x00ff000032357812 */ /* 0x000fe400078ec0ff */
[----:B------:R-:W-:-:S05]  /*ebf0*/  PRMT R50, R11, 0x7770, RZ ;  /* 0x000077700b327816 */ /* 0x000fca00000000ff */
[----:B------:R-:W-:Y:S02]  /*ec00*/  IMAD R50, R50, 0x1000000, R53 ;  /* 0x0100000032327824 */ /* 0x000fe400078e0235 */
[----:B------:R-:W-:Y:S01]  /*ec10*/  IMAD.SHL.U32 R53, R52, 0x100, RZ ;  /* 0x0000010034357824 */ /* 0x000fe200078e00ff */
[----:B------:R-:W-:-:S04]  /*ec20*/  IADD3 R51, PT, PT, R46, R51, R12 ;  /* 0x000000332e337210 */ /* 0x000fc80007ffe00c */
[----:B------:R-:W-:Y:S02]  /*ec30*/  LOP3.LUT R50, R50, R53, RZ, 0xfc, !PT ;  /* 0x0000003532327212 */ /* 0x000fe400078efcff */
[----:B------:R-:W-:Y:S02]  /*ec40*/  PRMT R53, R11, 0x7773, RZ ;  /* 0x000077730b357816 */ /* 0x000fe400000000ff */
[----:B--2---:R-:W-:Y:S02]  /*ec50*/  PRMT R46, R34, 0x7771, RZ ;  /* 0x00007771222e7816 */ /* 0x004fe400000000ff */
[----:B------:R-:W-:-:S03]  /*ec60*/  LOP3.LUT R53, R50, R53, RZ, 0xfc, !PT ;  /* 0x0000003532357212 */ /* 0x000fc600078efcff */
[----:B------:R-:W-:Y:S01]  /*ec70*/  IMAD.U32 R46, R46, 0x10000, RZ ;  /* 0x000100002e2e7824 */ /* 0x000fe200078e00ff */
[--C-:B------:R-:W-:Y:S02]  /*ec80*/  SHF.L.W.U32.HI R11, R50, 0xe, R53.reuse ;  /* 0x0000000e320b7819 */ /* 0x100fe40000010e35 */
[--C-:B------:R-:W-:Y:S02]  /*ec90*/  SHF.L.W.U32.HI R52, R53, 0x19, R53.reuse ;  /* 0x0000001935347819 */ /* 0x100fe40000010e35 */
[----:B------:R-:W-:-:S04]  /*eca0*/  SHF.R.U32.HI R50, RZ, 0x3, R53 ;  /* 0x00000003ff327819 */ /* 0x000fc80000011635 */
[----:B------:R-:W-:Y:S02]  /*ecb0*/  LOP3.LUT R11, R50, R52, R11, 0x96, !PT ;  /* 0x00000034320b7212 */ /* 0x000fe400078e960b */
[----:B------:R-:W-:Y:S02]  /*ecc0*/  LOP3.LUT R50, R46, 0xff0000, RZ, 0xc0, !PT ;  /* 0x00ff00002e327812 */ /* 0x000fe400078ec0ff */
[----:B------:R-:W-:-:S05]  /*ecd0*/  PRMT R46, R34, 0x7770, RZ ;  /* 0x00007770222e7816 */ /* 0x000fca00000000ff */
[----:B------:R-:W-:Y:S01]  /*ece0*/  IMAD R46, R46, 0x1000000, R50 ;  /* 0x010000002e2e7824 */ /* 0x000fe200078e0232 */
[----:B------:R-:W-:-:S05]  /*ecf0*/  PRMT R50, R34, 0x7772, RZ ;  /* 0x0000777222327816 */ /* 0x000fca00000000ff */
[----:B------:R-:W-:Y:S01]  /*ed00*/  IMAD.SHL.U32 R50, R50, 0x100, RZ ;  /* 0x0000010032327824 */ /* 0x000fe200078e00ff */
[----:B------:R-:W-:-:S04]  /*ed10*/  PRMT R34, R34, 0x7773, RZ ;  /* 0x0000777322227816 */ /* 0x000fc800000000ff */
[----:B------:R-:W-:-:S04]  /*ed20*/  LOP3.LUT R46, R46, R50, RZ, 0xfc, !PT ;  /* 0x000000322e2e7212 */ /* 0x000fc800078efcff */
[----:B------:R-:W-:-:S04]  /*ed30*/  LOP3.LUT R34, R46, R34, RZ, 0xfc, !PT ;  /* 0x000000222e227212 */ /* 0x000fc800078efcff */
[--C-:B------:R-:W-:Y:S02]  /*ed40*/  SHF.L.W.U32.HI R46, R46, 0xe, R34.reuse ;  /* 0x0000000e2e2e7819 */ /* 0x100fe40000010e22 */
[--C-:B------:R-:W-:Y:S02]  /*ed50*/  SHF.L.W.U32.HI R52, R34, 0x19, R34.reuse ;  /* 0x0000001922347819 */ /* 0x100fe40000010e22 */
[----:B------:R-:W-:-:S04]  /*ed60*/  SHF.R.U32.HI R50, RZ, 0x3, R34 ;  /* 0x00000003ff327819 */ /* 0x000fc80000011622 */
        /* <DEDUP_REMOVED lines=11> */
[----:B------:R-:W-:-:S05]  /*ee20*/  PRMT R39, R35, 0x7771, RZ ;  /* 0x0000777123277816 */ /* 0x000fca00000000ff */
[----:B------:R-:W-:Y:S01]  /*ee30*/  IMAD.U32 R39, R39, 0x10000, RZ ;  /* 0x0001000027277824 */ /* 0x000fe200078e00ff */
[----:B------:R-:W-:-:S04]  /*ee40*/  PRMT R47, R35, 0x7772, RZ ;  /* 0x00007772232f7816 */ /* 0x000fc800000000ff */
[----:B------:R-:W-:Y:S02]  /*ee50*/  LOP3.LUT R52, R39, 0xff0000, RZ, 0xc0, !PT ;  /* 0x00ff000027347812 */ /* 0x000fe400078ec0ff */
[----:B------:R-:W-:-:S05]  /*ee60*/  PRMT R39, R35, 0x7770, RZ ;  /* 0x0000777023277816 */ /* 0x000fca00000000ff */
[----:B------:R-:W-:Y:S02]  /*ee70*/  IMAD R39, R39, 0x1000000, R52 ;  /* 0x0100000027277824 */ /* 0x000fe400078e0234 */
[----:B------:R-:W-:-:S05]  /*ee80*/  IMAD.SHL.U32 R52, R47, 0x100, RZ ;  /* 0x000001002f347824 */ /* 0x000fca00078e00ff */
[----:B------:R-:W-:Y:S02]  /*ee90*/  LOP3.LUT R39, R39, R52, RZ, 0xfc, !PT ;  /* 0x0000003427277212 */ /* 0x000fe400078efcff */
[----:B------:R-:W-:-:S04]  /*eea0*/  PRMT R52, R35, 0x7773, RZ ;  /* 0x0000777323347816 */ /* 0x000fc800000000ff */
[----:B------:R-:W-:Y:S01]  /*eeb0*/  LOP3.LUT R52, R39, R52, RZ, 0xfc, !PT ;  /* 0x0000003427347212 */ /* 0x000fe200078efcff */
[----:B------:R-:W-:-:S03]  /*eec0*/  IMAD.IADD R46, R46, 0x1, R51 ;  /* 0x000000012e2e7824 */ /* 0x000fc600078e0233 */
[--C-:B------:R-:W-:Y:S02]  /*eed0*/  SHF.L.W.U32.HI R39, R39, 0xe, R52.reuse ;  /* 0x0000000e27277819 */ /* 0x100fe40000010e34 */
[--C-:B------:R-:W-:Y:S02]  /*eee0*/  SHF.L.W.U32.HI R35, R52, 0x19, R52.reuse ;  /* 0x0000001934237819 */ /* 0x100fe40000010e34 */
[----:B------:R-:W-:Y:S02]  /*eef0*/  SHF.R.U32.HI R47, RZ, 0x3, R52 ;  /* 0x00000003ff2f7819 */ /* 0x000fe40000011634 */
[----:B------:R-:W-:Y:S02]  /*ef00*/  PRMT R33, R0, 0x3340, R33 ;  /* 0x0000334000217816 */ /* 0x000fe40000000021 */
[----:B------:R-:W-:Y:S02]  /*ef10*/  LOP3.LUT R35, R47, R35, R39, 0x96, !PT ;  /* 0x000000232f237212 */ /* 0x000fe400078e9627 */
[----:B------:R-:W-:-:S02]  /*ef20*/  SHF.L.W.U32.HI R0, R46, 0xf, R46 ;  /* 0x0000000f2e007819 */ /* 0x000fc40000010e2e */
[--C-:B------:R-:W-:Y:S02]  /*ef30*/  SHF.L.W.U32.HI R39, R46, 0xd, R46.reuse ;  /* 0x0000000d2e277819 */ /* 0x100fe40000010e2e */
[----:B------:R-:W-:Y:S02]  /*ef40*/  SHF.R.U32.HI R47, RZ, 0xa, R46 ;  /* 0x0000000aff2f7819 */ /* 0x000fe4000001162e */
[----:B------:R-:W-:Y:S02]  /*ef50*/  PRMT R13, R25, 0x3340, R13 ;  /* 0x00003340190d7816 */ /* 0x000fe4000000000d */
[----:B------:R-:W-:Y:S02]  /*ef60*/  LOP3.LUT R0, R47, R0, R39, 0x96, !PT ;  /* 0x000000002f007212 */ /* 0x000fe400078e9627 */
[C-C-:B------:R-:W-:Y:S02]  /*ef70*/  SHF.L.W.U32.HI R25, R49.reuse, 0x1e, R49.reuse ;  /* 0x0000001e31197819 */ /* 0x140fe40000010e31 */
[----:B------:R-:W-:-:S02]  /*ef80*/  SHF.L.W.U32.HI R39, R49, 0x13, R49 ;  /* 0x0000001331277819 */ /* 0x000fc40000010e31 */
[----:B------:R-:W-:Y:S02]  /*ef90*/  SHF.L.W.U32.HI R47, R49, 0xa, R49 ;  /* 0x0000000a312f7819 */ /* 0x000fe40000010e31 */
[----:B------:R-:W-:Y:S01]  /*efa0*/  IADD3 R41, PT, PT, R52, UR7, R41 ;  /* 0x0000000734297c10 */ /* 0x000fe2000fffe029 */
[----:B------:R-:W0:Y:S01]  /*efb0*/  LDCU.128 UR4, c[0x3][0x60] ;  /* 0x00c00c00ff0477ac */ /* 0x000e220008000c00 */
[----:B------:R-:W-:Y:S02]  /*efc0*/  LOP3.LUT R25, R47, R25, R39, 0x96, !PT ;  /* 0x000000192f197212 */ /* 0x000fe400078e9627 */
[----:B------:R-:W-:-:S04]  /*efd0*/  LOP3.LUT R39, R44, R45, R49, 0xe8, !PT ;  /* 0x0000002d2c277212 */ /* 0x000fc800078ee831 */
[----:B------:R-:W-:Y:S01]  /*efe0*/  IADD3 R25, PT, PT, R41, R25, R39 ;  /* 0x0000001929197210 */ /* 0x000fe20007ffe027 */
[----:B------:R-:W-:-:S05]  /*eff0*/  IMAD.IADD R39, R40, 0x1, R41 ;  /* 0x0000000128277824 */ /* 0x000fca00078e0229 */
[C-C-:B------:R-:W-:Y:S02]  /*f000*/  SHF.L.W.U32.HI R40, R39.reuse, 0x1a, R39.reuse ;  /* 0x0000001a27287819 */ /* 0x140fe40000010e27 */
[C-C-:B------:R-:W-:Y:S02]  /*f010*/  SHF.L.W.U32.HI R41, R39.reuse, 0x15, R39.reuse ;  /* 0x0000001527297819 */ /* 0x140fe40000010e27 */
[----:B------:R-:W-:-:S04]  /*f020*/  SHF.L.W.U32.HI R47, R39, 0x7, R39 ;  /* 0x00000007272f7819 */ /* 0x000fc80000010e27 */
[----:B------:R-:W-:Y:S02]  /*f030*/  LOP3.LUT R41, R47, R40, R41, 0x96, !PT ;  /* 0x000000282f297212 */ /* 0x000fe400078e9629 */
[----:B------:R-:W-:-:S04]  /*f040*/  LOP3.LUT R40, R43, R39, R50, 0xb8, !PT ;  /* 0x000000272b287212 */ /* 0x000fc800078eb832 */
[----:B------:R-:W-:Y:S02]  /*f050*/  IADD3 R40, PT, PT, R41, R40, R42 ;  /* 0x0000002829287210 */ /* 0x000fe40007ffe02a */
[----:B----4-:R-:W-:-:S05]  /*f060*/  PRMT R41, R36, 0x7771, RZ ;  /* 0x0000777124297816 */ /* 0x010fca00000000ff */
[----:B------:R-:W-:-:S05]  /*f070*/  IMAD.U32 R41, R41, 0x10000, RZ ;  /* 0x0001000029297824 */ /* 0x000fca00078e00ff */
[----:B------:R-:W-:Y:S02]  /*f080*/  LOP3.LUT R42, R41, 0xff0000, RZ, 0xc0, !PT ;  /* 0x00ff0000292a7812 */ /* 0x000fe400078ec0ff */
[----:B------:R-:W-:-:S05]  /*f090*/  PRMT R41, R36, 0x7770, RZ ;  /* 0x0000777024297816 */ /* 0x000fca00000000ff */
[----:B------:R-:W-:Y:S01]  /*f0a0*/  IMAD R42, R41, 0x1000000, R42 ;  /* 0x01000000292a7824 */ /* 0x000fe200078e022a */
[----:B------:R-:W-:-:S05]  /*f0b0*/  PRMT R41, R36, 0x7772, RZ ;  /* 0x0000777224297816 */ /* 0x000fca00000000ff */
[----:B------:R-:W-:Y:S01]  /*f0c0*/  IMAD.SHL.U32 R41, R41, 0x100, RZ ;  /* 0x0000010029297824 */ /* 0x000fe200078e00ff */
[----:B------:R-:W-:-:S04]  /*f0d0*/  IADD3 R34, PT, PT, R34, R48, R53 ;  /* 0x0000003022227210 */ /* 0x000fc80007ffe035 */
[----:B------:R-:W-:Y:S02]  /*f0e0*/  LOP3.LUT R42, R42, R41, RZ, 0xfc, !PT ;  /* 0x000000292a2a7212 */ /* 0x000fe400078efcff */
[----:B------:R-:W-:Y:S01]  /*f0f0*/  PRMT R41, R36, 0x7773, RZ ;  /* 0x0000777324297816 */ /* 0x000fe200000000ff */
[----:B------:R-:W-:-:S03]  /*f100*/  IMAD.IADD R34, R35, 0x1, R34 ;  /* 0x0000000123227824 */ /* 0x000fc600078e0222 */
[----:B------:R-:W-:-:S04]  /*f110*/  LOP3.LUT R41, R42, R41, RZ, 0xfc, !PT ;  /* 0x000000292a297212 */ /* 0x000fc800078efcff */
[--C-:B------:R-:W-:Y:S02]  /*f120*/  SHF.L.W.U32.HI R42, R42, 0xe, R41.reuse ;  /* 0x0000000e2a2a7819 */ /* 0x100fe40000010e29 */
[--C-:B------:R-:W-:Y:S02]  /*f130*/  SHF.L.W.U32.HI R35, R41, 0x19, R41.reuse ;  /* 0x0000001929237819 */ /* 0x100fe40000010e29 */
[----:B------:R-:W-:Y:S02]  /*f140*/  SHF.R.U32.HI R36, RZ, 0x3, R41 ;  /* 0x00000003ff247819 */ /* 0x000fe40000011629 */
[----:B------:R-:W-:Y:S02]  /*f150*/  IADD3 R52, PT, PT, R52, R0, R31 ;  /* 0x0000000034347210 */ /* 0x000fe40007ffe01f */
[----:B------:R-:W-:Y:S02]  /*f160*/  LOP3.LUT R35, R36, R35, R42, 0x96, !PT ;  /* 0x0000002324237212 */ /* 0x000fe400078e962a */
[----:B------:R-:W-:-:S02]  /*f170*/  SHF.L.W.U32.HI R0, R34, 0xf, R34 ;  /* 0x0000000f22007819 */ /* 0x000fc40000010e22 */
[--C-:B------:R-:W-:Y:S02]  /*f180*/  SHF.L.W.U32.HI R47, R34, 0xd, R34.reuse ;  /* 0x0000000d222f7819 */ /* 0x100fe40000010e22 */
[----:B------:R-:W-:Y:S02]  /*f190*/  SHF.R.U32.HI R36, RZ, 0xa, R34 ;  /* 0x0000000aff247819 */ /* 0x000fe40000011622 */
[----:B0-----:R-:W-:Y:S02]  /*f1a0*/  IADD3 R40, PT, PT, R41, UR4, R40 ;  /* 0x0000000429287c10 */ /* 0x001fe4000fffe028 */
[----:B------:R-:W-:-:S03]  /*f1b0*/  LOP3.LUT R0, R36, R0, R47, 0x96, !PT ;  /* 0x0000000024007212 */ /* 0x000fc600078e962f */
[----:B------:R-:W-:-:S05]  /*f1c0*/  IMAD.IADD R36, R45, 0x1, R40 ;  /* 0x000000012d247824 */ /* 0x000fca00078e0228 */
[C-C-:B------:R-:W-:Y:S02]  /*f1d0*/  SHF.L.W.U32.HI R42, R36.reuse, 0x1a, R36.reuse ;  /* 0x0000001a242a7819 */ /* 0x140fe40000010e24 */
[C-C-:B------:R-:W-:Y:S02]  /*f1e0*/  SHF.L.W.U32.HI R45, R36.reuse, 0x15, R36.reuse ;  /* 0x00000015242d7819 */ /* 0x140fe40000010e24 */
[----:B------:R-:W-:-:S04]  /*f1f0*/  SHF.L.W.U32.HI R47, R36, 0x7, R36 ;  /* 0x00000007242f7819 */ /* 0x000fc80000010e24 */
[----:B------:R-:W-:Y:S02]  /*f200*/  LOP3.LUT R42, R47, R42, R45, 0x96, !PT ;  /* 0x0000002a2f2a7212 */ /* 0x000fe400078e962d */
[----:B------:R-:W-:-:S04]  /*f210*/  LOP3.LUT R45, R50, R36, R39, 0xb8, !PT ;  /* 0x00000024322d7212 */ /* 0x000fc800078eb827 */
[----:B------:R-:W-:Y:S02]  /*f220*/  IADD3 R43, PT, PT, R42, R45, R43 ;  /* 0x0000002d2a2b7210 */ /* 0x000fe40007ffe02b */
        /* <DEDUP_REMOVED lines=8> */
[----:B------:R-:W-:-:S04]  /*f2b0*/  PRMT R42, R37, 0x7773, RZ ;  /* 0x00007773252a7816 */ /* 0x000fc800000000ff */
[----:B------:R-:W-:-:S04]  /*f2c0*/  LOP3.LUT R42, R45, R42, RZ, 0xfc, !PT ;  /* 0x0000002a2d2a7212 */ /* 0x000fc800078efcff */
[--C-:B------:R-:W-:Y:S02]  /*f2d0*/  SHF.L.W.U32.HI R48, R45, 0xe, R42.reuse ;  /* 0x0000000e2d307819 */ /* 0x100fe40000010e2a */
[--C-:B------:R-:W-:Y:S02]  /*f2e0*/  SHF.L.W.U32.HI R37, R42, 0x19, R42.reuse ;  /* 0x000000192a257819 */ /* 0x100fe40000010e2a */
[----:B------:R-:W-:-:S04]  /*f2f0*/  SHF.R.U32.HI R45, RZ, 0x3, R42 ;  /* 0x00000003ff2d7819 */ /* 0x000fc8000001162a */
[----:B------:R-:W-:Y:S02]  /*f300*/  LOP3.LUT R45, R45, R37, R48, 0x96, !PT ;  /* 0x000000252d2d7212 */ /* 0x000fe400078e9630 */
[----:B------:R-:W-:Y:S02]  /*f310*/  IADD3 R48, PT, PT, R41, R0, R23 ;  /* 0x0000000029307210 */ /* 0x000fe40007ffe017 */
[----:B------:R-:W-:-:S05]  /*f320*/  PRMT R0, R14, 0x7771, RZ ;  /* 0x000077710e007816 */ /* 0x000fca00000000ff */
[----:B------:R-:W-:Y:S02]  /*f330*/  IMAD.U32 R37, R0, 0x10000, RZ ;  /* 0x0001000000257824 */ /* 0x000fe400078e00ff */
[----:B------:R-:W-:-:S03]  /*f340*/  IMAD.IADD R0, R45, 0x1, R48 ;  /* 0x000000012d007824 */ /* 0x000fc600078e0230 */
[----:B------:R-:W-:Y:S01]  /*f350*/  LOP3.LUT R48, R37, 0xff0000, RZ, 0xc0, !PT ;  /* 0x00ff000025307812 */ /* 0x000fe200078ec0ff */
[----:B------:R-:W-:Y:S01]  /*f360*/  IMAD.IADD R35, R35, 0x1, R52 ;  /* 0x0000000123237824 */ /* 0x000fe200078e0234 */
[----:B------:R-:W-:-:S04]  /*f370*/  PRMT R37, R14, 0x7770, RZ ;  /* 0x000077700e257816 */ /* 0x000fc800000000ff */
[--C-:B------:R-:W-:Y:S01]  /*f380*/  SHF.L.W.U32.HI R41, R35, 0xf, R35.reuse ;  /* 0x0000000f23297819 */ /* 0x100fe20000010e23 */
[----:B------:R-:W-:Y:S01]  /*f390*/  IMAD R48, R37, 0x1000000, R48 ;  /* 0x0100000025307824 */ /* 0x000fe200078e0230 */
[--C-:B------:R-:W-:Y:S02]  /*f3a0*/  SHF.L.W.U32.HI R52, R35, 0xd, R35.reuse ;  /* 0x0000000d23347819 */ /* 0x100fe40000010e23 */
[----:B------:R-:W-:-:S04]  /*f3b0*/  SHF.R.U32.HI R37, RZ, 0xa, R35 ;  /* 0x0000000aff257819 */ /* 0x000fc80000011623 */
[----:B------:R-:W-:Y:S02]  /*f3c0*/  LOP3.LUT R41, R37, R41, R52, 0x96, !PT ;  /* 0x0000002925297212 */ /* 0x000fe400078e9634 */
[----:B------:R-:W-:-:S05]  /*f3d0*/  PRMT R37, R14, 0x7772, RZ ;  /* 0x000077720e257816 */ /* 0x000fca00000000ff */
[----:B------:R-:W-:-:S05]  /*f3e0*/  IMAD.SHL.U32 R37, R37, 0x100, RZ ;  /* 0x0000010025257824 */ /* 0x000fca00078e00ff */
[----:B------:R-:W-:Y:S02]  /*f3f0*/  LOP3.LUT R48, R48, R37, RZ, 0xfc, !PT ;  /* 0x0000002530307212 */ /* 0x000fe400078efcff */
[----:B------:R-:W-:-:S04]  /*f400*/  PRMT R37, R14, 0x7773, RZ ;  /* 0x000077730e257816 */ /* 0x000fc800000000ff */
[----:B------:R-:W-:-:S04]  /*f410*/  LOP3.LUT R37, R48, R37, RZ, 0xfc, !PT ;  /* 0x0000002530257212 */ /* 0x000fc800078efcff */
[--C-:B------:R-:W-:Y:S02]  /*f420*/  SHF.L.W.U32.HI R45, R48, 0xe, R37.reuse ;  /* 0x0000000e302d7819 */ /* 0x100fe40000010e25 */
[--C-:B------:R-:W-:Y:S02]  /*f430*/  SHF.L.W.U32.HI R14, R37, 0x19, R37.reuse ;  /* 0x00000019250e7819 */ /* 0x100fe40000010e25 */
[----:B------:R-:W-:Y:S02]  /*f440*/  SHF.R.U32.HI R47, RZ, 0x3, R37 ;  /* 0x00000003ff2f7819 */ /* 0x000fe40000011625 */
[C---:B------:R-:W-:Y:S02]  /*f450*/  IADD3 R41, PT, PT, R42.reuse, R41, R28 ;  /* 0x000000292a297210 */ /* 0x040fe40007ffe01c */
[----:B------:R-:W-:Y:S02]  /*f460*/  LOP3.LUT R14, R47, R14, R45, 0x96, !PT ;  /* 0x0000000e2f0e7212 */ /* 0x000fe400078e962d */
[----:B------:R-:W-:-:S02]  /*f470*/  IADD3 R43, PT, PT, R42, UR5, R43 ;  /* 0x000000052a2b7c10 */ /* 0x000fc4000fffe02b */
[C-C-:B------:R-:W-:Y:S02]  /*f480*/  SHF.L.W.U32.HI R42, R0.reuse, 0xf, R0.reuse ;  /* 0x0000000f002a7819 */ /* 0x140fe40000010e00 */
[--C-:B------:R-:W-:Y:S02]  /*f490*/  SHF.L.W.U32.HI R45, R0, 0xd, R0.reuse ;  /* 0x0000000d002d7819 */ /* 0x100fe40000010e00 */
[----:B------:R-:W-:-:S04]  /*f4a0*/  SHF.R.U32.HI R47, RZ, 0xa, R0 ;  /* 0x0000000aff2f7819 */ /* 0x000fc80000011600 */
[----:B------:R-:W-:Y:S01]  /*f4b0*/  LOP3.LUT R42, R47, R42, R45, 0x96, !PT ;  /* 0x0000002a2f2a7212 */ /* 0x000fe200078e962d */
[----:B------:R-:W-:Y:S02]  /*f4c0*/  IMAD.IADD R14, R14, 0x1, R41 ;  /* 0x000000010e0e7824 */ /* 0x000fe400078e0229 */
[----:B------:R-:W-:Y:S01]  /*f4d0*/  IMAD.IADD R41, R44, 0x1, R43 ;  /* 0x000000012c297824 */ /* 0x000fe200078e022b */
[----:B------:R-:W-:-:S04]  /*f4e0*/  IADD3 R45, PT, PT, R37, R42, R20 ;  /* 0x0000002a252d7210 */ /* 0x000fc80007ffe014 */
[C---:B------:R-:W-:Y:S01]  /*f4f0*/  SHF.L.W.U32.HI R42, R41.reuse, 0x1a, R41 ;  /* 0x0000001a292a7819 */ /* 0x040fe20000010e29 */
[----:B------:R-:W-:Y:S01]  /*f500*/  IMAD.IADD R32, R32, 0x1, R45 ;  /* 0x0000000120207824 */ /* 0x000fe200078e022d */
        /* <DEDUP_REMOVED lines=16> */
[----:B------:R-:W-:Y:S02]  /*f610*/  IADD3 R40, PT, PT, R43, R40, R42 ;  /* 0x000000282b287210 */ /* 0x000fe40007ffe02a */
[----:B------:R-:W-:Y:S02]  /*f620*/  IADD3 R50, PT, PT, R37, UR6, R50 ;  /* 0x0000000625327c10 */ /* 0x000fe4000fffe032 */
[C-C-:B------:R-:W-:Y:S02]  /*f630*/  SHF.L.W.U32.HI R37, R40.reuse, 0x1e, R40.reuse ;  /* 0x0000001e28257819 */ /* 0x140fe40000010e28 */
[C-C-:B------:R-:W-:Y:S02]  /*f640*/  SHF.L.W.U32.HI R42, R40.reuse, 0x13, R40.reuse ;  /* 0x00000013282a7819 */ /* 0x140fe40000010e28 */
[----:B------:R-:W-:Y:S01]  /*f650*/  SHF.L.W.U32.HI R43, R40, 0xa, R40 ;  /* 0x0000000a282b7819 */ /* 0x000fe20000010e28 */
[----:B------:R-:W-:-:S03]  /*f660*/  IMAD.IADD R49, R49, 0x1, R50 ;  /* 0x0000000131317824 */ /* 0x000fc600078e0232 */
[----:B------:R-:W-:Y:S02]  /*f670*/  LOP3.LUT R43, R43, R37, R42, 0x96, !PT ;  /* 0x000000252b2b7212 */ /* 0x000fe400078e962a */
[----:B------:R-:W-:Y:S02]  /*f680*/  LOP3.LUT R37, R44, R25, R40, 0xe8, !PT ;  /* 0x000000192c257212 */ /* 0x000fe400078ee828 */
[C---:B------:R-:W-:Y:S02]  /*f690*/  SHF.L.W.U32.HI R42, R49.reuse, 0x15, R49 ;  /* 0x00000015312a7819 */ /* 0x040fe40000010e31 */
[----:B------:R-:W-:Y:S02]  /*f6a0*/  IADD3 R43, PT, PT, R50, R43, R37 ;  /* 0x0000002b322b7210 */ /* 0x000fe40007ffe025 */
[C-C-:B------:R-:W-:Y:S02]  /*f6b0*/  SHF.L.W.U32.HI R37, R49.reuse, 0x1a, R49.reuse ;  /* 0x0000001a31257819 */ /* 0x140fe40000010e31 */
[----:B------:R-:W-:-:S04]  /*f6c0*/  SHF.L.W.U32.HI R45, R49, 0x7, R49 ;  /* 0x00000007312d7819 */ /* 0x000fc80000010e31 */
[----:B------:R-:W-:Y:S02]  /*f6d0*/  LOP3.LUT R42, R45, R37, R42, 0x96, !PT ;  /* 0x000000252d2a7212 */ /* 0x000fe400078e962a */
[----:B------:R-:W-:-:S04]  /*f6e0*/  LOP3.LUT R37, R36, R49, R41, 0xb8, !PT ;  /* 0x0000003124257212 */ /* 0x000fc800078eb829 */
[----:B------:R-:W-:Y:S02]  /*f6f0*/  IADD3 R45, PT, PT, R42, R37, R39 ;  /* 0x000000252a2d7210 */ /* 0x000fe40007ffe027 */
[C-C-:B------:R-:W-:Y:S02]  /*f700*/  SHF.L.W.U32.HI R37, R14.reuse, 0xf, R14.reuse ;  /* 0x0000000f0e257819 */ /* 0x140fe40000010e0e */
[--C-:B------:R-:W-:Y:S02]  /*f710*/  SHF.L.W.U32.HI R42, R14, 0xd, R14.reuse ;  /* 0x0000000d0e2a7819 */ /* 0x100fe40000010e0e */
[----:B------:R-:W-:Y:S02]  /*f720*/  SHF.R.U32.HI R39, RZ, 0xa, R14 ;  /* 0x0000000aff277819 */ /* 0x000fe4000001160e */
[----:B------:R-:W-:Y:S01]  /*f730*/  IADD3 R50, PT, PT, R30, UR7, R45 ;  /* 0x000000071e327c10 */ /* 0x000fe2000fffe02d */
[----:B------:R-:W0:Y:S01]  /*f740*/  LDCU.128 UR4, c[0x3][0x70] ;  /* 0x00c00e00ff0477ac */ /* 0x000e220008000c00 */
[----:B------:R-:W-:-:S02]  /*f750*/  LOP3.LUT R37, R39, R37, R42, 0x96, !PT ;  /* 0x0000002527257212 */ /* 0x000fc400078e962a */
[C-C-:B------:R-:W-:Y:S02]  /*f760*/  SHF.L.W.U32.HI R39, R43.reuse, 0x1e, R43.reuse ;  /* 0x0000001e2b277819 */ /* 0x140fe40000010e2b */
[C-C-:B------:R-:W-:Y:S02]  /*f770*/  SHF.L.W.U32.HI R42, R43.reuse, 0x13, R43.reuse ;  /* 0x000000132b2a7819 */ /* 0x140fe40000010e2b */
[--C-:B------:R-:W-:Y:S01]  /*f780*/  SHF.L.W.U32.HI R47, R43, 0xa, R43.reuse ;  /* 0x0000000a2b2f7819 */ /* 0x100fe20000010e2b */
[----:B------:R-:W-:Y:S01]  /*f790*/  IMAD.IADD R52, R25, 0x1, R50 ;  /* 0x0000000119347824 */ /* 0x000fe200078e0232 */
[----:B------:R-:W-:Y:S02]  /*f7a0*/  LOP3.LUT R25, R40, R44, R43, 0xe8, !PT ;  /* 0x0000002c28197212 */ /* 0x000fe400078ee82b */
[----:B------:R-:W-:Y:S02]  /*f7b0*/  LOP3.LUT R39, R47, R39, R42, 0x96, !PT ;  /* 0x000000272f277212 */ /* 0x000fe400078e962a */
[----:B------:R-:W-:-:S02]  /*f7c0*/  SHF.L.W.U32.HI R42, R52, 0x15, R52 ;  /* 0x00000015342a7819 */ /* 0x000fc40000010e34 */
[----:B------:R-:W-:Y:S02]  /*f7d0*/  IADD3 R50, PT, PT, R50, R39, R25 ;  /* 0x0000002732327210 */ /* 0x000fe40007ffe019 */
[C-C-:B------:R-:W-:Y:S02]  /*f7e0*/  SHF.L.W.U32.HI R25, R52.reuse, 0x1a, R52.reuse ;  /* 0x0000001a34197819 */ /* 0x140fe40000010e34 */
[----:B------:R-:W-:-:S04]  /*f7f0*/  SHF.L.W.U32.HI R39, R52, 0x7, R52 ;  /* 0x0000000734277819 */ /* 0x000fc80000010e34 */
[----:B------:R-:W-:Y:S02]  /*f800*/  LOP3.LUT R25, R39, R25, R42, 0x96, !PT ;  /* 0x0000001927197212 */ /* 0x000fe400078e962a */
[----:B------:R-:W-:Y:S02]  /*f810*/  LOP3.LUT R39, R41, R52, R49, 0xb8, !PT ;  /* 0x0000003429277212 */ /* 0x000fe400078eb831 */
[C---:B------:R-:W-:Y:S02]  /*f820*/  SHF.L.W.U32.HI R42, R32.reuse, 0xf, R32 ;  /* 0x0000000f202a7819 */ /* 0x040fe40000010e20 */
[----:B------:R-:W-:Y:S02]  /*f830*/  IADD3 R36, PT, PT, R25, R39, R36 ;  /* 0x0000002719247210 */ /* 0x000fe40007ffe024 */
[--C-:B------:R-:W-:Y:S02]  /*f840*/  SHF.L.W.U32.HI R25, R32, 0xd, R32.reuse ;  /* 0x0000000d20197819 */ /* 0x100fe40000010e20 */
[----:B------:R-:W-:-:S02]  /*f850*/  SHF.R.U32.HI R39, RZ, 0xa, R32 ;  /* 0x0000000aff277819 */ /* 0x000fc40000011620 */
[C-C-:B------:R-:W-:Y:S02]  /*f860*/  SHF.L.W.U32.HI R48, R50.reuse, 0x13, R50.reuse ;  /* 0x0000001332307819 */ /* 0x140fe40000010e32 */
[----:B------:R-:W-:Y:S02]  /*f870*/  LOP3.LUT R42, R39, R42, R25, 0x96, !PT ;  /* 0x0000002a272a7212 */ /* 0x000fe400078e9619 */
[C-C-:B------:R-:W-:Y:S02]  /*f880*/  SHF.L.W.U32.HI R25, R50.reuse, 0x1e, R50.reuse ;  /* 0x0000001e32197819 */ /* 0x140fe40000010e32 */
        /* <DEDUP_REMOVED lines=72> */
[----:B------:R-:W-:Y:S02]  /*fd10*/  IADD3 R40, PT, PT, R23, UR5, R40 ;  /* 0x0000000517287c10 */ /* 0x000fe4000fffe028 */
[----:B------:R-:W-:-:S02]  /*fd20*/  LOP3.LUT R25, R47, R25, R50, 0x96, !PT ;  /* 0x000000192f197212 */ /* 0x000fc400078e9632 */
[----:B------:R-:W-:Y:S01]  /*fd30*/  LOP3.LUT R47, R44, R45, R39, 0xe8, !PT ;  /* 0x0000002d2c2f7212 */ /* 0x000fe200078ee827 */
[----:B------:R-:W-:-:S03]  /*fd40*/  IMAD.IADD R41, R41, 0x1, R40 ;  /* 0x0000000129297824 */ /* 0x000fc600078e0228 */
[----:B------:R-:W-:Y:S02]  /*fd50*/  IADD3 R40, PT, PT, R40, R25, R47 ;  /* 0x0000001928287210 */ /* 0x000fe40007ffe02f */
[C-C-:B------:R-:W-:Y:S02]  /*fd60*/  SHF.L.W.U32.HI R47, R41.reuse, 0x1a, R41.reuse ;  /* 0x0000001a292f7819 */ /* 0x140fe40000010e29 */
[C-C-:B------:R-:W-:Y:S02]  /*fd70*/  SHF.L.W.U32.HI R50, R41.reuse, 0x15, R41.reuse ;  /* 0x0000001529327819 */ /* 0x140fe40000010e29 */
[----:B------:R-:W-:Y:S02]  /*fd80*/  SHF.L.W.U32.HI R25, R41, 0x7, R41 ;  /* 0x0000000729197819 */ /* 0x000fe40000010e29 */
[----:B------:R-:W-:Y:S02]  /*fd90*/  SHF.R.U32.HI R49, RZ, 0x3, R28 ;  /* 0x00000003ff317819 */ /* 0x000fe4000001161c */
[----:B------:R-:W-:-:S02]  /*fda0*/  LOP3.LUT R47, R25, R47, R50, 0x96, !PT ;  /* 0x0000002f192f7212 */ /* 0x000fc400078e9632 */
[----:B------:R-:W-:Y:S02]  /*fdb0*/  IADD3 R25, PT, PT, R30, R37, R21 ;  /* 0x000000251e197210 */ /* 0x000fe40007ffe015 */
[C-C-:B------:R-:W-:Y:S02]  /*fdc0*/  SHF.L.W.U32.HI R37, R28.reuse, 0x19, R28.reuse ;  /* 0x000000191c257819 */ /* 0x140fe40000010e1c */
[----:B------:R-:W-:Y:S01]  /*fdd0*/  SHF.L.W.U32.HI R30, R28, 0xe, R28 ;  /* 0x0000000e1c1e7819 */ /* 0x000fe20000010e1c */
[----:B------:R-:W-:Y:S01]  /*fde0*/  IMAD.IADD R25, R38, 0x1, R25 ;  /* 0x0000000126197824 */ /* 0x000fe200078e0219 */
[----:B------:R-:W-:Y:S02]  /*fdf0*/  IADD3 R15, PT, PT, R15, R42, R46 ;  /* 0x0000002a0f0f7210 */ /* 0x000fe40007ffe02e */
[----:B------:R-:W-:Y:S02]  /*fe00*/  LOP3.LUT R37, R49, R37, R30, 0x96, !PT ;  /* 0x0000002531257212 */ /* 0x000fe400078e961e */
[----:B------:R-:W-:Y:S01]  /*fe10*/  LOP3.LUT R30, R43, R41, R36, 0xb8, !PT ;  /* 0x000000292b1e7212 */ /* 0x000fe200078eb824 */
[----:B------:R-:W-:Y:S01]  /*fe20*/  IMAD.IADD R15, R18, 0x1, R15 ;  /* 0x00000001120f7824 */ /* 0x000fe200078e020f */
[----:B------:R-:W-:-:S02]  /*fe30*/  SHF.L.W.U32.HI R49, R25, 0xd, R25 ;  /* 0x0000000d19317819 */ /* 0x000fc40000010e19 */
[----:B------:R-:W-:Y:S02]  /*fe40*/  IADD3 R47, PT, PT, R47, R30, R48 ;  /* 0x0000001e2f2f7210 */ /* 0x000fe40007ffe030 */
[--C-:B------:R-:W-:Y:S02]  /*fe50*/  SHF.L.W.U32.HI R30, R25, 0xf, R25.reuse ;  /* 0x0000000f191e7819 */ /* 0x100fe40000010e19 */
[----:B------:R-:W-:Y:S02]  /*fe60*/  SHF.R.U32.HI R18, RZ, 0xa, R25 ;  /* 0x0000000aff127819 */ /* 0x000fe40000011619 */
[C---:B------:R-:W-:Y:S02]  /*fe70*/  SHF.L.W.U32.HI R42, R15.reuse, 0xf, R15 ;  /* 0x0000000f0f2a7819 */ /* 0x040fe40000010e0f */
[----:B------:R-:W-:Y:S02]  /*fe80*/  LOP3.LUT R30, R18, R30, R49, 0x96, !PT ;  /* 0x0000001e121e7212 */ /* 0x000fe400078e9631 */
[----:B------:R-:W-:-:S02]  /*fe90*/  SHF.L.W.U32.HI R49, R15, 0xd, R15 ;  /* 0x0000000d0f317819 */ /* 0x000fc40000010e0f */
[----:B------:R-:W-:Y:S02]  /*fea0*/  SHF.R.U32.HI R18, RZ, 0xa, R15 ;  /* 0x0000000aff127819 */ /* 0x000fe4000001160f */
[--C-:B------:R-:W-:Y:S02]  /*feb0*/  SHF.L.W.U32.HI R38, R40, 0xa, R40.reuse ;  /* 0x0000000a28267819 */ /* 0x100fe40000010e28 */
[----:B------:R-:W-:Y:S02]  /*fec0*/  LOP3.LUT R42, R18, R42, R49, 0x96, !PT ;  /* 0x0000002a122a7212 */ /* 0x000fe400078e9631 */
        /* <DEDUP_REMOVED lines=12> */
[--C-:B------:R-:W-:Y:S02]  /*ff90*/  SHF.R.U32.HI R48, RZ, 0x3, R20.reuse ;  /* 0x00000003ff307819 */ /* 0x100fe40000011614 */
[----:B------:R-:W-:Y:S02]  /*ffa0*/  IADD3 R43, PT, PT, R38, R47, R43 ;  /* 0x0000002f262b7210 */ /* 0x000fe40007ffe02b */
[C-C-:B------:R-:W-:Y:S02]  /*ffb0*/  SHF.L.W.U32.HI R38, R20.reuse, 0x19, R20.reuse ;  /* 0x0000001914267819 */ /* 0x140fe40000010e14 */
[----:B------:R-:W-:-:S02]  /*ffc0*/  SHF.L.W.U32.HI R47, R20, 0xe, R20 ;  /* 0x0000000e142f7819 */ /* 0x000fc40000010e14 */
[C---:B------:R-:W-:Y:S02]  /*ffd0*/  SHF.L.W.U32.HI R49, R45.reuse, 0xa, R45 ;  /* 0x0000000a2d317819 */ /* 0x040fe40000010e2d */
[----:B------:R-:W-:Y:S02]  /*ffe0*/  LOP3.LUT R38, R48, R38, R47, 0x96, !PT ;  /* 0x0000002630267212 */ /* 0x000fe400078e962f */
[C-C-:B------:R-:W-:Y:S02]  /*fff0*/  SHF.L.W.U32.HI R47, R45.reuse, 0x1e, R45.reuse ;  /* 0x0000001e2d2f7819 */ /* 0x140fe40000010e2d */
[----:B------:R-:W-:-:S04]  /*10000*/  SHF.L.W.U32.HI R48, R45, 0x13, R45 ;  /* 0x000000132d307819 */ /* 0x000fc80000010e2d */
[----:B------:R-:W-:Y:S02]  /*10010*/  LOP3.LUT R48, R49, R47, R48, 0x96, !PT ;  /* 0x0000002f31307212 */ /* 0x000fe400078e9630 */
[----:B------:R-:W-:Y:S01]  /*10020*/  IADD3 R47, PT, PT, R20, UR7, R43 ;  /* 0x00000007142f7c10 */ /* 0x000fe2000fffe02b */
[----:B------:R-:W0:Y:S04]  /*10030*/  LDCU.128 UR4, c[0x3][0x90] ;  /* 0x00c01200ff0477ac */ /* 0x000e280008000c00 */
[----:B------:R-:W-:Y:S01]  /*10040*/  IMAD.IADD R43, R44, 0x1, R47 ;  /* 0x000000012c2b7824 */ /* 0x000fe200078e022f */
[----:B------:R-:W-:Y:S02]  /*10050*/  LOP3.LUT R44, R40, R39, R45, 0xe8, !PT ;  /* 0x00000027282c7212 */ /* 0x000fe400078ee82d */
[----:B------:R-:W-:-:S02]  /*10060*/  IADD3 R19, PT, PT, R19, R30, R34 ;  /* 0x0000001e13137210 */ /* 0x000fc40007ffe022 */
[----:B------:R-:W-:Y:S02]  /*10070*/  IADD3 R48, PT, PT, R47, R48, R44 ;  /* 0x000000302f307210 */ /* 0x000fe40007ffe02c */
[C-C-:B------:R-:W-:Y:S02]  /*10080*/  SHF.L.W.U32.HI R47, R43.reuse, 0x1a, R43.reuse ;  /* 0x0000001a2b2f7819 */ /* 0x140fe40000010e2b */
[C-C-:B------:R-:W-:Y:S02]  /*10090*/  SHF.L.W.U32.HI R44, R43.reuse, 0x15, R43.reuse ;  /* 0x000000152b2c7819 */ /* 0x140fe40000010e2b */
[----:B------:R-:W-:Y:S01]  /*100a0*/  SHF.L.W.U32.HI R49, R43, 0x7, R43 ;  /* 0x000000072b317819 */ /* 0x000fe20000010e2b */
[----:B------:R-:W-:Y:S01]  /*100b0*/  IMAD.IADD R10, R10, 0x1, R19 ;  /* 0x000000010a0a7824 */ /* 0x000fe200078e0213 */
[----:B------:R-:W-:Y:S02]  /*100c0*/  IADD3 R42, PT, PT, R12, R42, R35 ;  /* 0x0000002a0c2a7210 */ /* 0x000fe40007ffe023 */
[----:B------:R-:W-:-:S02]  /*100d0*/  LOP3.LUT R47, R49, R47, R44, 0x96, !PT ;  /* 0x0000002f312f7212 */ /* 0x000fc400078e962c */
[----:B------:R-:W-:Y:S01]  /*100e0*/  LOP3.LUT R12, R41, R43, R18, 0xb8, !PT ;  /* 0x0000002b290c7212 */ /* 0x000fe200078eb812 */
[----:B------:R-:W-:Y:S01]  /*100f0*/  IMAD.IADD R11, R11, 0x1, R42 ;  /* 0x000000010b0b7824 */ /* 0x000fe200078e022a */
[--C-:B------:R-:W-:Y:S02]  /*10100*/  SHF.L.W.U32.HI R30, R21, 0x19, R21.reuse ;  /* 0x00000019151e7819 */ /* 0x100fe40000010e15 */
[----:B------:R-:W-:Y:S02]  /*10110*/  IADD3 R36, PT, PT, R47, R12, R36 ;  /* 0x0000000c2f247210 */ /* 0x000fe40007ffe024 */
[--C-:B------:R-:W-:Y:S02]  /*10120*/  SHF.L.W.U32.HI R49, R21, 0xe, R21.reuse ;  /* 0x0000000e15317819 */ /* 0x100fe40000010e15 */
[----:B------:R-:W-:Y:S02]  /*10130*/  SHF.R.U32.HI R44, RZ, 0x3, R21 ;  /* 0x00000003ff2c7819 */ /* 0x000fe40000011615 */
[----:B------:R-:W-:-:S02]  /*10140*/  SHF.L.W.U32.HI R12, R10, 0xf, R10 ;  /* 0x0000000f0a0c7819 */ /* 0x000fc40000010e0a */
[--C-:B------:R-:W-:Y:S02]  /*10150*/  SHF.L.W.U32.HI R19, R10, 0xd, R10.reuse ;  /* 0x0000000d0a137819 */ /* 0x100fe40000010e0a */
[----:B------:R-:W-:Y:S02]  /*10160*/  SHF.R.U32.HI R42, RZ, 0xa, R10 ;  /* 0x0000000aff2a7819 */ /* 0x000fe4000001160a */
[----:B------:R-:W-:Y:S02]  /*10170*/  LOP3.LUT R30, R44, R30, R49, 0x96, !PT ;  /* 0x0000001e2c1e7212 */ /* 0x000fe400078e9631 */
[----:B------:R-:W-:Y:S02]  /*10180*/  LOP3.LUT R12, R42, R12, R19, 0x96, !PT ;  /* 0x0000000c2a0c7212 */ /* 0x000fe400078e9613 */
[C-C-:B------:R-:W-:Y:S02]  /*10190*/  SHF.L.W.U32.HI R42, R11.reuse, 0xf, R11.reuse ;  /* 0x0000000f0b2a7819 */ /* 0x140fe40000010e0b */
[----:B------:R-:W-:-:S02]  /*101a0*/  SHF.L.W.U32.HI R19, R11, 0xd, R11 ;  /* 0x0000000d0b137819 */ /* 0x000fc40000010e0b */
[----:B------:R-:W-:Y:S02]  /*101b0*/  SHF.R.U32.HI R44, RZ, 0xa, R11 ;  /* 0x0000000aff2c7819 */ /* 0x000fe4000001160b */
[--C-:B------:R-:W-:Y:S02]  /*101c0*/  SHF.L.W.U32.HI R47, R48, 0xa, R48.reuse ;  /* 0x0000000a302f7819 */ /* 0x100fe40000010e30 */
[----:B------:R-:W-:Y:S02]  /*101d0*/  LOP3.LUT R42, R44, R42, R19, 0x96, !PT ;  /* 0x0000002a2c2a7212 */ /* 0x000fe400078e9613 */
[C-C-:B------:R-:W-:Y:S02]  /*101e0*/  SHF.L.W.U32.HI R19, R48.reuse, 0x1e, R48.reuse ;  /* 0x0000001e30137819 */ /* 0x140fe40000010e30 */
[----:B------:R-:W-:Y:S02]  /*101f0*/  SHF.L.W.U32.HI R44, R48, 0x13, R48 ;  /* 0x00000013302c7819 */ /* 0x000fe40000010e30 */
[----:B0-----:R-:W-:-:S02]  /*10200*/  IADD3 R36, PT, PT, R21, UR4, R36 ;  /* 0x0000000415247c10 */ /* 0x001fc4000fffe024 */
        /* <DEDUP_REMOVED lines=13> */
[----:B------:R-:W-:Y:S02]  /*102e0*/  SHF.L.W.U32.HI R50, R39, 0x13, R39 ;  /* 0x0000001327327819 */ /* 0x000fe40000010e27 */
        /* <DEDUP_REMOVED lines=12> */
[----:B------:R-:W-:Y:S02]  /*103b0*/  IADD3 R19, PT, PT, R53, R12, R0 ;  /* 0x0000000c35137210 */ /* 0x000fe40007ffe000 */
[----:B------:R-:W-:-:S03]  /*103c0*/  IADD3 R31, PT, PT, R31, R42, R14 ;  /* 0x0000002a1f1f7210 */ /* 0x000fc60007ffe00e */
[----:B------:R-:W-:Y:S01]  /*103d0*/  IMAD.IADD R19, R24, 0x1, R19 ;  /* 0x0000000118137824 */ /* 0x000fe200078e0213 */
[----:B------:R-:W-:Y:S01]  /*103e0*/  LOP3.LUT R24, R43, R41, R44, 0xb8, !PT ;  /* 0x000000292b187212 */ /* 0x000fe200078eb82c */
[----:B------:R-:W-:Y:S01]  /*103f0*/  IMAD.IADD R26, R26, 0x1, R31 ;  /* 0x000000011a1a7824 */ /* 0x000fe200078e021f */
[C---:B------:R-:W-:Y:S02]  /*10400*/  SHF.L.W.U32.HI R12, R34.reuse, 0x19, R34 ;  /* 0x00000019220c7819 */ /* 0x040fe40000010e22 */
        /* <DEDUP_REMOVED lines=11> */
[----:B------:R-:W-:Y:S02]  /*104c0*/  SHF.L.W.U32.HI R51, R40, 0x13, R40 ;  /* 0x0000001328337819 */ /* 0x000fe40000010e28 */
[----:B------:R-:W-:Y:S02]  /*104d0*/  LOP3.LUT R49, R24, R49, R18, 0x96, !PT ;  /* 0x0000003118317212 */ /* 0x000fe400078e9612 */
        /* <DEDUP_REMOVED lines=12> */
[----:B------:R-:W-:Y:S02]  /*105a0*/  SHF.R.U32.HI R45, RZ, 0x3, R35 ;  /* 0x00000003ff2d7819 */ /* 0x000fe40000011623 */
        /* <DEDUP_REMOVED lines=17> */
[----:B------:R-:W-:Y:S02]  /*106c0*/  IADD3 R48, PT, PT, R23, R31, R32 ;  /* 0x0000001f17307210 */ /* 0x000fe40007ffe020 */
[C-C-:B------:R-:W-:Y:S02]  /*106d0*/  SHF.L.W.U32.HI R23, R0.reuse, 0x19, R0.reuse ;  /* 0x0000001900177819 */ /* 0x140fe40000010e00 */
[--C-:B------:R-:W-:Y:S02]  /*106e0*/  SHF.L.W.U32.HI R50, R0, 0xe, R0.reuse ;  /* 0x0000000e00327819 */ /* 0x100fe40000010e00 */
[----:B------:R-:W-:-:S04]  /*106f0*/  SHF.R.U32.HI R31, RZ, 0x3, R0 ;  /* 0x00000003ff1f7819 */ /* 0x000fc80000011600 */
[----:B------:R-:W-:Y:S01]  /*10700*/  LOP3.LUT R23, R31, R23, R50, 0x96, !PT ;  /* 0x000000171f177212 */ /* 0x000fe200078e9632 */
[----:B------:R-:W-:Y:S01]  /*10710*/  IMAD.IADD R31, R37, 0x1, R48 ;  /* 0x00000001251f7824 */ /* 0x000fe200078e0230 */
[----:B------:R-:W-:Y:S02]  /*10720*/  IADD3 R37, PT, PT, R28, R49, R25 ;  /* 0x000000311c257210 */ /* 0x000fe40007ffe019 */
[----:B------:R-:W-:Y:S02]  /*10730*/  LOP3.LUT R49, R41, R45, R42, 0xb8, !PT ;  /* 0x0000002d29317212 */ /* 0x000fe400078eb82a */
[----:B------:R-:W-:Y:S01]  /*10740*/  SHF.L.W.U32.HI R28, R31, 0xd, R31 ;  /* 0x0000000d1f1c7819 */ /* 0x000fe20000010e1f */
[----:B------:R-:W-:Y:S01]  /*10750*/  IMAD.IADD R37, R38, 0x1, R37 ;  /* 0x0000000126257824 */ /* 0x000fe200078e0225 */
[----:B------:R-:W-:Y:S02]  /*10760*/  IADD3 R49, PT, PT, R43, R49, R44 ;  /* 0x000000312b317210 */ /* 0x000fe40007ffe02c */
[----:B------:R-:W-:-:S02]  /*10770*/  SHF.L.W.U32.HI R43, R31, 0xf, R31 ;  /* 0x0000000f1f2b7819 */ /* 0x000fc40000010e1f */
[----:B------:R-:W-:Y:S02]  /*10780*/  SHF.R.U32.HI R38, RZ, 0xa, R31 ;  /* 0x0000000aff267819 */ /* 0x000fe4000001161f */
[C-C-:B------:R-:W-:Y:S02]  /*10790*/  SHF.L.W.U32.HI R44, R37.reuse, 0xf, R37.reuse ;  /* 0x0000000f252c7819 */ /* 0x140fe40000010e25 */
[----:B------:R-:W-:Y:S02]  /*107a0*/  LOP3.LUT R43, R38, R43, R28, 0x96, !PT ;  /* 0x0000002b262b7212 */ /* 0x000fe400078e961c */
[--C-:B------:R-:W-:Y:S02]  /*107b0*/  SHF.L.W.U32.HI R51, R37, 0xd, R37.reuse ;  /* 0x0000000d25337819 */ /* 0x100fe40000010e25 */
[----:B------:R-:W-:Y:S02]  /*107c0*/  SHF.R.U32.HI R28, RZ, 0xa, R37 ;  /* 0x0000000aff1c7819 */ /* 0x000fe40000011625 */
[----:B------:R-:W-:-:S02]  /*107d0*/  SHF.L.W.U32.HI R38, R24, 0xa, R24 ;  /* 0x0000000a18267819 */ /* 0x000fc40000010e18 */
[----:B------:R-:W-:Y:S02]  /*107e0*/  LOP3.LUT R44, R28, R44, R51, 0x96, !PT ;  /* 0x0000002c1c2c7212 */ /* 0x000fe400078e9633 */
[C-C-:B------:R-:W-:Y:S02]  /*107f0*/  SHF.L.W.U32.HI R28, R24.reuse, 0x1e, R24.reuse ;  /* 0x0000001e181c7819 */ /* 0x140fe40000010e18 */
[----:B------:R-:W-:-:S04]  /*10800*/  SHF.L.W.U32.HI R51, R24, 0x13, R24 ;  /* 0x0000001318337819 */ /* 0x000fc80000010e18 */
[----:B------:R-:W-:Y:S02]  /*10810*/  LOP3.LUT R51, R38, R28, R51, 0x96, !PT ;  /* 0x0000001c26337212 */ /* 0x000fe400078e9633 */
[----:B0-----:R-:W-:-:S05]  /*10820*/  IADD3 R38, PT, PT, R0, UR4, R49 ;  /* 0x0000000400267c10 */ /* 0x001fca000fffe031 */
        /* <DEDUP_REMOVED lines=10> */
[--C-:B------:R-:W-:Y:S02]  /*108d0*/  SHF.L.W.U32.HI R38, R14, 0x19, R14.reuse ;  /* 0x000000190e267819 */ /* 0x100fe40000010e0e */
[----:B------:R-:W-:-:S02]  /*108e0*/  SHF.R.U32.HI R48, RZ, 0x3, R14 ;  /* 0x00000003ff307819 */ /* 0x000fc4000001160e */
[C---:B------:R-:W-:Y:S02]  /*108f0*/  SHF.L.W.U32.HI R50, R39.reuse, 0xa, R39 ;  /* 0x0000000a27327819 */ /* 0x040fe40000010e27 */
[----:B------:R-:W-:Y:S02]  /*10900*/  LOP3.LUT R38, R48, R38, R49, 0x96, !PT ;  /* 0x0000002630267212 */ /* 0x000fe400078e9631 */
[C-C-:B------:R-:W-:Y:S02]  /*10910*/  SHF.L.W.U32.HI R48, R39.reuse, 0x1e, R39.reuse ;  /* 0x0000001e27307819 */ /* 0x140fe40000010e27 */
[----:B------:R-:W-:-:S04]  /*10920*/  SHF.L.W.U32.HI R49, R39, 0x13, R39 ;  /* 0x0000001327317819 */ /* 0x000fc80000010e27 */
[----:B------:R-:W-:Y:S02]  /*10930*/  LOP3.LUT R48, R50, R48, R49, 0x96, !PT ;  /* 0x0000003032307212 */ /* 0x000fe400078e9631 */
[----:B------:R-:W-:-:S05]  /*10940*/  IADD3 R49, PT, PT, R14, UR5, R41 ;  /* 0x000000050e317c10 */ /* 0x000fca000fffe029 */
[----:B------:R-:W-:Y:S01]  /*10950*/  IMAD.IADD R41, R40, 0x1, R49 ;  /* 0x0000000128297824 */ /* 0x000fe200078e0231 */
[----:B------:R-:W-:Y:S02]  /*10960*/  LOP3.LUT R40, R24, R47, R39, 0xe8, !PT ;  /* 0x0000002f18287212 */ /* 0x000fe400078ee827 */
[----:B------:R-:W-:Y:S02]  /*10970*/  IADD3 R43, PT, PT, R20, R43, R15 ;  /* 0x0000002b142b7210 */ /* 0x000fe40007ffe00f */
[----:B------:R-:W-:Y:S02]  /*10980*/  IADD3 R40, PT, PT, R49, R48, R40 ;  /* 0x0000003031287210 */ /* 0x000fe40007ffe028 */
[C-C-:B------:R-:W-:Y:S02]  /*10990*/  SHF.L.W.U32.HI R49, R41.reuse, 0x1a, R41.reuse ;  /* 0x0000001a29317819 */ /* 0x140fe40000010e29 */
[C-C-:B------:R-:W-:Y:S02]  /*109a0*/  SHF.L.W.U32.HI R48, R41.reuse, 0x15, R41.reuse ;  /* 0x0000001529307819 */ /* 0x140fe40000010e29 */
[----:B------:R-:W-:Y:S01]  /*109b0*/  SHF.L.W.U32.HI R50, R41, 0x7, R41 ;  /* 0x0000000729327819 */ /* 0x000fe20000010e29 */
[----:B------:R-:W-:Y:S01]  /*109c0*/  IMAD.IADD R43, R30, 0x1, R43 ;  /* 0x000000011e2b7824 */ /* 0x000fe200078e022b */
[----:B------:R-:W-:-:S02]  /*109d0*/  IADD3 R21, PT, PT, R21, R44, R10 ;  /* 0x0000002c15157210 */ /* 0x000fc40007ffe00a */
[----:B------:R-:W-:Y:S02]  /*109e0*/  LOP3.LUT R49, R50, R49, R48, 0x96, !PT ;  /* 0x0000003132317212 */ /* 0x000fe400078e9630 */
[----:B------:R-:W-:Y:S01]  /*109f0*/  LOP3.LUT R30, R45, R41, R28, 0xb8, !PT ;  /* 0x000000292d1e7212 */ /* 0x000fe200078eb81c */
[----:B------:R-:W-:Y:S01]  /*10a00*/  IMAD.IADD R36, R36, 0x1, R21 ;  /* 0x0000000124247824 */ /* 0x000fe200078e0215 */
[C---:B------:R-:W-:Y:S02]  /*10a10*/  SHF.L.W.U32.HI R20, R32.reuse, 0x19, R32 ;  /* 0x0000001920147819 */ /* 0x040fe40000010e20 */
[----:B------:R-:W-:Y:S02]  /*10a20*/  IADD3 R49, PT, PT, R49, R30, R42 ;  /* 0x0000001e31317210 */ /* 0x000fe40007ffe02a */
[--C-:B------:R-:W-:Y:S02]  /*10a30*/  SHF.L.W.U32.HI R51, R32, 0xe, R32.reuse ;  /* 0x0000000e20337819 */ /* 0x100fe40000010e20 */
[----:B------:R-:W-:-:S02]  /*10a40*/  SHF.R.U32.HI R48, RZ, 0x3, R32 ;  /* 0x00000003ff307819 */ /* 0x000fc40000011620 */
[C-C-:B------:R-:W-:Y:S02]  /*10a50*/  SHF.L.W.U32.HI R44, R43.reuse, 0xf, R43.reuse ;  /* 0x0000000f2b2c7819 */ /* 0x140fe40000010e2b */
[--C-:B------:R-:W-:Y:S02]  /*10a60*/  SHF.L.W.U32.HI R21, R43, 0xd, R43.reuse ;  /* 0x0000000d2b157819 */ /* 0x100fe40000010e2b */
[----:B------:R-:W-:Y:S02]  /*10a70*/  SHF.R.U32.HI R30, RZ, 0xa, R43 ;  /* 0x0000000aff1e7819 */ /* 0x000fe4000001162b */
[----:B------:R-:W-:Y:S02]  /*10a80*/  LOP3.LUT R20, R48, R20, R51, 0x96, !PT ;  /* 0x0000001430147212 */ /* 0x000fe400078e9633 */
[----:B------:R-:W-:Y:S02]  /*10a90*/  LOP3.LUT R44, R30, R44, R21, 0x96, !PT ;  /* 0x0000002c1e2c7212 */ /* 0x000fe400078e9615 */
[----:B------:R-:W-:-:S02]  /*10aa0*/  SHF.L.W.U32.HI R48, R36, 0xf, R36 ;  /* 0x0000000f24307819 */ /* 0x000fc40000010e24 */
[--C-:B------:R-:W-:Y:S02]  /*10ab0*/  SHF.L.W.U32.HI R21, R36, 0xd, R36.reuse ;  /* 0x0000000d24157819 */ /* 0x100fe40000010e24 */
        /* <DEDUP_REMOVED lines=12> */
[----:B------:R-:W-:Y:S02]  /*10b80*/  SHF.L.W.U32.HI R49, R30, 0x7, R30 ;  /* 0x000000071e317819 */ /* 0x000fe40000010e1e */
[----:B------:R-:W-:Y:S02]  /*10b90*/  LOP3.LUT R50, R28, R30, R41, 0xb8, !PT ;  /* 0x0000001e1c327212 */ /* 0x000fe400078eb829 */
[----:B------:R-:W-:-:S02]  /*10ba0*/  LOP3.LUT R42, R49, R42, R47, 0x96, !PT ;  /* 0x0000002a312a7212 */ /* 0x000fc400078e962f */
[----:B------:R-:W-:Y:S02]  /*10bb0*/  SHF.R.U32.HI R47, RZ, 0x3, R25 ;  /* 0x00000003ff2f7819 */ /* 0x000fe40000011619 */
[----:B------:R-:W-:Y:S02]  /*10bc0*/  IADD3 R50, PT, PT, R42, R50, R45 ;  /* 0x000000322a327210 */ /* 0x000fe40007ffe02d */
[C-C-:B------:R-:W-:Y:S02]  /*10bd0*/  SHF.L.W.U32.HI R42, R25.reuse, 0x19, R25.reuse ;  /* 0x00000019192a7819 */ /* 0x140fe40000010e19 */
[----:B------:R-:W-:Y:S02]  /*10be0*/  SHF.L.W.U32.HI R45, R25, 0xe, R25 ;  /* 0x0000000e192d7819 */ /* 0x000fe40000010e19 */
[----:B------:R-:W-:Y:S02]  /*10bf0*/  SHF.L.W.U32.HI R52, R21, 0x13, R21 ;  /* 0x0000001315347819 */ /* 0x000fe40000010e15 */
[----:B------:R-:W-:-:S02]  /*10c00*/  LOP3.LUT R42, R47, R42, R45, 0x96, !PT ;  /* 0x0000002a2f2a7212 */ /* 0x000fc400078e962d */
[C-C-:B------:R-:W-:Y:S02]  /*10c10*/  SHF.L.W.U32.HI R45, R21.reuse, 0x1e, R21.reuse ;  /* 0x0000001e152d7819 */ /* 0x140fe40000010e15 */
[----:B------:R-:W-:-:S04]  /*10c20*/  SHF.L.W.U32.HI R47, R21, 0xa, R21 ;  /* 0x0000000a152f7819 */ /* 0x000fc80000010e15 */
[----:B------:R-:W-:Y:S02]  /*10c30*/  LOP3.LUT R52, R47, R45, R52, 0x96, !PT ;  /* 0x0000002d2f347212 */ /* 0x000fe400078e9634 */
[----:B------:R-:W-:Y:S01]  /*10c40*/  IADD3 R47, PT, PT, R25, UR7, R50 ;  /* 0x00000007192f7c10 */ /* 0x000fe2000fffe032 */
[----:B------:R-:W0:Y:S04]  /*10c50*/  LDCU.128 UR4, c[0x3][0xb0] ;  /* 0x00c01600ff0477ac */ /* 0x000e280008000c00 */
[----:B------:R-:W-:Y:S01]  /*10c60*/  IMAD.IADD R45, R24, 0x1, R47 ;  /* 0x00000001182d7824 */ /* 0x000fe200078e022f */
[----:B------:R-:W-:-:S04]  /*10c70*/  LOP3.LUT R24, R40, R39, R21, 0xe8, !PT ;  /* 0x0000002728187212 */ /* 0x000fc800078ee815 */
[----:B------:R-:W-:Y:S02]  /*10c80*/  IADD3 R24, PT, PT, R47, R52, R24 ;  /* 0x000000342f187210 */ /* 0x000fe40007ffe018 */
[C-C-:B------:R-:W-:Y:S02]  /*10c90*/  SHF.L.W.U32.HI R49, R45.reuse, 0x1a, R45.reuse ;  /* 0x0000001a2d317819 */ /* 0x140fe40000010e2d */
[C-C-:B------:R-:W-:Y:S02]  /*10ca0*/  SHF.L.W.U32.HI R50, R45.reuse, 0x15, R45.reuse ;  /* 0x000000152d327819 */ /* 0x140fe40000010e2d */
[----:B------:R-:W-:-:S04]  /*10cb0*/  SHF.L.W.U32.HI R47, R45, 0x7, R45 ;  /* 0x000000072d2f7819 */ /* 0x000fc80000010e2d */
[----:B------:R-:W-:Y:S02]  /*10cc0*/  LOP3.LUT R49, R47, R49, R50, 0x96, !PT ;  /* 0x000000312f317212 */ /* 0x000fe400078e9632 */
[----:B------:R-:W-:-:S05]  /*10cd0*/  IADD3 R47, PT, PT, R46, R44, R11 ;  /* 0x0000002c2e2f7210 */ /* 0x000fca0007ffe00b */
[----:B------:R-:W-:Y:S01]  /*10ce0*/  IMAD.IADD R12, R12, 0x1, R47 ;  /* 0x000000010c0c7824 */ /* 0x000fe200078e022f */
[----:B------:R-:W-:Y:S02]  /*10cf0*/  IADD3 R47, PT, PT, R34, R48, R19 ;  /* 0x00000030222f7210 */ /* 0x000fe40007ffe013 */
[----:B------:R-:W-:Y:S02]  /*10d00*/  LOP3.LUT R34, R41, R45, R30, 0xb8, !PT ;  /* 0x0000002d29227212 */ /* 0x000fe400078eb81e */
[----:B------:R-:W-:Y:S01]  /*10d10*/  SHF.L.W.U32.HI R44, R15, 0x19, R15 ;  /* 0x000000190f2c7819 */ /* 0x000fe20000010e0f */
[----:B------:R-:W-:Y:S01]  /*10d20*/  IMAD.IADD R47, R18, 0x1, R47 ;  /* 0x00000001122f7824 */ /* 0x000fe200078e022f */
        /* <DEDUP_REMOVED lines=94> */
[----:B------:R-:W-:Y:S01]  /*11310*/  SHF.R.U32.HI R24, RZ, 0x3, R26 ;  /* 0x00000003ff187819 */ /* 0x000fe2000001161a */
[----:B------:R-:W-:Y:S01]  /*11320*/  IMAD.IADD R45, R20, 0x1, R45 ;  /* 0x00000001142d7824 */ /* 0x000fe200078e022d */
[----:B------:R-:W-:-:S02]  /*11330*/  LOP3.LUT R20, R41, R23, R30, 0xb8, !PT ;  /* 0x0000001729147212 */ /* 0x000fc400078eb81e */
[----:B------:R-:W-:Y:S02]  /*11340*/  LOP3.LUT R14, R24, R14, R49, 0x96, !PT ;  /* 0x0000000e180e7212 */ /* 0x000fe400078e9631 */
[----:B------:R-:W-:Y:S02]  /*11350*/  IADD3 R49, PT, PT, R32, R48, R43 ;  /* 0x0000003020317210 */ /* 0x000fe40007ffe02b */
[----:B------:R-:W-:Y:S02]  /*11360*/  IADD3 R51, PT, PT, R51, R20, R18 ;  /* 0x0000001433337210 */ /* 0x000fe40007ffe012 */
[C---:B------:R-:W-:Y:S01]  /*11370*/  SHF.L.W.U32.HI R48, R45.reuse, 0xf, R45 ;  /* 0x0000000f2d307819 */ /* 0x040fe20000010e2d */
[----:B------:R-:W-:Y:S01]  /*11380*/  IMAD.IADD R42, R42, 0x1, R49 ;  /* 0x000000012a2a7824 */ /* 0x000fe200078e0231 */
[--C-:B------:R-:W-:Y:S02]  /*11390*/  SHF.L.W.U32.HI R49, R45, 0xd, R45.reuse ;  /* 0x0000000d2d317819 */ /* 0x100fe40000010e2d */
[----:B------:R-:W-:-:S02]  /*113a0*/  SHF.R.U32.HI R18, RZ, 0xa, R45 ;  /* 0x0000000aff127819 */ /* 0x000fc4000001162d */
[--C-:B------:R-:W-:Y:S02]  /*113b0*/  SHF.L.W.U32.HI R24, R42, 0xf, R42.reuse ;  /* 0x0000000f2a187819 */ /* 0x100fe40000010e2a */
[----:B------:R-:W-:Y:S02]  /*113c0*/  LOP3.LUT R48, R18, R48, R49, 0x96, !PT ;  /* 0x0000003012307212 */ /* 0x000fe400078e9631 */
[--C-:B------:R-:W-:Y:S02]  /*113d0*/  SHF.L.W.U32.HI R49, R42, 0xd, R42.reuse ;  /* 0x0000000d2a317819 */ /* 0x100fe40000010e2a */
[----:B------:R-:W-:Y:S02]  /*113e0*/  SHF.R.U32.HI R18, RZ, 0xa, R42 ;  /* 0x0000000aff127819 */ /* 0x000fe4000001162a */
[----:B------:R-:W-:Y:S02]  /*113f0*/  SHF.L.W.U32.HI R20, R46, 0xa, R46 ;  /* 0x0000000a2e147819 */ /* 0x000fe40000010e2e */
[----:B------:R-:W-:-:S02]  /*11400*/  LOP3.LUT R24, R18, R24, R49, 0x96, !PT ;  /* 0x0000001812187212 */ /* 0x000fc400078e9631 */
        /* <DEDUP_REMOVED lines=28> */
[----:B------:R-:W-:Y:S02]  /*115d0*/  IADD3 R51, PT, PT, R25, R48, R36 ;  /* 0x0000003019337210 */ /* 0x000fe40007ffe024 */
[----:B------:R-:W-:Y:S02]  /*115e0*/  LOP3.LUT R49, R50, R49, R34, 0x96, !PT ;  /* 0x0000003132317212 */ /* 0x000fe400078e9622 */
[----:B------:R-:W-:-:S02]  /*115f0*/  SHF.L.W.U32.HI R25, R37, 0x19, R37 ;  /* 0x0000001925197819 */ /* 0x000fc40000010e25 */
[--C-:B------:R-:W-:Y:S02]  /*11600*/  SHF.L.W.U32.HI R34, R37, 0xe, R37.reuse ;  /* 0x0000000e25227819 */ /* 0x100fe40000010e25 */
[----:B------:R-:W-:Y:S02]  /*11610*/  SHF.R.U32.HI R48, RZ, 0x3, R37 ;  /* 0x00000003ff307819 */ /* 0x000fe40000011625 */
[----:B------:R-:W-:Y:S01]  /*11620*/  IADD3 R15, PT, PT, R15, R24, R12 ;  /* 0x000000180f0f7210 */ /* 0x000fe20007ffe00c */
[----:B------:R-:W-:Y:S01]  /*11630*/  IMAD.IADD R44, R44, 0x1, R51 ;  /* 0x000000012c2c7824 */ /* 0x000fe200078e0233 */
[----:B------:R-:W-:Y:S02]  /*11640*/  LOP3.LUT R25, R48, R25, R34, 0x96, !PT ;  /* 0x0000001930197212 */ /* 0x000fe400078e9622 */
[----:B------:R-:W-:Y:S01]  /*11650*/  LOP3.LUT R34, R23, R41, R18, 0xb8, !PT ;  /* 0x0000002917227212 */ /* 0x000fe200078eb812 */
[----:B------:R-:W-:Y:S01]  /*11660*/  IMAD.IADD R24, R28, 0x1, R15 ;  /* 0x000000011c187824 */ /* 0x000fe200078e020f */
[----:B------:R-:W-:-:S02]  /*11670*/  SHF.L.W.U32.HI R48, R44, 0xf, R44 ;  /* 0x0000000f2c307819 */ /* 0x000fc40000010e2c */
[----:B------:R-:W-:Y:S02]  /*11680*/  IADD3 R28, PT, PT, R49, R34, R30 ;  /* 0x00000022311c7210 */ /* 0x000fe40007ffe01e */
[--C-:B------:R-:W-:Y:S02]  /*11690*/  SHF.L.W.U32.HI R15, R44, 0xd, R44.reuse ;  /* 0x0000000d2c0f7819 */ /* 0x100fe40000010e2c */
[----:B------:R-:W-:Y:S02]  /*116a0*/  SHF.R.U32.HI R30, RZ, 0xa, R44 ;  /* 0x0000000aff1e7819 */ /* 0x000fe4000001162c */
[--C-:B------:R-:W-:Y:S02]  /*116b0*/  SHF.R.U32.HI R34, RZ, 0xa, R24.reuse ;  /* 0x0000000aff227819 */ /* 0x100fe40000011618 */
[----:B------:R-:W-:Y:S02]  /*116c0*/  LOP3.LUT R48, R30, R48, R15, 0x96, !PT ;  /* 0x000000301e307212 */ /* 0x000fe400078e960f */
[----:B------:R-:W-:-:S02]  /*116d0*/  SHF.L.W.U32.HI R30, R24, 0xf, R24 ;  /* 0x0000000f181e7819 */ /* 0x000fc40000010e18 */
[----:B------:R-:W-:Y:S02]  /*116e0*/  SHF.L.W.U32.HI R15, R24, 0xd, R24 ;  /* 0x0000000d180f7819 */ /* 0x000fe40000010e18 */
        /* <DEDUP_REMOVED lines=18> */
[--C-:B------:R-:W-:Y:S02]  /*11810*/  SHF.L.W.U32.HI R49, R15, 0xa, R15.reuse ;  /* 0x0000000a0f317819 */ /* 0x100fe40000010e0f */
        /* <DEDUP_REMOVED lines=16> */
[----:B------:R-:W-:Y:S01]  /*11920*/  SHF.R.U32.HI R46, RZ, 0x3, R36 ;  /* 0x00000003ff2e7819 */ /* 0x000fe20000011624 */
[----:B------:R-:W-:-:S03]  /*11930*/  IMAD.IADD R35, R35, 0x1, R48 ;  /* 0x0000000123237824 */ /* 0x000fc600078e0230 */
[----:B------:R-:W-:Y:S02]  /*11940*/  LOP3.LUT R10, R46, R10, R21, 0x96, !PT ;  /* 0x0000000a2e0a7212 */ /* 0x000fe400078e9615 */
[----:B------:R-:W-:Y:S02]  /*11950*/  IADD3 R21, PT, PT, R11, R30, R40 ;  /* 0x0000001e0b157210 */ /* 0x000fe40007ffe028 */
[----:B------:R-:W-:Y:S02]  /*11960*/  LOP3.LUT R11, R41, R49, R28, 0xb8, !PT ;  /* 0x00000031290b7212 */ /* 0x000fe400078eb81c */
[----:B------:R-:W-:Y:S01]  /*11970*/  SHF.L.W.U32.HI R30, R35, 0xf, R35 ;  /* 0x0000000f231e7819 */ /* 0x000fe20000010e23 */
[----:B------:R-:W-:Y:S01]  /*11980*/  IMAD.IADD R21, R0, 0x1, R21 ;  /* 0x0000000100157824 */ /* 0x000fe200078e0215 */
[----:B------:R-:W-:Y:S02]  /*11990*/  IADD3 R51, PT, PT, R51, R11, R18 ;  /* 0x0000000b33337210 */ /* 0x000fe40007ffe012 */
[----:B------:R-:W-:-:S02]  /*119a0*/  SHF.L.W.U32.HI R11, R35, 0xd, R35 ;  /* 0x0000000d230b7819 */ /* 0x000fc40000010e23 */
[----:B------:R-:W-:Y:S02]  /*119b0*/  SHF.R.U32.HI R0, RZ, 0xa, R35 ;  /* 0x0000000aff007819 */ /* 0x000fe40000011623 */
[C---:B------:R-:W-:Y:S02]  /*119c0*/  SHF.L.W.U32.HI R46, R21.reuse, 0xf, R21 ;  /* 0x0000000f152e7819 */ /* 0x040fe40000010e15 */
        /* <DEDUP_REMOVED lines=41> */
[----:B------:R-:W-:-:S03]  /*11c60*/  LOP3.LUT R14, R49, R41, R0, 0xb8, !PT ;  /* 0x00000029310e7212 */ /* 0x000fc600078eb800 */
[----:B------:R-:W-:Y:S01]  /*11c70*/  IMAD.IADD R39, R20, 0x1, R39 ;  /* 0x0000000114277824 */ /* 0x000fe200078e0227 */
[----:B------:R-:W-:Y:S02]  /*11c80*/  IADD3 R14, PT, PT, R51, R14, R28 ;  /* 0x0000000e330e7210 */ /* 0x000fe40007ffe01c */
[C-C-:B------:R-:W-:Y:S02]  /*11c90*/  SHF.L.W.U32.HI R28, R30.reuse, 0xf, R30.reuse ;  /* 0x0000000f1e1c7819 */ /* 0x140fe40000010e1e */
[--C-:B------:R-:W-:Y:S02]  /*11ca0*/  SHF.L.W.U32.HI R51, R30, 0xd, R30.reuse ;  /* 0x0000000d1e337819 */ /* 0x100fe40000010e1e */
[----:B------:R-:W-:Y:S02]  /*11cb0*/  SHF.R.U32.HI R20, RZ, 0xa, R30 ;  /* 0x0000000aff147819 */ /* 0x000fe4000001161e */
[----:B------:R-:W-:Y:S02]  /*11cc0*/  SHF.L.W.U32.HI R26, R39, 0xf, R39 ;  /* 0x0000000f271a7819 */ /* 0x000fe40000010e27 */
[----:B------:R-:W-:-:S02]  /*11cd0*/  LOP3.LUT R28, R20, R28, R51, 0x96, !PT ;  /* 0x0000001c141c7212 */ /* 0x000fc400078e9633 */
[--C-:B------:R-:W-:Y:S02]  /*11ce0*/  SHF.L.W.U32.HI R51, R39, 0xd, R39.reuse ;  /* 0x0000000d27337819 */ /* 0x100fe40000010e27 */
[----:B------:R-:W-:Y:S02]  /*11cf0*/  SHF.R.U32.HI R20, RZ, 0xa, R39 ;  /* 0x0000000aff147819 */ /* 0x000fe40000011627 */
[--C-:B------:R-:W-:Y:S02]  /*11d00*/  SHF.L.W.U32.HI R46, R32, 0xa, R32.reuse ;  /* 0x0000000a202e7819 */ /* 0x100fe40000010e20 */
[----:B------:R-:W-:Y:S02]  /*11d10*/  LOP3.LUT R26, R20, R26, R51, 0x96, !PT ;  /* 0x0000001a141a7212 */ /* 0x000fe400078e9633 */
[C-C-:B------:R-:W-:Y:S02]  /*11d20*/  SHF.L.W.U32.HI R20, R32.reuse, 0x1e, R32.reuse ;  /* 0x0000001e20147819 */ /* 0x140fe40000010e20 */
[----:B------:R-:W-:-:S02]  /*11d30*/  SHF.L.W.U32.HI R51, R32, 0x13, R32 ;  /* 0x0000001320337819 */ /* 0x000fc40000010e20 */
[----:B------:R-:W-:Y:S02]  /*11d40*/  IADD3 R14, PT, PT, R47, UR6, R14 ;  /* 0x000000062f0e7c10 */ /* 0x000fe4000fffe00e */
        /* <DEDUP_REMOVED lines=32> */
[----:B------:R-:W-:-:S02]  /*11f50*/  IADD3 R26, PT, PT, R37, R26, R44 ;  /* 0x0000001a251a7210 */ /* 0x000fc40007ffe02c */
[----:B------:R-:W-:Y:S02]  /*11f60*/  LOP3.LUT R28, R48, R28, R31, 0x96, !PT ;  /* 0x0000001c301c7212 */ /* 0x000fe400078e961f */
[----:B------:R-:W-:Y:S01]  /*11f70*/  LOP3.LUT R31, R41, R49, R20, 0xb8, !PT ;  /* 0x00000031291f7212 */ /* 0x000fe200078eb814 */
[----:B------:R-:W-:Y:S01]  /*11f80*/  IMAD.IADD R26, R23, 0x1, R26 ;  /* 0x00000001171a7824 */ /* 0x000fe200078e021a */
[--C-:B------:R-:W-:Y:S02]  /*11f90*/  SHF.L.W.U32.HI R23, R25, 0xd, R25.reuse ;  /* 0x0000000d19177819 */ /* 0x100fe40000010e19 */
[----:B------:R-:W-:Y:S02]  /*11fa0*/  IADD3 R51, PT, PT, R51, R31, R0 ;  /* 0x0000001f33337210 */ /* 0x000fe40007ffe000 */
[--C-:B------:R-:W-:Y:S02]  /*11fb0*/  SHF.L.W.U32.HI R0, R25, 0xf, R25.reuse ;  /* 0x0000000f19007819 */ /* 0x100fe40000010e19 */
[----:B------:R-:W-:-:S02]  /*11fc0*/  SHF.R.U32.HI R31, RZ, 0xa, R25 ;  /* 0x0000000aff1f7819 */ /* 0x000fc40000011619 */
[C-C-:B------:R-:W-:Y:S02]  /*11fd0*/  SHF.L.W.U32.HI R46, R26.reuse, 0xd, R26.reuse ;  /* 0x0000000d1a2e7819 */ /* 0x140fe40000010e1a */
[----:B------:R-:W-:Y:S02]  /*11fe0*/  LOP3.LUT R0, R31, R0, R23, 0x96, !PT ;  /* 0x000000001f007212 */ /* 0x000fe400078e9617 */
[--C-:B------:R-:W-:Y:S02]  /*11ff0*/  SHF.L.W.U32.HI R31, R26, 0xf, R26.reuse ;  /* 0x0000000f1a1f7819 */ /* 0x100fe40000010e1a */
[----:B------:R-:W-:Y:S02]  /*12000*/  SHF.R.U32.HI R23, RZ, 0xa, R26 ;  /* 0x0000000aff177819 */ /* 0x000fe4000001161a */
[----:B------:R-:W-:Y:S02]  /*12010*/  SHF.L.W.U32.HI R37, R34, 0xa, R34 ;  /* 0x0000000a22257819 */ /* 0x000fe40000010e22 */
[----:B------:R-:W-:-:S02]  /*12020*/  LOP3.LUT R31, R23, R31, R46, 0x96, !PT ;  /* 0x0000001f171f7212 */ /* 0x000fc400078e962e */
        /* <DEDUP_REMOVED lines=31> */
[--C-:B------:R-:W-:Y:S01]  /*12220*/  SHF.L.W.U32.HI R43, R42, 0xe, R42.reuse ;  /* 0x0000000e2a2b7819 */ /* 0x100fe20000010e2a */
[----:B------:R-:W-:Y:S01]  /*12230*/  IMAD.IADD R11, R10, 0x1, R11 ;  /* 0x000000010a0b7824 */ /* 0x000fe200078e020b */
[----:B------:R-:W-:Y:S02]  /*12240*/  SHF.R.U32.HI R48, RZ, 0x3, R42 ;  /* 0x00000003ff307819 */ /* 0x000fe4000001162a */
[----:B------:R-:W-:-:S02]  /*12250*/  IADD3 R31, PT, PT, R36, R31, R35 ;  /* 0x0000001f241f7210 */ /* 0x000fc40007ffe023 */
[----:B------:R-:W-:Y:S02]  /*12260*/  LOP3.LUT R10, R49, R41, R46, 0xb8, !PT ;  /* 0x00000029310a7212 */ /* 0x000fe400078eb82e */
[----:B------:R-:W-:Y:S01]  /*12270*/  LOP3.LUT R0, R48, R0, R43, 0x96, !PT ;  /* 0x0000000030007212 */ /* 0x000fe200078e962b */
[----:B------:R-:W-:Y:S01]  /*12280*/  IMAD.IADD R31, R18, 0x1, R31 ;  /* 0x00000001121f7824 */ /* 0x000fe200078e021f */
[----:B------:R-:W-:Y:S02]  /*12290*/  IADD3 R51, PT, PT, R51, R10, R20 ;  /* 0x0000000a33337210 */ /* 0x000fe40007ffe014 */
[C-C-:B------:R-:W-:Y:S02]  /*122a0*/  SHF.L.W.U32.HI R36, R11.reuse, 0xf, R11.reuse ;  /* 0x0000000f0b247819 */ /* 0x140fe40000010e0b */
[--C-:B------:R-:W-:Y:S02]  /*122b0*/  SHF.L.W.U32.HI R43, R11, 0xd, R11.reuse ;  /* 0x0000000d0b2b7819 */ /* 0x100fe40000010e0b */
[----:B------:R-:W-:-:S02]  /*122c0*/  SHF.R.U32.HI R10, RZ, 0xa, R11 ;  /* 0x0000000aff0a7819 */ /* 0x000fc4000001160b */
[----:B------:R-:W-:Y:S02]  /*122d0*/  SHF.R.U32.HI R18, RZ, 0xa, R31 ;  /* 0x0000000aff127819 */ /* 0x000fe4000001161f */
        /* <DEDUP_REMOVED lines=146> */
[----:B------:R-:W-:-:S04]  /*12c00*/  IADD3 R46, PT, PT, R46, R15, R23 ;  /* 0x0000000f2e2e7210 */ /* 0x000fc80007ffe017 */
[----:B0-----:R-:W-:-:S05]  /*12c10*/  IADD3 R46, PT, PT, R31, UR4, R46 ;  /* 0x000000041f2e7c10 */ /* 0x001fca000fffe02e */
[----:B------:R-:W-:Y:S01]  /*12c20*/  IMAD.IADD R15, R43, 0x1, R46 ;  /* 0x000000012b0f7824 */ /* 0x000fe200078e022e */
[----:B------:R-:W-:-:S04]  /*12c30*/  IADD3 R36, PT, PT, R12, R36, R21 ;  /* 0x000000240c247210 */ /* 0x000fc80007ffe015 */
[C-C-:B------:R-:W-:Y:S02]  /*12c40*/  SHF.L.W.U32.HI R23, R15.reuse, 0x1a, R15.reuse ;  /* 0x0000001a0f177819 */ /* 0x140fe40000010e0f */
[C-C-:B------:R-:W-:Y:S02]  /*12c50*/  SHF.L.W.U32.HI R48, R15.reuse, 0x15, R15.reuse ;  /* 0x000000150f307819 */ /* 0x140fe40000010e0f */
[----:B------:R-:W-:Y:S02]  /*12c60*/  SHF.L.W.U32.HI R43, R15, 0x7, R15 ;  /* 0x000000070f2b7819 */ /* 0x000fe40000010e0f */
[----:B------:R-:W-:Y:S02]  /*12c70*/  LOP3.LUT R12, R49, R15, R20, 0xb8, !PT ;  /* 0x0000000f310c7212 */ /* 0x000fe400078eb814 */
[----:B------:R-:W-:Y:S01]  /*12c80*/  LOP3.LUT R43, R43, R23, R48, 0x96, !PT ;  /* 0x000000172b2b7212 */ /* 0x000fe200078e9630 */
[----:B------:R-:W-:-:S03]  /*12c90*/  IMAD.IADD R23, R19, 0x1, R36 ;  /* 0x0000000113177824 */ /* 0x000fc600078e0224 */
[----:B------:R-:W-:Y:S02]  /*12ca0*/  IADD3 R36, PT, PT, R43, R12, R34 ;  /* 0x0000000c2b247210 */ /* 0x000fe40007ffe022 */
[C-C-:B------:R-:W-:Y:S02]  /*12cb0*/  SHF.L.W.U32.HI R12, R18.reuse, 0x1e, R18.reuse ;  /* 0x0000001e120c7819 */ /* 0x140fe40000010e12 */
[C-C-:B------:R-:W-:Y:S02]  /*12cc0*/  SHF.L.W.U32.HI R19, R18.reuse, 0x13, R18.reuse ;  /* 0x0000001312137819 */ /* 0x140fe40000010e12 */
[----:B------:R-:W-:Y:S02]  /*12cd0*/  SHF.L.W.U32.HI R34, R18, 0xa, R18 ;  /* 0x0000000a12227819 */ /* 0x000fe40000010e12 */
[----:B------:R-:W-:Y:S02]  /*12ce0*/  IADD3 R51, PT, PT, R23, UR5, R36 ;  /* 0x0000000517337c10 */ /* 0x000fe4000fffe024 */
[----:B------:R-:W-:-:S02]  /*12cf0*/  LOP3.LUT R43, R34, R12, R19, 0x96, !PT ;  /* 0x0000000c222b7212 */ /* 0x000fc400078e9613 */
[----:B------:R-:W-:Y:S01]  /*12d00*/  LOP3.LUT R12, R41, R32, R18, 0xe8, !PT ;  /* 0x00000020290c7212 */ /* 0x000fe200078ee812 */
[----:B------:R-:W-:Y:S01]  /*12d10*/  IMAD.IADD R19, R32, 0x1, R51 ;  /* 0x0000000120137824 */ /* 0x000fe200078e0233 */
[----:B------:R-:W-:Y:S02]  /*12d20*/  IADD3 R47, PT, PT, R47, R10, R30 ;  /* 0x0000000a2f2f7210 */ /* 0x000fe40007ffe01e */
[----:B------:R-:W-:Y:S02]  /*12d30*/  IADD3 R43, PT, PT, R46, R43, R12 ;  /* 0x0000002b2e2b7210 */ /* 0x000fe40007ffe00c */
[C-C-:B------:R-:W-:Y:S02]  /*12d40*/  SHF.L.W.U32.HI R10, R19.reuse, 0x1a, R19.reuse ;  /* 0x0000001a130a7819 */ /* 0x140fe40000010e13 */
[C-C-:B------:R-:W-:Y:S02]  /*12d50*/  SHF.L.W.U32.HI R53, R19.reuse, 0x15, R19.reuse ;  /* 0x0000001513357819 */ /* 0x140fe40000010e13 */
[----:B------:R-:W-:Y:S01]  /*12d60*/  SHF.L.W.U32.HI R12, R19, 0x7, R19 ;  /* 0x00000007130c7819 */ /* 0x000fe20000010e13 */
[----:B------:R-:W-:Y:S01]  /*12d70*/  IMAD.IADD R32, R14, 0x1, R47 ;  /* 0x000000010e207824 */ /* 0x000fe200078e022f */
[----:B------:R-:W-:-:S02]  /*12d80*/  LOP3.LUT R14, R20, R19, R15, 0xb8, !PT ;  /* 0x00000013140e7212 */ /* 0x000fc400078eb80f */
[----:B------:R-:W-:Y:S02]  /*12d90*/  LOP3.LUT R12, R12, R10, R53, 0x96, !PT ;  /* 0x0000000a0c0c7212 */ /* 0x000fe400078e9635 */
[C-C-:B------:R-:W-:Y:S02]  /*12da0*/  SHF.L.W.U32.HI R34, R23.reuse, 0xf, R23.reuse ;  /* 0x0000000f17227819 */ /* 0x140fe40000010e17 */
[--C-:B------:R-:W-:Y:S02]  /*12db0*/  SHF.L.W.U32.HI R47, R23, 0xd, R23.reuse ;  /* 0x0000000d172f7819 */ /* 0x100fe40000010e17 */
[----:B------:R-:W-:Y:S02]  /*12dc0*/  SHF.R.U32.HI R10, RZ, 0xa, R23 ;  /* 0x0000000aff0a7819 */ /* 0x000fe40000011617 */
[----:B------:R-:W-:Y:S02]  /*12dd0*/  IADD3 R49, PT, PT, R12, R14, R49 ;  /* 0x0000000e0c317210 */ /* 0x000fe40007ffe031 */
[----:B------:R-:W-:-:S02]  /*12de0*/  LOP3.LUT R34, R10, R34, R47, 0x96, !PT ;  /* 0x000000220a227212 */ /* 0x000fc400078e962f */
[C-C-:B------:R-:W-:Y:S02]  /*12df0*/  SHF.L.W.U32.HI R14, R32.reuse, 0xf, R32.reuse ;  /* 0x0000000f200e7819 */ /* 0x140fe40000010e20 */
[C-C-:B------:R-:W-:Y:S02]  /*12e00*/  SHF.L.W.U32.HI R47, R32.reuse, 0xd, R32.reuse ;  /* 0x0000000d202f7819 */ /* 0x140fe40000010e20 */
[----:B------:R-:W-:Y:S02]  /*12e10*/  SHF.R.U32.HI R10, RZ, 0xa, R32 ;  /* 0x0000000aff0a7819 */ /* 0x000fe40000011620 */
[----:B------:R-:W-:Y:S02]  /*12e20*/  IADD3 R12, PT, PT, R32, UR6, R49 ;  /* 0x00000006200c7c10 */ /* 0x000fe4000fffe031 */
[----:B------:R-:W-:Y:S02]  /*12e30*/  LOP3.LUT R14, R10, R14, R47, 0x96, !PT ;  /* 0x0000000e0a0e7212 */ /* 0x000fe400078e962f */
[--C-:B------:R-:W-:Y:S01]  /*12e40*/  SHF.L.W.U32.HI R36, R43, 0x1e, R43.reuse ;  /* 0x0000001e2b247819 */ /* 0x100fe20000010e2b */
[----:B------:R-:W-:Y:S01]  /*12e50*/  IMAD.IADD R10, R41, 0x1, R12 ;  /* 0x00000001290a7824 */ /* 0x000fe200078e020c */
[----:B------:R-:W-:-:S02]  /*12e60*/  SHF.L.W.U32.HI R47, R43, 0x13, R43 ;  /* 0x000000132b2f7819 */ /* 0x000fc40000010e2b */
[----:B------:R-:W-:Y:S02]  /*12e70*/  SHF.L.W.U32.HI R46, R43, 0xa, R43 ;  /* 0x0000000a2b2e7819 */ /* 0x000fe40000010e2b */
[--C-:B------:R-:W-:Y:S02]  /*12e80*/  SHF.L.W.U32.HI R48, R10, 0x7, R10.reuse ;  /* 0x000000070a307819 */ /* 0x100fe40000010e0a */
[----:B------:R-:W-:Y:S02]  /*12e90*/  LOP3.LUT R36, R46, R36, R47, 0x96, !PT ;  /* 0x000000242e247212 */ /* 0x000fe400078e962f */
[C-C-:B------:R-:W-:Y:S02]  /*12ea0*/  SHF.L.W.U32.HI R46, R10.reuse, 0x1a, R10.reuse ;  /* 0x0000001a0a2e7819 */ /* 0x140fe40000010e0a */
[----:B------:R-:W-:-:S04]  /*12eb0*/  SHF.L.W.U32.HI R47, R10, 0x15, R10 ;  /* 0x000000150a2f7819 */ /* 0x000fc80000010e0a */
[----:B------:R-:W-:Y:S02]  /*12ec0*/  LOP3.LUT R49, R48, R46, R47, 0x96, !PT ;  /* 0x0000002e30317212 */ /* 0x000fe400078e962f */
[----:B------:R-:W-:Y:S02]  /*12ed0*/  IADD3 R47, PT, PT, R40, R34, R39 ;  /* 0x00000022282f7210 */ /* 0x000fe40007ffe027 */
[----:B------:R-:W-:-:S03]  /*12ee0*/  LOP3.LUT R40, R15, R10, R19, 0xb8, !PT ;  /* 0x0000000a0f287212 */ /* 0x000fc600078eb813 */
[----:B------:R-:W-:Y:S01]  /*12ef0*/  IMAD.IADD R34, R28, 0x1, R47 ;  /* 0x000000011c227824 */ /* 0x000fe200078e022f */
[----:B------:R-:W-:Y:S02]  /*12f00*/  IADD3 R49, PT, PT, R49, R40, R20 ;  /* 0x0000002831317210 */ /* 0x000fe40007ffe014 */
[C-C-:B------:R-:W-:Y:S02]  /*12f10*/  SHF.L.W.U32.HI R20, R44.reuse, 0x19, R44.reuse ;  /* 0x000000192c147819 */ /* 0x140fe40000010e2c */
[--C-:B------:R-:W-:Y:S02]  /*12f20*/  SHF.L.W.U32.HI R47, R44, 0xe, R44.reuse ;  /* 0x0000000e2c2f7819 */ /* 0x100fe40000010e2c */
[----:B------:R-:W-:Y:S02]  /*12f30*/  SHF.R.U32.HI R28, RZ, 0x3, R44 ;  /* 0x00000003ff1c7819 */ /* 0x000fe4000001162c */
[----:B------:R-:W-:Y:S02]  /*12f40*/  IADD3 R38, PT, PT, R38, R14, R25 ;  /* 0x0000000e26267210 */ /* 0x000fe40007ffe019 */
[----:B------:R-:W-:-:S02]  /*12f50*/  LOP3.LUT R14, R28, R20, R47, 0x96, !PT ;  /* 0x000000141c0e7212 */ /* 0x000fc400078e962f */
[----:B------:R-:W-:Y:S02]  /*12f60*/  LOP3.LUT R41, R18, R41, R43, 0xe8, !PT ;  /* 0x0000002912297212 */ /* 0x000fe400078ee82b */
[----:B------:R-:W-:Y:S01]  /*12f70*/  IADD3 R47, PT, PT, R34, UR7, R49 ;  /* 0x00000007222f7c10 */ /* 0x000fe2000fffe031 */
[----:B------:R-:W0:Y:S01]  /*12f80*/  LDCU.128 UR4, c[0x3][0x120] ;  /* 0x00c02400ff0477ac */ /* 0x000e220008000c00 */
[----:B------:R-:W-:-:S03]  /*12f90*/  IADD3 R20, PT, PT, R51, R36, R41 ;  /* 0x0000002433147210 */ /* 0x000fc60007ffe029 */
[----:B------:R-:W-:Y:S01]  /*12fa0*/  IMAD.IADD R36, R18, 0x1, R47 ;  /* 0x0000000112247824 */ /* 0x000fe200078e022f */
        /* <DEDUP_REMOVED lines=8> */
[----:B------:R-:W-:Y:S02]  /*13030*/  LOP3.LUT R40, R46, R40, R49, 0x96, !PT ;  /* 0x000000282e287212 */ /* 0x000fe400078e9631 */
[C-C-:B------:R-:W-:Y:S02]  /*13040*/  SHF.L.W.U32.HI R46, R37.reuse, 0xf, R37.reuse ;  /* 0x0000000f252e7819 */ /* 0x140fe40000010e25 */
[--C-:B------:R-:W-:Y:S02]  /*13050*/  SHF.L.W.U32.HI R41, R37, 0xd, R37.reuse ;  /* 0x0000000d25297819 */ /* 0x100fe40000010e25 */
[----:B------:R-:W-:Y:S02]  /*13060*/  SHF.R.U32.HI R28, RZ, 0xa, R37 ;  /* 0x0000000aff1c7819 */ /* 0x000fe40000011625 */
[----:B------:R-:W-:-:S02]  /*13070*/  LOP3.LUT R48, R19, R36, R10, 0xb8, !PT ;  /* 0x0000002413307212 */ /* 0x000fc400078eb80a */
[----:B------:R-:W-:Y:S02]  /*13080*/  LOP3.LUT R46, R28, R46, R41, 0x96, !PT ;  /* 0x0000002e1c2e7212 */ /* 0x000fe400078e9629 */
[----:B------:R-:W-:Y:S02]  /*13090*/  IADD3 R28, PT, PT, R40, R48, R15 ;  /* 0x00000030281c7210 */ /* 0x000fe40007ffe00f */
[C-C-:B------:R-:W-:Y:S02]  /*130a0*/  SHF.L.W.U32.HI R15, R20.reuse, 0x1e, R20.reuse ;  /* 0x0000001e140f7819 */ /* 0x140fe40000010e14 */
[C-C-:B------:R-:W-:Y:S02]  /*130b0*/  SHF.L.W.U32.HI R40, R20.reuse, 0x13, R20.reuse ;  /* 0x0000001314287819 */ /* 0x140fe40000010e14 */
[----:B------:R-:W-:Y:S02]  /*130c0*/  SHF.L.W.U32.HI R41, R20, 0xa, R20 ;  /* 0x0000000a14297819 */ /* 0x000fe40000010e14 */
[----:B0-----:R-:W-:-:S02]  /*130d0*/  IADD3 R28, PT, PT, R37, UR4, R28 ;  /* 0x00000004251c7c10 */ /* 0x001fc4000fffe01c */
[----:B------:R-:W-:Y:S02]  /*130e0*/  LOP3.LUT R15, R41, R15, R40, 0x96, !PT ;  /* 0x0000000f290f7212 */ /* 0x000fe400078e9628 */
[C---:B------:R-:W-:Y:S01]  /*130f0*/  LOP3.LUT R18, R43.reuse, R18, R20, 0xe8, !PT ;  /* 0x000000122b127212 */ /* 0x040fe200078ee814 */
[----:B------:R-:W-:Y:S01]  /*13100*/  IMAD.IADD R41, R43, 0x1, R28 ;  /* 0x000000012b297824 */ /* 0x000fe200078e021c */
[----:B------:R-:W-:Y:S02]  /*13110*/  IADD3 R45, PT, PT, R45, R38, R26 ;  /* 0x000000262d2d7210 */ /* 0x000fe40007ffe01a */
[----:B------:R-:W-:Y:S02]  /*13120*/  IADD3 R38, PT, PT, R12, R15, R18 ;  /* 0x0000000f0c267210 */ /* 0x000fe40007ffe012 */
[C-C-:B------:R-:W-:Y:S02]  /*13130*/  SHF.L.W.U32.HI R12, R41.reuse, 0x1a, R41.reuse ;  /* 0x0000001a290c7819 */ /* 0x140fe40000010e29 */
[----:B------:R-:W-:-:S02]  /*13140*/  SHF.L.W.U32.HI R15, R41, 0x15, R41 ;  /* 0x00000015290f7819 */ /* 0x000fc40000010e29 */
[----:B------:R-:W-:Y:S01]  /*13150*/  SHF.L.W.U32.HI R18, R41, 0x7, R41 ;  /* 0x0000000729127819 */ /* 0x000fe20000010e29 */
[----:B------:R-:W-:Y:S01]  /*13160*/  IMAD.IADD R40, R0, 0x1, R45 ;  /* 0x0000000100287824 */ /* 0x000fe200078e022d */
        /* <DEDUP_REMOVED lines=9> */
[----:B------:R-:W-:Y:S02]  /*13200*/  SHF.R.U32.HI R12, RZ, 0xa, R40 ;  /* 0x0000000aff0c7819 */ /* 0x000fe40000011628 */
[----:B------:R-:W-:-:S02]  /*13210*/  IADD3 R45, PT, PT, R40, UR5, R45 ;  /* 0x00000005282d7c10 */ /* 0x000fc4000fffe02d */
[----:B------:R-:W-:Y:S02]  /*13220*/  LOP3.LUT R0, R12, R0, R15, 0x96, !PT ;  /* 0x000000000c007212 */ /* 0x000fe400078e960f */
[----:B------:R-:W-:Y:S01]  /*13230*/  IADD3 R15, PT, PT, R42, R46, R11 ;  /* 0x0000002e2a0f7210 */ /* 0x000fe20007ffe00b */
[C---:B------:R-:W-:Y:S01]  /*13240*/  IMAD.IADD R42, R20.reuse, 0x1, R45 ;  /* 0x00000001142a7824 */ /* 0x040fe200078e022d */
[----:B------:R-:W-:-:S04]  /*13250*/  LOP3.LUT R43, R20, R43, R38, 0xe8, !PT ;  /* 0x0000002b142b7212 */ /* 0x000fc800078ee826 */
[----:B------:R-:W-:Y:S02]  /*13260*/  IADD3 R43, PT, PT, R47, R18, R43 ;  /* 0x000000122f2b7210 */ /* 0x000fe40007ffe02b */
[C-C-:B------:R-:W-:Y:S02]  /*13270*/  SHF.L.W.U32.HI R46, R42.reuse, 0x1a, R42.reuse ;  /* 0x0000001a2a2e7819 */ /* 0x140fe40000010e2a */
[C-C-:B------:R-:W-:Y:S02]  /*13280*/  SHF.L.W.U32.HI R47, R42.reuse, 0x15, R42.reuse ;  /* 0x000000152a2f7819 */ /* 0x140fe40000010e2a */
[----:B------:R-:W-:-:S04]  /*13290*/  SHF.L.W.U32.HI R48, R42, 0x7, R42 ;  /* 0x000000072a307819 */ /* 0x000fc80000010e2a */
[----:B------:R-:W-:Y:S02]  /*132a0*/  LOP3.LUT R47, R48, R46, R47, 0x96, !PT ;  /* 0x0000002e302f7212 */ /* 0x000fe400078e962f */
[----:B------:R-:W-:Y:S02]  /*132b0*/  LOP3.LUT R46, R36, R42, R41, 0xb8, !PT ;  /* 0x0000002a242e7212 */ /* 0x000fe400078eb829 */
[----:B------:R-:W-:Y:S01]  /*132c0*/  PRMT R12, R27, 0x3340, R22 ;  /* 0x000033401b0c7816 */ /* 0x000fe20000000016 */
[----:B------:R-:W-:Y:S01]  /*132d0*/  IMAD.IADD R22, R14, 0x1, R15 ;  /* 0x000000010e167824 */ /* 0x000fe200078e020f */
[C-C-:B------:R-:W-:Y:S02]  /*132e0*/  SHF.L.W.U32.HI R11, R43.reuse, 0x1e, R43.reuse ;  /* 0x0000001e2b0b7819 */ /* 0x140fe40000010e2b */
[C-C-:B------:R-:W-:Y:S02]  /*132f0*/  SHF.L.W.U32.HI R18, R43.reuse, 0x13, R43.reuse ;  /* 0x000000132b127819 */ /* 0x140fe40000010e2b */
[----:B------:R-:W-:-:S02]  /*13300*/  SHF.L.W.U32.HI R19, R43, 0xa, R43 ;  /* 0x0000000a2b137819 */ /* 0x000fc40000010e2b */
[----:B------:R-:W-:Y:S02]  /*13310*/  IADD3 R47, PT, PT, R47, R46, R10 ;  /* 0x0000002e2f2f7210 */ /* 0x000fe40007ffe00a */
[----:B------:R-:W-:Y:S02]  /*13320*/  LOP3.LUT R11, R19, R11, R18, 0x96, !PT ;  /* 0x0000000b130b7212 */ /* 0x000fe400078e9612 */
[----:B------:R-:W-:Y:S02]  /*13330*/  IADD3 R15, PT, PT, R44, R0, R31 ;  /* 0x000000002c0f7210 */ /* 0x000fe40007ffe01f */
[C-C-:B------:R-:W-:Y:S02]  /*13340*/  SHF.L.W.U32.HI R18, R24.reuse, 0x19, R24.reuse ;  /* 0x0000001918127819 */ /* 0x140fe40000010e18 */
[--C-:B------:R-:W-:Y:S02]  /*13350*/  SHF.L.W.U32.HI R19, R24, 0xe, R24.reuse ;  /* 0x0000000e18137819 */ /* 0x100fe40000010e18 */
[----:B------:R-:W-:-:S02]  /*13360*/  SHF.R.U32.HI R27, RZ, 0x3, R24 ;  /* 0x00000003ff1b7819 */ /* 0x000fc40000011618 */
[----:B------:R-:W-:Y:S02]  /*13370*/  IADD3 R31, PT, PT, R22, UR6, R47 ;  /* 0x00000006161f7c10 */ /* 0x000fe4000fffe02f */
[C---:B------:R-:W-:Y:S02]  /*13380*/  LOP3.LUT R20, R38.reuse, R20, R43, 0xe8, !PT ;  /* 0x0000001426147212 */ /* 0x040fe400078ee82b */
[----:B------:R-:W-:Y:S01]  /*13390*/  LOP3.LUT R18, R27, R18, R19, 0x96, !PT ;  /* 0x000000121b127212 */ /* 0x000fe200078e9613 */
[----:B------:R-:W-:Y:S01]  /*133a0*/  IMAD.IADD R27, R38, 0x1, R31 ;  /* 0x00000001261b7824 */ /* 0x000fe200078e021f */
[----:B------:R-:W-:Y:S02]  /*133b0*/  IADD3 R44, PT, PT, R28, R11, R20 ;  /* 0x0000000b1c2c7210 */ /* 0x000fe40007ffe014 */
[----:B------:R-:W-:Y:S02]  /*133c0*/  PRMT R28, R12, 0x5410, R13 ;  /* 0x000054100c1c7816 */ /* 0x000fe4000000000d */
[----:B------:R-:W-:-:S02]  /*133d0*/  SHF.L.W.U32.HI R19, R27, 0x1a, R27 ;  /* 0x0000001a1b137819 */ /* 0x000fc40000010e1b */
        /* <DEDUP_REMOVED lines=12> */
[----:B------:R-:W-:-:S02]  /*134a0*/  SHF.L.W.U32.HI R10, R22, 0xf, R22 ;  /* 0x0000000f160a7819 */ /* 0x000fc40000010e16 */
[--C-:B------:R-:W-:Y:S02]  /*134b0*/  SHF.L.W.U32.HI R11, R22, 0xd, R22.reuse ;  /* 0x0000000d160b7819 */ /* 0x100fe40000010e16 */
[----:B------:R-:W-:Y:S02]  /*134c0*/  SHF.R.U32.HI R12, RZ, 0xa, R22 ;  /* 0x0000000aff0c7819 */ /* 0x000fe40000011616 */
[----:B------:R-:W-:Y:S02]  /*134d0*/  IADD3 R19, PT, PT, R19, R20, R36 ;  /* 0x0000001413137210 */ /* 0x000fe40007ffe024 */
[----:B------:R-:W-:Y:S02]  /*134e0*/  LOP3.LUT R38, R43, R38, R44, 0xe8, !PT ;  /* 0x000000262b267212 */ /* 0x000fe400078ee82c */
[----:B------:R-:W-:Y:S02]  /*134f0*/  PRMT R29, R33, 0x5410, R29 ;  /* 0x00005410211d7816 */ /* 0x000fe4000000001d */
[----:B------:R-:W-:-:S02]  /*13500*/  LOP3.LUT R15, R15, R13, R14, 0x96, !PT ;  /* 0x0000000d0f0f7212 */ /* 0x000fc400078e960e */
[----:B------:R-:W-:Y:S02]  /*13510*/  LOP3.LUT R11, R12, R10, R11, 0x96, !PT ;  /* 0x0000000a0c0b7212 */ /* 0x000fe400078e960b */
[----:B------:R-:W-:Y:S02]  /*13520*/  IADD3 R14, PT, PT, R0, UR7, R19 ;  /* 0x00000007000e7c10 */ /* 0x000fe4000fffe013 */
[----:B------:R-:W-:Y:S01]  /*13530*/  IADD3 R45, PT, PT, R45, R18, R38 ;  /* 0x000000122d2d7210 */ /* 0x000fe20007ffe026 */
[----:B------:R0:W-:Y:S01]  /*13540*/  STL.64 [R1+0x38], R28 ;  /* 0x0000381c01007387 */ /* 0x0001e20000100a00 */
[C-C-:B------:R-:W-:Y:S01]  /*13550*/  SHF.L.W.U32.HI R13, R21.reuse, 0x19, R21.reuse ;  /* 0x00000019150d7819 */ /* 0x140fe20000010e15 */
[----:B------:R-:W1:Y:S01]  /*13560*/  LDCU.128 UR4, c[0x3][0x130] ;  /* 0x00c02600ff0477ac */ /* 0x000e620008000c00 */
[--C-:B------:R-:W-:Y:S02]  /*13570*/  SHF.L.W.U32.HI R10, R21, 0xe, R21.reuse ;  /* 0x0000000e150a7819 */ /* 0x100fe40000010e15 */
[----:B------:R-:W-:-:S02]  /*13580*/  SHF.R.U32.HI R12, RZ, 0x3, R21 ;  /* 0x00000003ff0c7819 */ /* 0x000fc40000011615 */
[--C-:B------:R-:W-:Y:S02]  /*13590*/  SHF.L.W.U32.HI R18, R45, 0x1e, R45.reuse ;  /* 0x0000001e2d127819 */ /* 0x100fe40000010e2d */
[----:B------:R-:W-:Y:S01]  /*135a0*/  LOP3.LUT R13, R12, R13, R10, 0x96, !PT ;  /* 0x0000000d0c0d7212 */ /* 0x000fe200078e960a */
[----:B------:R-:W-:Y:S01]  /*135b0*/  IMAD.IADD R10, R43, 0x1, R14 ;  /* 0x000000012b0a7824 */ /* 0x000fe200078e020e */
[C-C-:B------:R-:W-:Y:S02]  /*135c0*/  SHF.L.W.U32.HI R19, R45.reuse, 0x13, R45.reuse ;  /* 0x000000132d137819 */ /* 0x140fe40000010e2d */
[----:B0-----:R-:W-:Y:S02]  /*135d0*/  SHF.L.W.U32.HI R28, R45, 0xa, R45 ;  /* 0x0000000a2d1c7819 */ /* 0x001fe40000010e2d */
[----:B------:R-:W-:Y:S02]  /*135e0*/  IADD3 R20, PT, PT, R24, R11, R23 ;  /* 0x0000000b18147210 */ /* 0x000fe40007ffe017 */
[----:B------:R-:W-:-:S02]  /*135f0*/  LOP3.LUT R28, R28, R18, R19, 0x96, !PT ;  /* 0x000000121c1c7212 */ /* 0x000fc400078e9613 */
[C-C-:B------:R-:W-:Y:S02]  /*13600*/  SHF.L.W.U32.HI R19, R10.reuse, 0x1a, R10.reuse ;  /* 0x0000001a0a137819 */ /* 0x140fe40000010e0a */
[C-C-:B------:R-:W-:Y:S02]  /*13610*/  SHF.L.W.U32.HI R24, R10.reuse, 0x15, R10.reuse ;  /* 0x000000150a187819 */ /* 0x140fe40000010e0a */
[----:B------:R-:W-:Y:S02]  /*13620*/  SHF.L.W.U32.HI R23, R10, 0x7, R10 ;  /* 0x000000070a177819 */ /* 0x000fe40000010e0a */
[C-C-:B------:R-:W-:Y:S02]  /*13630*/  SHF.L.W.U32.HI R11, R30.reuse, 0x19, R30.reuse ;  /* 0x000000191e0b7819 */ /* 0x140fe40000010e1e */
[--C-:B------:R-:W-:Y:S02]  /*13640*/  SHF.L.W.U32.HI R12, R30, 0xe, R30.reuse ;  /* 0x0000000e1e0c7819 */ /* 0x100fe40000010e1e */
[----:B------:R-:W-:-:S02]  /*13650*/  SHF.R.U32.HI R18, RZ, 0x3, R30 ;  /* 0x00000003ff127819 */ /* 0x000fc4000001161e */
[----:B------:R-:W-:Y:S02]  /*13660*/  LOP3.LUT R24, R23, R19, R24, 0x96, !PT ;  /* 0x0000001317187212 */ /* 0x000fe400078e9618 */
[----:B------:R-:W-:Y:S02]  /*13670*/  LOP3.LUT R43, R44, R43, R45, 0xe8, !PT ;  /* 0x0000002b2c2b7212 */ /* 0x000fe400078ee82d */
[----:B------:R-:W-:Y:S02]  /*13680*/  LOP3.LUT R19, R42, R10, R27, 0xb8, !PT ;  /* 0x0000000a2a137212 */ /* 0x000fe400078eb81b */
[----:B------:R-:W-:Y:S01]  /*13690*/  LOP3.LUT R11, R18, R11, R12, 0x96, !PT ;  /* 0x0000000b120b7212 */ /* 0x000fe200078e960c */
[----:B------:R-:W-:Y:S01]  /*136a0*/  IMAD.IADD R20, R15, 0x1, R20 ;  /* 0x000000010f147824 */ /* 0x000fe200078e0214 */
[----:B------:R-:W-:Y:S02]  /*136b0*/  IADD3 R12, PT, PT, R31, R28, R43 ;  /* 0x0000001c1f0c7210 */ /* 0x000fe40007ffe02b */
[----:B------:R-:W-:-:S02]  /*136c0*/  IADD3 R41, PT, PT, R24, R19, R41 ;  /* 0x0000001318297210 */ /* 0x000fc40007ffe029 */
[C-C-:B------:R-:W-:Y:S02]  /*136d0*/  SHF.L.W.U32.HI R23, R39.reuse, 0x19, R39.reuse ;  /* 0x0000001927177819 */ /* 0x140fe40000010e27 */
[--C-:B------:R-:W-:Y:S02]  /*136e0*/  SHF.L.W.U32.HI R24, R39, 0xe, R39.reuse ;  /* 0x0000000e27187819 */ /* 0x100fe40000010e27 */
[----:B------:R-:W-:Y:S02]  /*136f0*/  SHF.R.U32.HI R28, RZ, 0x3, R39 ;  /* 0x00000003ff1c7819 */ /* 0x000fe40000011627 */
[C-C-:B------:R-:W-:Y:S02]  /*13700*/  SHF.L.W.U32.HI R15, R0.reuse, 0xf, R0.reuse ;  /* 0x0000000f000f7819 */ /* 0x140fe40000010e00 */
[--C-:B------:R-:W-:Y:S02]  /*13710*/  SHF.L.W.U32.HI R18, R0, 0xd, R0.reuse ;  /* 0x0000000d00127819 */ /* 0x100fe40000010e00 */
[----:B------:R-:W-:-:S02]  /*13720*/  SHF.R.U32.HI R19, RZ, 0xa, R0 ;  /* 0x0000000aff137819 */ /* 0x000fc40000011600 */
[----:B------:R-:W-:Y:S02]  /*13730*/  LOP3.LUT R0, R28, R23, R24, 0x96, !PT ;  /* 0x000000171c007212 */ /* 0x000fe400078e9618 */
[----:B-1----:R-:W-:Y:S02]  /*13740*/  IADD3 R23, PT, PT, R20, UR4, R41 ;  /* 0x0000000414177c10 */ /* 0x002fe4000fffe029 */
        /* <DEDUP_REMOVED lines=10> */
[C-C-:B------:R-:W-:Y:S02]  /*137f0*/  SHF.L.W.U32.HI R28, R15.reuse, 0x1a, R15.reuse ;  /* 0x0000001a0f1c7819 */ /* 0x140fe40000010e0f */
[----:B------:R-:W-:-:S02]  /*13800*/  SHF.L.W.U32.HI R33, R15, 0x15, R15 ;  /* 0x000000150f217819 */ /* 0x000fc40000010e0f */
[----:B------:R-:W-:Y:S02]  /*13810*/  SHF.L.W.U32.HI R36, R15, 0x7, R15 ;  /* 0x000000070f247819 */ /* 0x000fe40000010e0f */
[----:B------:R-:W-:Y:S02]  /*13820*/  IADD3 R32, PT, PT, R35, R19, R32 ;  /* 0x0000001323207210 */ /* 0x000fe40007ffe020 */
[----:B------:R-:W-:Y:S02]  /*13830*/  IADD3 R19, PT, PT, R14, R31, R44 ;  /* 0x0000001f0e137210 */ /* 0x000fe40007ffe02c */
        /* <DEDUP_REMOVED lines=13> */
[----:B------:R-:W-:Y:S02]  /*13910*/  SHF.L.W.U32.HI R29, R20, 0xd, R20 ;  /* 0x0000000d141d7819 */ /* 0x000fe40000010e14 */
[----:B------:R-:W-:Y:S02]  /*13920*/  IADD3 R26, PT, PT, R33, R35, R42 ;  /* 0x00000023211a7210 */ /* 0x000fe40007ffe02a */
[----:B------:R-:W-:Y:S02]  /*13930*/  SHF.R.U32.HI R20, RZ, 0xa, R20 ;  /* 0x0000000aff147819 */ /* 0x000fe40000011614 */
[----:B------:R-:W-:Y:S01]  /*13940*/  IADD3 R26, PT, PT, R13, UR5, R26 ;  /* 0x000000050d1a7c10 */ /* 0x000fe2000fffe01a */
[----:B------:R-:W0:Y:S01]  /*13950*/  LDCU.64 UR4, c[0x3][0x140] ;  /* 0x00c02800ff0477ac */ /* 0x000e220008000a00 */
[----:B------:R-:W-:-:S02]  /*13960*/  LOP3.LUT R24, R20, R24, R29, 0x96, !PT ;  /* 0x0000001814187212 */ /* 0x000fc400078e961d */
[----:B------:R-:W-:Y:S02]  /*13970*/  LOP3.LUT R33, R12, R45, R19, 0xe8, !PT ;  /* 0x0000002d0c217212 */ /* 0x000fe400078ee813 */
[C-C-:B------:R-:W-:Y:S02]  /*13980*/  SHF.L.W.U32.HI R28, R13.reuse, 0xf, R13.reuse ;  /* 0x0000000f0d1c7819 */ /* 0x140fe40000010e0d */
[--C-:B------:R-:W-:Y:S02]  /*13990*/  SHF.L.W.U32.HI R31, R13, 0xd, R13.reuse ;  /* 0x0000000d0d1f7819 */ /* 0x100fe40000010e0d */
[----:B------:R-:W-:Y:S02]  /*139a0*/  SHF.R.U32.HI R32, RZ, 0xa, R13 ;  /* 0x0000000aff207819 */ /* 0x000fe4000001160d */
[----:B------:R-:W-:Y:S01]  /*139b0*/  IADD3 R34, PT, PT, R21, R24, R34 ;  /* 0x0000001815227210 */ /* 0x000fe20007ffe022 */
[----:B------:R-:W-:Y:S01]  /*139c0*/  IMAD.IADD R24, R45, 0x1, R26 ;  /* 0x000000012d187824 */ /* 0x000fe200078e021a */
[----:B------:R-:W-:-:S02]  /*139d0*/  IADD3 R20, PT, PT, R23, R36, R33 ;  /* 0x0000002417147210 */ /* 0x000fc40007ffe021 */
[----:B------:R-:W-:Y:S01]  /*139e0*/  LOP3.LUT R28, R32, R28, R31, 0x96, !PT ;  /* 0x0000001c201c7212 */ /* 0x000fe200078e961f */
[----:B------:R-:W-:Y:S01]  /*139f0*/  IMAD.IADD R34, R11, 0x1, R34 ;  /* 0x000000010b227824 */ /* 0x000fe200078e0222 */
[C-C-:B------:R-:W-:Y:S02]  /*13a00*/  SHF.L.W.U32.HI R13, R20.reuse, 0x1e, R20.reuse ;  /* 0x0000001e140d7819 */ /* 0x140fe40000010e14 */
[C-C-:B------:R-:W-:Y:S02]  /*13a10*/  SHF.L.W.U32.HI R32, R20.reuse, 0x13, R20.reuse ;  /* 0x0000001314207819 */ /* 0x140fe40000010e14 */
[----:B------:R-:W-:Y:S02]  /*13a20*/  SHF.L.W.U32.HI R21, R20, 0xa, R20 ;  /* 0x0000000a14157819 */ /* 0x000fe40000010e14 */
[C-C-:B------:R-:W-:Y:S02]  /*13a30*/  SHF.L.W.U32.HI R23, R24.reuse, 0x1a, R24.reuse ;  /* 0x0000001a18177819 */ /* 0x140fe40000010e18 */
[----:B------:R-:W-:-:S02]  /*13a40*/  SHF.L.W.U32.HI R36, R24, 0x15, R24 ;  /* 0x0000001518247819 */ /* 0x000fc40000010e18 */
[----:B------:R-:W-:Y:S02]  /*13a50*/  SHF.L.W.U32.HI R29, R24, 0x7, R24 ;  /* 0x00000007181d7819 */ /* 0x000fe40000010e18 */
[----:B------:R-:W-:Y:S02]  /*13a60*/  IADD3 R37, PT, PT, R30, R28, R37 ;  /* 0x0000001c1e257210 */ /* 0x000fe40007ffe025 */
[----:B------:R-:W-:Y:S02]  /*13a70*/  LOP3.LUT R21, R21, R13, R32, 0x96, !PT ;  /* 0x0000000d15157212 */ /* 0x000fe400078e9620 */
[----:B------:R-:W-:Y:S02]  /*13a80*/  LOP3.LUT R36, R29, R23, R36, 0x96, !PT ;  /* 0x000000171d247212 */ /* 0x000fe400078e9624 */
[C-C-:B------:R-:W-:Y:S02]  /*13a90*/  SHF.L.W.U32.HI R11, R34.reuse, 0xf, R34.reuse ;  /* 0x0000000f220b7819 */ /* 0x140fe40000010e22 */
[----:B------:R-:W-:-:S02]  /*13aa0*/  SHF.L.W.U32.HI R28, R34, 0xd, R34 ;  /* 0x0000000d221c7819 */ /* 0x000fc40000010e22 */
[----:B------:R-:W-:Y:S02]  /*13ab0*/  SHF.R.U32.HI R13, RZ, 0xa, R34 ;  /* 0x0000000aff0d7819 */ /* 0x000fe40000011622 */
[----:B------:R-:W-:Y:S02]  /*13ac0*/  LOP3.LUT R29, R10, R24, R15, 0xb8, !PT ;  /* 0x000000180a1d7212 */ /* 0x000fe400078eb80f */
[----:B------:R-:W-:Y:S01]  /*13ad0*/  LOP3.LUT R23, R19, R12, R20, 0xe8, !PT ;  /* 0x0000000c13177212 */ /* 0x000fe200078ee814 */
[----:B------:R-:W-:Y:S01]  /*13ae0*/  IMAD.IADD R0, R0, 0x1, R37 ;  /* 0x0000000100007824 */ /* 0x000fe200078e0225 */
        /* <DEDUP_REMOVED lines=9> */
[----:B------:R-:W-:Y:S02]  /*13b80*/  SHF.L.W.U32.HI R30, R11, 0xa, R11 ;  /* 0x0000000a0b1e7819 */ /* 0x000fe40000010e0b */
[----:B------:R-:W-:Y:S01]  /*13b90*/  LOP3.LUT R21, R23, R21, R26, 0x96, !PT ;  /* 0x0000001517157212 */ /* 0x000fe200078e961a */
[----:B------:R-:W-:Y:S01]  /*13ba0*/  IMAD.IADD R12, R12, 0x1, R29 ;  /* 0x000000010c0c7824 */ /* 0x000fe200078e021d */
[----:B------:R-:W-:Y:S02]  /*13bb0*/  LOP3.LUT R26, R30, R27, R28, 0x96, !PT ;  /* 0x0000001b1e1a7212 */ /* 0x000fe400078e961c */
[----:B------:R-:W-:Y:S02]  /*13bc0*/  LOP3.LUT R23, R20, R19, R11, 0xe8, !PT ;  /* 0x0000001314177212 */ /* 0x000fe400078ee80b */
[----:B------:R-:W-:Y:S02]  /*13bd0*/  SHF.L.W.U32.HI R27, R12, 0x1a, R12 ;  /* 0x0000001a0c1b7819 */ /* 0x000fe40000010e0c */
[----:B------:R-:W-:-:S02]  /*13be0*/  IADD3 R26, PT, PT, R29, R26, R23 ;  /* 0x0000001a1d1a7210 */ /* 0x000fc40007ffe017 */
[C-C-:B------:R-:W-:Y:S02]  /*13bf0*/  SHF.L.W.U32.HI R28, R12.reuse, 0x15, R12.reuse ;  /* 0x000000150c1c7819 */ /* 0x140fe40000010e0c */
[----:B------:R-:W-:Y:S02]  /*13c00*/  SHF.L.W.U32.HI R30, R12, 0x7, R12 ;  /* 0x000000070c1e7819 */ /* 0x000fe40000010e0c */
[----:B------:R-:W-:Y:S01]  /*13c10*/  IADD3 R21, PT, PT, R25, R21, R22 ;  /* 0x0000001519157210 */ /* 0x000fe20007ffe016 */
[----:B------:R-:W-:Y:S01]  /*13c20*/  IMAD.IADD R25, R9, 0x1, R26 ;  /* 0x0000000109197824 */ /* 0x000fe200078e021a */
[----:B------:R-:W-:Y:S02]  /*13c30*/  LOP3.LUT R27, R30, R27, R28, 0x96, !PT ;  /* 0x0000001b1e1b7212 */ /* 0x000fe400078e961c */
[----:B------:R-:W-:Y:S02]  /*13c40*/  LOP3.LUT R9, R15, R12, R24, 0xb8, !PT ;  /* 0x0000000c0f097212 */ /* 0x000fe400078eb818 */
[----:B------:R-:W-:-:S02]  /*13c50*/  IADD3 R13, PT, PT, R39, R13, R40 ;  /* 0x0000000d270d7210 */ /* 0x000fc40007ffe028 */
[----:B------:R-:W-:Y:S02]  /*13c60*/  IADD3 R9, PT, PT, R27, R9, R10 ;  /* 0x000000091b097210 */ /* 0x000fe40007ffe00a */
[--C-:B------:R-:W-:Y:S01]  /*13c70*/  SHF.L.W.U32.HI R22, R26, 0x13, R26.reuse ;  /* 0x000000131a167819 */ /* 0x100fe20000010e1a */
[----:B------:R-:W-:Y:S01]  /*13c80*/  IMAD.IADD R18, R18, 0x1, R13 ;  /* 0x0000000112127824 */ /* 0x000fe200078e020d */
[C-C-:B------:R-:W-:Y:S02]  /*13c90*/  SHF.L.W.U32.HI R13, R26.reuse, 0x1e, R26.reuse ;  /* 0x0000001e1a0d7819 */ /* 0x140fe40000010e1a */
[----:B------:R-:W-:Y:S02]  /*13ca0*/  SHF.L.W.U32.HI R23, R26, 0xa, R26 ;  /* 0x0000000a1a177819 */ /* 0x000fe40000010e1a */
[----:B------:R-:W-:Y:S01]  /*13cb0*/  IADD3 R0, PT, PT, R0, UR7, R9 ;  /* 0x0000000700007c10 */ /* 0x000fe2000fffe009 */
[----:B------:R-:W-:Y:S01]  /*13cc0*/  IMAD.IADD R27, R7, 0x1, R12 ;  /* 0x00000001071b7824 */ /* 0x000fe200078e020c */
[----:B------:R-:W-:-:S02]  /*13cd0*/  LOP3.LUT R13, R23, R13, R22, 0x96, !PT ;  /* 0x0000000d170d7212 */ /* 0x000fc400078e9616 */
[----:B------:R-:W-:Y:S01]  /*13ce0*/  LOP3.LUT R7, R11, R20, R26, 0xe8, !PT ;  /* 0x000000140b077212 */ /* 0x000fe200078ee81a */
[----:B------:R-:W-:Y:S01]  /*13cf0*/  IMAD.IADD R19, R19, 0x1, R0 ;  /* 0x0000000113137824 */ /* 0x000fe200078e0200 */
[----:B------:R-:W-:Y:S02]  /*13d00*/  SHF.R.U32.HI R23, RZ, 0x10, R27 ;  /* 0x00000010ff177819 */ /* 0x000fe4000001161b */
[----:B------:R-:W-:Y:S02]  /*13d10*/  IADD3 R7, PT, PT, R0, R13, R7 ;  /* 0x0000000d00077210 */ /* 0x000fe40007ffe007 */
[C-C-:B------:R-:W-:Y:S02]  /*13d20*/  SHF.L.W.U32.HI R0, R19.reuse, 0x1a, R19.reuse ;  /* 0x0000001a13007819 */ /* 0x140fe40000010e13 */
[C-C-:B------:R-:W-:Y:S02]  /*13d30*/  SHF.L.W.U32.HI R9, R19.reuse, 0x15, R19.reuse ;  /* 0x0000001513097819 */ /* 0x140fe40000010e13 */
[----:B------:R-:W-:Y:S01]  /*13d40*/  SHF.L.W.U32.HI R10, R19, 0x7, R19 ;  /* 0x00000007130a7819 */ /* 0x000fe20000010e13 */
[----:B------:R-:W-:Y:S01]  /*13d50*/  IMAD.IADD R14, R14, 0x1, R21 ;  /* 0x000000010e0e7824 */ /* 0x000fe200078e0215 */
[----:B------:R1:W-:Y:S01]  /*13d60*/  ST.E.U8 desc[UR36][R16.64+0x1d], R23 ;  /* 0x00001d1710007985 */ /* 0x0003e2000c101124 */
[----:B------:R-:W-:-:S02]  /*13d70*/  SHF.R.U32.HI R21, RZ, 0x18, R27 ;  /* 0x00000018ff157819 */ /* 0x000fc4000001161b */
[----:B------:R-:W-:Y:S02]  /*13d80*/  LOP3.LUT R0, R10, R0, R9, 0x96, !PT ;  /* 0x000000000a007212 */ /* 0x000fe400078e9609 */
[C-C-:B------:R-:W-:Y:S01]  /*13d90*/  SHF.L.W.U32.HI R13, R7.reuse, 0x1e, R7.reuse ;  /* 0x0000001e070d7819 */ /* 0x140fe20000010e07 */
[----:B------:R2:W-:Y:S01]  /*13da0*/  ST.E.U8 desc[UR36][R16.64+0x1c], R21 ;  /* 0x00001c1510007985 */ /* 0x0005e2000c101124 */
[--C-:B-1----:R-:W-:Y:S01]  /*13db0*/  IMAD.IADD R23, R8, 0x1, R7.reuse ;  /* 0x0000000108177824 */ /* 0x102fe200078e0207 */
[----:B------:R-:W-:Y:S02]  /*13dc0*/  LOP3.LUT R8, R24, R19, R12, 0xb8, !PT ;  /* 0x0000001318087212 */ /* 0x000fe400078eb80c */
[C---:B------:R-:W-:Y:S02]  /*13dd0*/  SHF.L.W.U32.HI R22, R7.reuse, 0x13, R7 ;  /* 0x0000001307167819 */ /* 0x040fe40000010e07 */
[----:B------:R-:W-:Y:S02]  /*13de0*/  IADD3 R15, PT, PT, R0, R8, R15 ;  /* 0x00000008000f7210 */ /* 0x000fe40007ffe00f */
[----:B--2---:R-:W-:-:S02]  /*13df0*/  SHF.L.W.U32.HI R21, R7, 0xa, R7 ;  /* 0x0000000a07157819 */ /* 0x004fc40000010e07 */
[----:B0-----:R-:W-:Y:S02]  /*13e00*/  IADD3 R15, PT, PT, R18, UR4, R15 ;  /* 0x00000004120f7c10 */ /* 0x001fe4000fffe00f */
[----:B------:R-:W-:Y:S02]  /*13e10*/  LOP3.LUT R22, R21, R13, R22, 0x96, !PT ;  /* 0x0000000d15167212 */ /* 0x000fe400078e9616 */
[----:B------:R-:W-:Y:S01]  /*13e20*/  LOP3.LUT R0, R26, R11, R7, 0xe8, !PT ;  /* 0x0000000b1a007212 */ /* 0x000fe200078ee807 */
[----:B------:R-:W-:Y:S01]  /*13e30*/  IMAD.IADD R20, R20, 0x1, R15 ;  /* 0x0000000114147824 */ /* 0x000fe200078e020f */
[----:B------:R-:W-:Y:S02]  /*13e40*/  SHF.R.U32.HI R29, RZ, 0x18, R25 ;  /* 0x00000018ff1d7819 */ /* 0x000fe40000011619 */
[----:B------:R-:W-:Y:S01]  /*13e50*/  IADD3 R0, PT, PT, R15, R22, R0 ;  /* 0x000000160f007210 */ /* 0x000fe20007ffe000 */
[----:B------:R-:W-:Y:S01]  /*13e60*/  IMAD.IADD R9, R6, 0x1, R19 ;  /* 0x0000000106097824 */ /* 0x000fe200078e0213 */
[----:B------:R-:W-:Y:S01]  /*13e70*/  SHF.L.W.U32.HI R6, R20, 0x1a, R20 ;  /* 0x0000001a14067819 */ /* 0x000fe20000010e14 */
[----:B------:R0:W-:Y:S01]  /*13e80*/  ST.E.U8 desc[UR36][R16.64+0xc], R29 ;  /* 0x00000c1d10007985 */ /* 0x0001e2000c101124 */
[----:B------:R-:W-:-:S02]  /*13e90*/  LOP3.LUT R26, R7, R26, R0, 0xe8, !PT ;  /* 0x0000001a071a7212 */ /* 0x000fc400078ee800 */
[C-C-:B------:R-:W-:Y:S02]  /*13ea0*/  SHF.L.W.U32.HI R7, R20.reuse, 0x15, R20.reuse ;  /* 0x0000001514077819 */ /* 0x140fe40000010e14 */
[----:B------:R-:W-:Y:S02]  /*13eb0*/  SHF.L.W.U32.HI R8, R20, 0x7, R20 ;  /* 0x0000000714087819 */ /* 0x000fe40000010e14 */
[----:B------:R-:W-:Y:S01]  /*13ec0*/  SHF.R.U32.HI R13, RZ, 0x18, R23 ;  /* 0x00000018ff0d7819 */ /* 0x000fe20000011617 */
[----:B------:R1:W-:Y:S01]  /*13ed0*/  ST.E.U8 desc[UR36][R16.64+0xf], R25 ;  /* 0x00000f1910007985 */ /* 0x0003e2000c101124 */
[----:B------:R-:W-:Y:S02]  /*13ee0*/  LOP3.LUT R12, R12, R20, R19, 0xb8, !PT ;  /* 0x000000140c0c7212 */ /* 0x000fe400078eb813 */
[----:B0-----:R-:W-:Y:S01]  /*13ef0*/  SHF.R.U32.HI R29, RZ, 0x8, R27 ;  /* 0x00000008ff1d7819 */ /* 0x001fe2000001161b */
[----:B------:R0:W-:Y:S01]  /*13f00*/  ST.E.U8 desc[UR36][R16.64+0x1f], R27 ;  /* 0x00001f1b10007985 */ /* 0x0001e2000c101124 */
[----:B------:R-:W-:-:S02]  /*13f10*/  LOP3.LUT R7, R8, R6, R7, 0x96, !PT ;  /* 0x0000000608077212 */ /* 0x000fc400078e9607 */
[--C-:B------:R-:W-:Y:S01]  /*13f20*/  SHF.R.U32.HI R31, RZ, 0x10, R25.reuse ;  /* 0x00000010ff1f7819 */ /* 0x100fe20000011619 */
[----:B------:R2:W-:Y:S01]  /*13f30*/  ST.E.U8 desc[UR36][R16.64+0x1e], R29 ;  /* 0x00001e1d10007985 */ /* 0x0005e2000c101124 */
[----:B------:R-:W-:Y:S02]  /*13f40*/  SHF.R.U32.HI R33, RZ, 0x8, R25 ;  /* 0x00000008ff217819 */ /* 0x000fe40000011619 */
[----:B-1----:R-:W-:Y:S01]  /*13f50*/  SHF.R.U32.HI R25, RZ, 0x10, R23 ;  /* 0x00000010ff197819 */ /* 0x002fe20000011617 */
[----:B------:R1:W-:Y:S01]  /*13f60*/  ST.E.U8 desc[UR36][R16.64+0xb], R23 ;  /* 0x00000b1710007985 */ /* 0x0003e2000c101124 */
[----:B------:R-:W-:Y:S02]  /*13f70*/  SHF.R.U32.HI R21, RZ, 0x18, R9 ;  /* 0x00000018ff157819 */ /* 0x000fe40000011609 */
[----:B0-----:R-:W-:Y:S01]  /*13f80*/  SHF.R.U32.HI R27, RZ, 0x8, R23 ;  /* 0x00000008ff1b7819 */ /* 0x001fe20000011617 */
[----:B------:R0:W-:Y:S01]  /*13f90*/  ST.E.U8 desc[UR36][R16.64+0x8], R13 ;  /* 0x0000080d10007985 */ /* 0x0001e2000c101124 */
[----:B------:R-:W-:-:S02]  /*13fa0*/  SHF.L.W.U32.HI R10, R0, 0x13, R0 ;  /* 0x00000013000a7819 */ /* 0x000fc40000010e00 */
[--C-:B--2---:R-:W-:Y:S01]  /*13fb0*/  SHF.R.U32.HI R29, RZ, 0x8, R9.reuse ;  /* 0x00000008ff1d7819 */ /* 0x104fe20000011609 */
[----:B------:R2:W-:Y:S01]  /*13fc0*/  ST.E.U8 desc[UR36][R16.64+0x1b], R9 ;  /* 0x00001b0910007985 */ /* 0x0005e2000c101124 */
[----:B------:R-:W-:Y:S02]  /*13fd0*/  IADD3 R7, PT, PT, R7, R12, R24 ;  /* 0x0000000c07077210 */ /* 0x000fe40007ffe018 */
[----:B-1----:R-:W-:Y:S01]  /*13fe0*/  SHF.R.U32.HI R23, RZ, 0x10, R9 ;  /* 0x00000010ff177819 */ /* 0x002fe20000011609 */
[--C-:B------:R-:W-:Y:S01]  /*13ff0*/  IMAD.IADD R3, R3, 0x1, R0.reuse ;  /* 0x0000000103037824 */ /* 0x100fe200078e0200 */
[C-C-:B0-----:R-:W-:Y:S02]  /*14000*/  SHF.L.W.U32.HI R13, R0.reuse, 0xa, R0.reuse ;  /* 0x0000000a000d7819 */ /* 0x141fe40000010e00 */
[----:B--2---:R-:W-:Y:S02]  /*14010*/  SHF.L.W.U32.HI R9, R0, 0x1e, R0 ;  /* 0x0000001e00097819 */ /* 0x004fe40000010e00 */
[----:B------:R-:W-:-:S02]  /*14020*/  IADD3 R7, PT, PT, R14, UR5, R7 ;  /* 0x000000050e077c10 */ /* 0x000fc4000fffe007 */
[----:B------:R-:W-:Y:S01]  /*14030*/  LOP3.LUT R10, R13, R9, R10, 0x96, !PT ;  /* 0x000000090d0a7212 */ /* 0x000fe200078e960a */
[----:B------:R0:W-:Y:S01]  /*14040*/  ST.E.U8 desc[UR36][R16.64+0xa], R27 ;  /* 0x00000a1b10007985 */ /* 0x0001e2000c101124 */
[----:B------:R-:W-:Y:S01]  /*14050*/  IMAD.IADD R15, R5, 0x1, R20 ;  /* 0x00000001050f7824 */ /* 0x000fe200078e0214 */
[--C-:B------:R-:W-:Y:S02]  /*14060*/  SHF.R.U32.HI R9, RZ, 0x18, R3.reuse ;  /* 0x00000018ff097819 */ /* 0x100fe40000011603 */
[----:B------:R1:W-:Y:S04]  /*14070*/  ST.E.U8 desc[UR36][R16.64+0x18], R21 ;  /* 0x0000181510007985 */ /* 0x0003e8000c101124 */
[----:B------:R2:W-:Y:S01]  /*14080*/  ST.E.U8 desc[UR36][R16.64+0x7], R3 ;  /* 0x0000070310007985 */ /* 0x0005e2000c101124 */
[----:B0-----:R-:W-:-:S02]  /*14090*/  SHF.R.U32.HI R27, RZ, 0x8, R3 ;  /* 0x00000008ff1b7819 */ /* 0x001fc40000011603 */
[----:B-1----:R-:W-:Y:S02]  /*140a0*/  SHF.R.U32.HI R21, RZ, 0x10, R3 ;  /* 0x00000010ff157819 */ /* 0x002fe40000011603 */
[----:B--2---:R-:W-:Y:S02]  /*140b0*/  IADD3 R3, PT, PT, R7, R10, R26 ;  /* 0x0000000a07037210 */ /* 0x004fe40007ffe01a */
[----:B------:R-:W-:Y:S02]  /*140c0*/  SHF.R.U32.HI R13, RZ, 0x18, R15 ;  /* 0x00000018ff0d7819 */ /* 0x000fe4000001160f */
[----:B------:R-:W-:Y:S01]  /*140d0*/  IADD3 R5, PT, PT, R4, R7, R11 ;  /* 0x0000000704057210 */ /* 0x000fe20007ffe00b */
[----:B------:R-:W-:Y:S01]  /*140e0*/  IMAD.IADD R3, R2, 0x1, R3 ;  /* 0x0000000102037824 */ /* 0x000fe200078e0203 */
[----:B------:R0:W-:Y:S01]  /*140f0*/  ST.E.U8 desc[UR36][R16.64+0x9], R25 ;  /* 0x0000091910007985 */ /* 0x0001e2000c101124 */
[----:B------:R-:W-:Y:S02]  /*14100*/  MOV R0, 0x0 ;  /* 0x0000000000007802 */ /* 0x000fe40000000f00 */
[----:B------:R-:W-:Y:S01]  /*14110*/  SHF.R.U32.HI R19, RZ, 0x18, R5 ;  /* 0x00000018ff137819 */ /* 0x000fe20000011605 */
[----:B------:R1:W-:Y:S01]  /*14120*/  ST.E.U8 desc[UR36][R16.64+0x19], R23 ;  /* 0x0000191710007985 */ /* 0x0003e2000c101124 */
[----:B------:R-:W-:-:S02]  /*14130*/  SHF.R.U32.HI R7, RZ, 0x18, R3 ;  /* 0x00000018ff077819 */ /* 0x000fc40000011603 */
[----:B------:R-:W-:Y:S01]  /*14140*/  SHF.R.U32.HI R11, RZ, 0x8, R3 ;  /* 0x00000008ff0b7819 */ /* 0x000fe20000011603 */
[----:B------:R2:W-:Y:S04]  /*14150*/  ST.E.U8 desc[UR36][R16.64+0x1a], R29 ;  /* 0x00001a1d10007985 */ /* 0x0005e8000c101124 */
[----:B------:R3:W-:Y:S01]  /*14160*/  ST.E.U8 desc[UR36][R16.64+0x4], R9 ;  /* 0x0000040910007985 */ /* 0x0007e2000c101124 */
[----:B0-----:R-:W-:-:S03]  /*14170*/  SHF.R.U32.HI R25, RZ, 0x10, R15 ;  /* 0x00000010ff197819 */ /* 0x001fc6000001160f */
[----:B------:R0:W-:Y:S01]  /*14180*/  ST.E.U8 desc[UR36][R16.64+0x14], R13 ;  /* 0x0000140d10007985 */ /* 0x0001e2000c101124 */
[----:B-1----:R-:W-:Y:S02]  /*14190*/  SHF.R.U32.HI R23, RZ, 0x10, R5 ;  /* 0x00000010ff177819 */ /* 0x002fe40000011605 */
[----:B--2---:R-:W-:Y:S02]  /*141a0*/  SHF.R.U32.HI R29, RZ, 0x8, R15 ;  /* 0x00000008ff1d7819 */ /* 0x004fe4000001160f */
[----:B---3--:R-:W-:Y:S02]  /*141b0*/  SHF.R.U32.HI R9, RZ, 0x10, R3 ;  /* 0x00000010ff097819 */ /* 0x008fe40000011603 */
[----:B0-----:R-:W-:Y:S01]  /*141c0*/  SHF.R.U32.HI R13, RZ, 0x8, R5 ;  /* 0x00000008ff0d7819 */ /* 0x001fe20000011605 */
[----:B------:R0:W-:Y:S04]  /*141d0*/  ST.E.U8 desc[UR36][R16.64+0x17], R15 ;  /* 0x0000170f10007985 */ /* 0x0001e8000c101124 */
[----:B------:R-:W-:Y:S04]  /*141e0*/  ST.E.U8 desc[UR36][R16.64+0xd], R31 ;  /* 0x00000d1f10007985 */ /* 0x000fe8000c101124 */
[----:B------:R-:W-:Y:S04]  /*141f0*/  ST.E.U8 desc[UR36][R16.64+0xe], R33 ;  /* 0x00000e2110007985 */ /* 0x000fe8000c101124 */
[----:B------:R-:W-:Y:S01]  /*14200*/  ST.E.U8 desc[UR36][R16.64+0x5], R21 ;  /* 0x0000051510007985 */ /* 0x000fe2000c101124 */
[----:B0-----:R0:W1:Y:S03]  /*14210*/  LDC.64 R14, c[0x4][R0] ;  /* 0x01000000000e7b82 */ /* 0x0010660000000a00 */
[----:B------:R-:W-:Y:S04]  /*14220*/  ST.E.U8 desc[UR36][R16.64+0x6], R27 ;  /* 0x0000061b10007985 */ /* 0x000fe8000c101124 */
        /* <DEDUP_REMOVED lines=8> */
[----:B------:R-:W-:Y:S01]  /*142b0*/  ST.E.U8 desc[UR36][R16.64+0x2], R11 ;  /* 0x0000020b10007985 */ /* 0x000fe2000c101124 */
[----:B------:R-:W-:-:S03]  /*142c0*/  IMAD.MOV.U32 R4, RZ, RZ, 0x46 ;  /* 0x00000046ff047424 */ /* 0x000fc600078e00ff */
[----:B------:R2:W-:Y:S02]  /*142d0*/  ST.E.U8 desc[UR36][R16.64+0x13], R5 ;  /* 0x0000130510007985 */ /* 0x0005e4000c101124 */
[----:B012---:R-:W-:-:S07]  /*142e0*/  IMAD.MOV.U32 R5, RZ, RZ, RZ ;  /* 0x000000ffff057224 */ /* 0x007fce00078e00ff */
[----:B------:R-:W-:-:S07]  /*142f0*/  LEPC R20, `(.L_x_34) ;  /* 0x000000001014794e */ /* 0x000fce0000000000 */
[----:B------:R-:W-:Y:S05]  /*14300*/  CALL.ABS.NOINC R14 ;  /* 0x000000000e007343 */ /* 0x000fea0003c00000 */
.L_x_34:
[----:B------:R-:W2:Y:S04]  /*14310*/  LD.E.U8 R3, desc[UR36][R16.64] ;  /* 0x0000002410037980 */ /* 0x000ea8000c101100 */
[----:B--2---:R0:W-:Y:S04]  /*14320*/  ST.E.U8 desc[UR36][R4.64], R3 ;  /* 0x0000000304007985 */ /* 0x0041e8000c101124 */
[----:B------:R-:W2:Y:S04]  /*14330*/  LD.E.U8 R7, desc[UR36][R16.64+0x1] ;  /* 0x0000012410077980 */ /* 0x000ea8000c101100 */
[----:B------:R-:W3:Y:S04]  /*14340*/  LD.E.U8 R21, desc[UR36][R4.64] ;  /* 0x0000002404157980 */ /* 0x000ee8000c101100 */
[----:B--2---:R1:W-:Y:S04]  /*14350*/  ST.E.U8 desc[UR36][R4.64+0x2], R7 ;  /* 0x0000020704007985 */ /* 0x0043e8000c101124 */
[----:B------:R-:W2:Y:S04]  /*14360*/  LD.E.U8 R9, desc[UR36][R16.64+0x2] ;  /* 0x0000022410097980 */ /* 0x000ea8000c101100 */
[----:B--2---:R2:W-:Y:S04]  /*14370*/  ST.E.U8 desc[UR36][R4.64+0x4], R9 ;  /* 0x0000040904007985 */ /* 0x0045e8000c101124 */
[----:B------:R-:W4:Y:S04]  /*14380*/  LD.E.U8 R11, desc[UR36][R16.64+0x3] ;  /* 0x00000324100b7980 */ /* 0x000f28000c101100 */
[----:B----4-:R4:W-:Y:S04]  /*14390*/  ST.E.U8 desc[UR36][R4.64+0x6], R11 ;  /* 0x0000060b04007985 */ /* 0x0109e8000c101124 */
[----:B------:R-:W5:Y:S04]  /*143a0*/  LD.E.U8 R13, desc[UR36][R16.64+0x4] ;  /* 0x00000424100d7980 */ /* 0x000f68000c101100 */
[----:B-----5:R5:W-:Y:S04]  /*143b0*/  ST.E.U8 desc[UR36][R4.64+0x8], R13 ;  /* 0x0000080d04007985 */ /* 0x020be8000c101124 */
[----:B------:R-:W3:Y:S04]  /*143c0*/  LD.E.U8 R15, desc[UR36][R16.64+0x5] ;  /* 0x00000524100f7980 */ /* 0x000ee8000c101100 */
[----:B---3--:R3:W-:Y:S04]  /*143d0*/  ST.E.U8 desc[UR36][R4.64+0xa], R15 ;  /* 0x00000a0f04007985 */ /* 0x0087e8000c101124 */
[----:B0-----:R-:W2:Y:S04]  /*143e0*/  LD.E.U8 R3, desc[UR36][R16.64+0x6] ;  /* 0x0000062410037980 */ /* 0x001ea8000c101100 */
[----:B--2---:R0:W-:Y:S04]  /*143f0*/  ST.E.U8 desc[UR36][R4.64+0xc], R3 ;  /* 0x00000c0304007985 */ /* 0x0041e8000c101124 */
[----:B-1----:R-:W2:Y:S04]  /*14400*/  LD.E.U8 R7, desc[UR36][R16.64+0x7] ;  /* 0x0000072410077980 */ /* 0x002ea8000c101100 */
[----:B--2---:R1:W-:Y:S04]  /*14410*/  ST.E.U8 desc[UR36][R4.64+0xe], R7 ;  /* 0x00000e0704007985 */ /* 0x0043e8000c101124 */
[----:B------:R-:W2:Y:S04]  /*14420*/  LD.E.U8 R9, desc[UR36][R16.64+0x8] ;  /* 0x0000082410097980 */ /* 0x000ea8000c101100 */
[----:B--2---:R2:W-:Y:S04]  /*14430*/  ST.E.U8 desc[UR36][R4.64+0x10], R9 ;  /* 0x0000100904007985 */ /* 0x0045e8000c101124 */
[----:B----4-:R-:W4:Y:S04]  /*14440*/  LD.E.U8 R11, desc[UR36][R16.64+0x9] ;  /* 0x00000924100b7980 */ /* 0x010f28000c101100 */
[----:B----4-:R4:W-:Y:S04]  /*14450*/  ST.E.U8 desc[UR36][R4.64+0x12], R11 ;  /* 0x0000120b04007985 */ /* 0x0109e8000c101124 */
[----:B-----5:R-:W5:Y:S04]  /*14460*/  LD.E.U8 R13, desc[UR36][R16.64+0xa] ;  /* 0x00000a24100d7980 */ /* 0x020f68000c101100 */
[----:B-----5:R5:W-:Y:S04]  /*14470*/  ST.E.U8 desc[UR36][R4.64+0x14], R13 ;  /* 0x0000140d04007985 */ /* 0x020be8000c101124 */
[----:B---3--:R-:W3:Y:S04]  /*14480*/  LD.E.U8 R15, desc[UR36][R16.64+0xb] ;  /* 0x00000b24100f7980 */ /* 0x008ee8000c101100 */
        /* <DEDUP_REMOVED lines=37> */
[----:B------:R-:W2:Y:S01]  /*146e0*/  LD.E.U8 R19, desc[UR36][R16.64+0x1e] ;  /* 0x00001e2410137980 */ /* 0x000ea2000c101100 */
[----:B0-----:R-:W0:Y:S03]  /*146f0*/  LDC.64 R2, c[0x0][0x398] ;  /* 0x0000e600ff027b82 */ /* 0x001e260000000a00 */
[----:B--2---:R-:W-:Y:S04]  /*14700*/  ST.E.U8 desc[UR36][R4.64+0x3c], R19 ;  /* 0x00003c1304007985 */ /* 0x004fe8000c101124 */
[----:B-1----:R-:W2:Y:S04]  /*14710*/  LD.E.U8 R7, desc[UR36][R16.64+0x1f] ;  /* 0x00001f2410077980 */ /* 0x002ea8000c101100 */
[----:B--2---:R1:W-:Y:S04]  /*14720*/  ST.E.U8 desc[UR36][R4.64+0x3e], R7 ;  /* 0x00003e0704007985 */ /* 0x0043e8000c101124 */
[----:B0-----:R-:W-:Y:S04]  /*14730*/  STG.E.U8 desc[UR36][R2.64], R21 ;  /* 0x0000001502007986 */ /* 0x001fe8000c101124 */
[----:B------:R-:W2:Y:S04]  /*14740*/  LD.E.U8 R9, desc[UR36][R4.64+0x1] ;  /* 0x0000012404097980 */ /* 0x000ea8000c101100 */
[----:B--2---:R0:W-:Y:S04]  /*14750*/  STG.E.U8 desc[UR36][R2.64+0x1], R9 ;  /* 0x0000010902007986 */ /* 0x0041e8000c101124 */
[----:B----4-:R-:W2:Y:S04]  /*14760*/  LD.E.U8 R11, desc[UR36][R4.64+0x2] ;  /* 0x00000224040b7980 */ /* 0x010ea8000c101100 */
[----:B--2---:R2:W-:Y:S04]  /*14770*/  STG.E.U8 desc[UR36][R2.64+0x2], R11 ;  /* 0x0000020b02007986 */ /* 0x0045e8000c101124 */
[----:B-----5:R-:W4:Y:S04]  /*14780*/  LD.E.U8 R13, desc[UR36][R4.64+0x3] ;  /* 0x00000324040d7980 */ /* 0x020f28000c101100 */
[----:B----4-:R4:W-:Y:S04]  /*14790*/  STG.E.U8 desc[UR36][R2.64+0x3], R13 ;  /* 0x0000030d02007986 */ /* 0x0109e8000c101124 */
[----:B---3--:R-:W3:Y:S04]  /*147a0*/  LD.E.U8 R15, desc[UR36][R4.64+0x4] ;  /* 0x00000424040f7980 */ /* 0x008ee8000c101100 */
[----:B---3--:R3:W-:Y:S04]  /*147b0*/  STG.E.U8 desc[UR36][R2.64+0x4], R15 ;  /* 0x0000040f02007986 */ /* 0x0087e8000c101124 */
[----:B------:R-:W5:Y:S04]  /*147c0*/  LD.E.U8 R17, desc[UR36][R4.64+0x5] ;  /* 0x0000052404117980 */ /* 0x000f68000c101100 */
[----:B-----5:R5:W-:Y:S04]  /*147d0*/  STG.E.U8 desc[UR36][R2.64+0x5], R17 ;  /* 0x0000051102007986 */ /* 0x020be8000c101124 */
[----:B-1----:R-:W2:Y:S04]  /*147e0*/  LD.E.U8 R7, desc[UR36][R4.64+0x6] ;  /* 0x0000062404077980 */ /* 0x002ea8000c101100 */
[----:B--2---:R1:W-:Y:S04]  /*147f0*/  STG.E.U8 desc[UR36][R2.64+0x6], R7 ;  /* 0x0000060702007986 */ /* 0x0043e8000c101124 */
[----:B0-----:R-:W2:Y:S04]  /*14800*/  LD.E.U8 R9, desc[UR36][R4.64+0x7] ;  /* 0x0000072404097980 */ /* 0x001ea8000c101100 */
[----:B--2---:R0:W-:Y:S04]  /*14810*/  STG.E.U8 desc[UR36][R2.64+0x7], R9 ;  /* 0x0000070902007986 */ /* 0x0041e8000c101124 */
[----:B------:R-:W2:Y:S04]  /*14820*/  LD.E.U8 R11, desc[UR36][R4.64+0x8] ;  /* 0x00000824040b7980 */ /* 0x000ea8000c101100 */
[----:B--2---:R2:W-:Y:S04]  /*14830*/  STG.E.U8 desc[UR36][R2.64+0x8], R11 ;  /* 0x0000080b02007986 */ /* 0x0045e8000c101124 */
[----:B----4-:R-:W4:Y:S04]  /*14840*/  LD.E.U8 R13, desc[UR36][R4.64+0x9] ;  /* 0x00000924040d7980 */ /* 0x010f28000c101100 */
[----:B----4-:R4:W-:Y:S04]  /*14850*/  STG.E.U8 desc[UR36][R2.64+0x9], R13 ;  /* 0x0000090d02007986 */ /* 0x0109e8000c101124 */
[----:B---3--:R-:W3:Y:S04]  /*14860*/  LD.E.U8 R15, desc[UR36][R4.64+0xa] ;  /* 0x00000a24040f7980 */ /* 0x008ee8000c101100 */
[----:B---3--:R3:W-:Y:S04]  /*14870*/  STG.E.U8 desc[UR36][R2.64+0xa], R15 ;  /* 0x00000a0f02007986 */ /* 0x0087e8000c101124 */
[----:B-----5:R-:W5:Y:S04]  /*14880*/  LD.E.U8 R17, desc[UR36][R4.64+0xb] ;  /* 0x00000b2404117980 */ /* 0x020f68000c101100 */
        /* <DEDUP_REMOVED lines=102> */
[----:B--2---:R-:W-:Y:S04]  /*14ef0*/  STG.E.U8 desc[UR36][R2.64+0x3e], R11 ;  /* 0x00003e0b02007986 */ /* 0x004fe8000c101124 */
[----:B----4-:R-:W2:Y:S04]  /*14f00*/  LD.E.U8 R13, desc[UR36][R4.64+0x3f] ;  /* 0x00003f24040d7980 */ /* 0x010ea8000c101100 */
[----:B--2---:R-:W-:Y:S04]  /*14f10*/  STG.E.U8 desc[UR36][R2.64+0x3f], R13 ;  /* 0x00003f0d02007986 */ /* 0x004fe8000c101124 */
[----:B---3--:R-:W2:Y:S04]  /*14f20*/  LD.E.U8 R15, desc[UR36][R4.64+0x40] ;  /* 0x00004024040f7980 */ /* 0x008ea8000c101100 */
[----:B--2---:R-:W-:Y:S04]  /*14f30*/  STG.E.U8 desc[UR36][R2.64+0x40], R15 ;  /* 0x0000400f02007986 */ /* 0x004fe8000c101124 */
[----:B-----5:R-:W2:Y:S04]  /*14f40*/  LD.E.U8 R17, desc[UR36][R4.64+0x41] ;  /* 0x0000412404117980 */ /* 0x020ea8000c101100 */
[----:B--2---:R-:W-:Y:S04]  /*14f50*/  STG.E.U8 desc[UR36][R2.64+0x41], R17 ;  /* 0x0000411102007986 */ /* 0x004fe8000c101124 */
[----:B------:R-:W2:Y:S04]  /*14f60*/  LD.E.U8 R19, desc[UR36][R4.64+0x42] ;  /* 0x0000422404137980 */ /* 0x000ea8000c101100 */
[----:B--2---:R-:W-:Y:S04]  /*14f70*/  STG.E.U8 desc[UR36][R2.64+0x42], R19 ;  /* 0x0000421302007986 */ /* 0x004fe8000c101124 */
[----:B------:R-:W2:Y:S04]  /*14f80*/  LD.E.U8 R21, desc[UR36][R4.64+0x43] ;  /* 0x0000432404157980 */ /* 0x000ea8000c101100 */
[----:B--2---:R-:W-:Y:S04]  /*14f90*/  STG.E.U8 desc[UR36][R2.64+0x43], R21 ;  /* 0x0000431502007986 */ /* 0x004fe8000c101124 */
[----:B-1----:R-:W2:Y:S04]  /*14fa0*/  LD.E.U8 R7, desc[UR36][R4.64+0x44] ;  /* 0x0000442404077980 */ /* 0x002ea8000c101100 */
[----:B--2---:R-:W-:Y:S04]  /*14fb0*/  STG.E.U8 desc[UR36][R2.64+0x44], R7 ;  /* 0x0000440702007986 */ /* 0x004fe8000c101124 */
[----:B0-----:R-:W2:Y:S04]  /*14fc0*/  LD.E.U8 R9, desc[UR36][R4.64+0x45] ;  /* 0x0000452404097980 */ /* 0x001ea8000c101100 */
[----:B--2---:R-:W-:Y:S01]  /*14fd0*/  STG.E.U8 desc[UR36][R2.64+0x45], R9 ;  /* 0x0000450902007986 */ /* 0x004fe2000c101124 */
[----:B------:R-:W-:Y:S05]  /*14fe0*/  EXIT ;  /* 0x000000000000794d */ /* 0x000fea0003800000 */
.L_x_35:
[----:B------:R-:W-:-:S00]  /*14ff0*/  BRA `(.L_x_35) ;  /* 0xfffffffc00fc7947 */ /* 0x000fc0000383ffff */
[----:B------:R-:W-:-:S00]  /*15000*/  NOP ;  /* 0x0000000000007918 */ /* 0x000fc00000000000 */
[----:B------:R-:W-:-:S00]  /*15010*/  NOP ;  /* 0x0000000000007918 */ /* 0x000fc00000000000 */
[----:B------:R-:W-:-:S00]  /*15020*/  NOP ;  /* 0x0000000000007918 */ /* 0x000fc00000000000 */
[----:B------:R-:W-:-:S00]  /*15030*/  NOP ;  /* 0x0000000000007918 */ /* 0x000fc00000000000 */
[----:B------:R-:W-:-:S00]  /*15040*/  NOP ;  /* 0x0000000000007918 */ /* 0x000fc00000000000 */
[----:B------:R-:W-:-:S00]  /*15050*/  NOP ;  /* 0x0000000000007918 */ /* 0x000fc00000000000 */
[----:B------:R-:W-:-:S00]  /*15060*/  NOP ;  /* 0x0000000000007918 */ /* 0x000fc00000000000 */
[----:B------:R-:W-:-:S00]  /*15070*/  NOP ;  /* 0x0000000000007918 */ /* 0x000fc00000000000 */
.L_x_36:


//--------------------- .nv.global.init           --------------------------
	.section	.nv.global.init,"aw",@progbits
	.align	4
.nv.global.init:
	.type		mrg32k3aM1SubSeq,@object
	.size		mrg32k3aM1SubSeq,(mrg32k3aM2SubSeq - mrg32k3aM1SubSeq)
mrg32k3aM1SubSeq:
        /*0000*/ 	.byte	0x0b, 0xcc, 0xee, 0x04, 0x73, 0x29, 0x8b, 0x6f, 0xf6, 0x53, 0x03, 0xf6, 0x23, 0xf6, 0xea, 0xda
        /* <DEDUP_REMOVED lines=125> */
	.type		mrg32k3aM2SubSeq,@object
	.size		mrg32k3aM2SubSeq,(mrg32k3aM1 - mrg32k3aM2SubSeq)
mrg32k3aM2SubSeq:
        /* <DEDUP_REMOVED lines=126> */
	.type		mrg32k3aM1,@object
	.size		mrg32k3aM1,(mrg32k3aM1Seq - mrg32k3aM1)
mrg32k3aM1:
        /* <DEDUP_REMOVED lines=144> */
	.type		mrg32k3aM1Seq,@object
	.size		mrg32k3aM1Seq,(mrg32k3aM2 - mrg32k3aM1Seq)
mrg32k3aM1Seq:
        /* <DEDUP_REMOVED lines=144> */
	.type		mrg32k3aM2,@object
	.size		mrg32k3aM2,(mrg32k3aM2Seq - mrg32k3aM2)
mrg32k3aM2:
        /* <DEDUP_REMOVED lines=144> */
	.type		mrg32k3aM2Seq,@object
	.size		mrg32k3aM2Seq,(precalc_xorwow_matrix - mrg32k3aM2Seq)
mrg32k3aM2Seq:
        /* <DEDUP_REMOVED lines=144> */
	.type		precalc_xorwow_matrix,@object
	.size		precalc_xorwow_matrix,(precalc_xorwow_offset_matrix - precalc_xorwow_matrix)
precalc_xorwow_matrix:
        /* <DEDUP_REMOVED lines=6400> */
	.type		precalc_xorwow_offset_matrix,@object
	.size		precalc_xorwow_offset_matrix,(.L_1 - precalc_xorwow_offset_matrix)
precalc_xorwow_offset_matrix:
        /* <DEDUP_REMOVED lines=6400> */
.L_1:


//--------------------- .nv.shared.reserved.0     --------------------------
	.section	.nv.shared.reserved.0,"aw",@nobits
	.weak		__nv_reservedSMEM_offset_0_alias
	.size		__nv_reservedSMEM_offset_0_alias, 0, 64
	.other		__nv_reservedSMEM_offset_0_alias,@"STO_CUDA_RESERVED_SHARED STV_DEFAULT"
__nv_reservedSMEM_offset_0_alias:
	.zero		0
	.zero		64


//--------------------- .nv.constant0._Z11sha256_cudaPciPxPh --------------------------
	.section	.nv.constant0._Z11sha256_cudaPciPxPh,"a",@progbits
	.sectionflags	@""
	.align	4
.nv.constant0._Z11sha256_cudaPciPxPh:
	.zero		928


//--------------------- SYMBOLS --------------------------

	.type		.nv.reservedSmem.offset0,@object
	.size		.nv.reservedSmem.offset0,0x4
	.type		malloc,@function
